	.target	sm_90

	.elftype	@"ET_EXEC"


//--------------------- .note.nv.tkinfo           --------------------------
	.section	.note.nv.tkinfo,"",@"SHT_NOTE"
	.sectionflags	@"SHF_NOTE_NV_TKINFO"
	.tkinfo
        /*0018*/ 	.word	0x00000002
        /*0030*/ 	.string	""
        /*0030*/ 	.string	"ptxas"
        /*0030*/ 	.string	"Cuda compilation tools, release 13.0, V13.0.88"
        /*0030*/ 	.string	"Build cuda_13.0.r13.0/compiler.36424714_0"
        /*0030*/ 	.string	"-arch sm_90 -m 64 "



//--------------------- .note.nv.cuinfo           --------------------------
	.section	.note.nv.cuinfo,"",@"SHT_NOTE"
	.sectionflags	@"SHF_NOTE_NV_CUINFO"
        /*0018*/ 	.short	0x0002
        /*001a*/ 	.short	0x005a
        /*001c*/ 	.short	0x0082
	.zero		2


//--------------------- .nv.info                  --------------------------
	.section	.nv.info,"",@"SHT_CUDA_INFO"
	.align	4


	//----- nvinfo : EIATTR_REGCOUNT
	.align		4
        /*0000*/ 	.byte	0x04, 0x2f
        /*0002*/ 	.short	(.L_39 - .L_38)
	.align		4
.L_38:
        /*0004*/ 	.word	index@(_ZN2at6native29vectorized_elementwise_kernelILi8EZZZNS0_16sinh_kernel_cudaERNS_18TensorIteratorBaseEENKUlvE0_clEvENKUlvE_clEvEUldE_St5arrayIPcLm2EEEEviT0_T1_)
        /*0008*/ 	.word	0x0000002e


	//----- nvinfo : EIATTR_FRAME_SIZE
	.align		4
.L_39:
        /*000c*/ 	.byte	0x04, 0x11
        /*000e*/ 	.short	(.L_41 - .L_40)
	.align		4
.L_40:
        /*0010*/ 	.word	index@($__internal_6_$__cuda_sm20_div_rn_f64_full)
        /*0014*/ 	.word	0x00000000


	//----- nvinfo : EIATTR_FRAME_SIZE
	.align		4
.L_41:
        /*0018*/ 	.byte	0x04, 0x11
        /*001a*/ 	.short	(.L_43 - .L_42)
	.align		4
.L_42:
        /*001c*/ 	.word	index@(_ZN2at6native29vectorized_elementwise_kernelILi8EZZZNS0_16sinh_kernel_cudaERNS_18TensorIteratorBaseEENKUlvE0_clEvENKUlvE_clEvEUldE_St5arrayIPcLm2EEEEviT0_T1_)
        /*0020*/ 	.word	0x00000000


	//----- nvinfo : EIATTR_REGCOUNT
	.align		4
.L_43:
        /*0024*/ 	.byte	0x04, 0x2f
        /*0026*/ 	.short	(.L_45 - .L_44)
	.align		4
.L_44:
        /*0028*/ 	.word	index@(_ZN2at6native29vectorized_elementwise_kernelILi4EZZZNS0_16sinh_kernel_cudaERNS_18TensorIteratorBaseEENKUlvE0_clEvENKUlvE_clEvEUldE_St5arrayIPcLm2EEEEviT0_T1_)
        /*002c*/ 	.word	0x0000002e


	//----- nvinfo : EIATTR_FRAME_SIZE
	.align		4
.L_45:
        /*0030*/ 	.byte	0x04, 0x11
        /*0032*/ 	.short	(.L_47 - .L_46)
	.align		4
.L_46:
        /*0034*/ 	.word	index@($__internal_5_$__cuda_sm20_div_rn_f64_full)
        /*0038*/ 	.word	0x00000000


	//----- nvinfo : EIATTR_FRAME_SIZE
	.align		4
.L_47:
        /*003c*/ 	.byte	0x04, 0x11
        /*003e*/ 	.short	(.L_49 - .L_48)
	.align		4
.L_48:
        /*0040*/ 	.word	index@(_ZN2at6native29vectorized_elementwise_kernelILi4EZZZNS0_16sinh_kernel_cudaERNS_18TensorIteratorBaseEENKUlvE0_clEvENKUlvE_clEvEUldE_St5arrayIPcLm2EEEEviT0_T1_)
        /*0044*/ 	.word	0x00000000


	//----- nvinfo : EIATTR_REGCOUNT
	.align		4
.L_49:
        /*0048*/ 	.byte	0x04, 0x2f
        /*004a*/ 	.short	(.L_51 - .L_50)
	.align		4
.L_50:
        /*004c*/ 	.word	index@(_ZN2at6native29vectorized_elementwise_kernelILi2EZZZNS0_16sinh_kernel_cudaERNS_18TensorIteratorBaseEENKUlvE0_clEvENKUlvE_clEvEUldE_St5arrayIPcLm2EEEEviT0_T1_)
        /*0050*/ 	.word	0x0000002e


	//----- nvinfo : EIATTR_FRAME_SIZE
	.align		4
.L_51:
        /*0054*/ 	.byte	0x04, 0x11
        /*0056*/ 	.short	(.L_53 - .L_52)
	.align		4
.L_52:
        /*0058*/ 	.word	index@($__internal_4_$__cuda_sm20_div_rn_f64_full)
        /*005c*/ 	.word	0x00000000


	//----- nvinfo : EIATTR_FRAME_SIZE
	.align		4
.L_53:
        /*0060*/ 	.byte	0x04, 0x11
        /*0062*/ 	.short	(.L_55 - .L_54)
	.align		4
.L_54:
        /*0064*/ 	.word	index@(_ZN2at6native29vectorized_elementwise_kernelILi2EZZZNS0_16sinh_kernel_cudaERNS_18TensorIteratorBaseEENKUlvE0_clEvENKUlvE_clEvEUldE_St5arrayIPcLm2EEEEviT0_T1_)
        /*0068*/ 	.word	0x00000000


	//----- nvinfo : EIATTR_REGCOUNT
	.align		4
.L_55:
        /*006c*/ 	.byte	0x04, 0x2f
        /*006e*/ 	.short	(.L_57 - .L_56)
	.align		4
.L_56:
        /*0070*/ 	.word	index@(_ZN2at6native27unrolled_elementwise_kernelIZZZNS0_16sinh_kernel_cudaERNS_18TensorIteratorBaseEENKUlvE0_clEvENKUlvE_clEvEUldE_St5arrayIPcLm2EELi4E23TrivialOffsetCalculatorILi1EjESB_NS0_6memory15LoadWithoutCastENSC_16StoreWithoutCastEEEviT_T0_T2_T3_T4_T5_)
        /*0074*/ 	.word	0x00000024


	//----- nvinfo : EIATTR_FRAME_SIZE
	.align		4
.L_57:
        /*0078*/ 	.byte	0x04, 0x11
        /*007a*/ 	.short	(.L_59 - .L_58)
	.align		4
.L_58:
        /*007c*/ 	.word	index@($__internal_3_$__cuda_sm20_div_rn_f64_full)
        /*0080*/ 	.word	0x00000000


	//----- nvinfo : EIATTR_FRAME_SIZE
	.align		4
.L_59:
        /*0084*/ 	.byte	0x04, 0x11
        /*0086*/ 	.short	(.L_61 - .L_60)
	.align		4
.L_60:
        /*0088*/ 	.word	index@(_ZN2at6native27unrolled_elementwise_kernelIZZZNS0_16sinh_kernel_cudaERNS_18TensorIteratorBaseEENKUlvE0_clEvENKUlvE_clEvEUldE_St5arrayIPcLm2EELi4E23TrivialOffsetCalculatorILi1EjESB_NS0_6memory15LoadWithoutCastENSC_16StoreWithoutCastEEEviT_T0_T2_T3_T4_T5_)
        /*008c*/ 	.word	0x00000000


	//----- nvinfo : EIATTR_REGCOUNT
	.align		4
.L_61:
        /*0090*/ 	.byte	0x04, 0x2f
        /*0092*/ 	.short	(.L_63 - .L_62)
	.align		4
.L_62:
        /*0094*/ 	.word	index@(_ZN2at6native18elementwise_kernelILi128ELi2EZNS0_22gpu_kernel_impl_nocastIZZZNS0_16sinh_kernel_cudaERNS_18TensorIteratorBaseEENKUlvE0_clEvENKUlvE_clEvEUldE_EEvS4_RKT_EUliE_EEviT1_)
        /*0098*/ 	.word	0x00000022


	//----- nvinfo : EIATTR_FRAME_SIZE
	.align		4
.L_63:
        /*009c*/ 	.byte	0x04, 0x11
        /*009e*/ 	.short	(.L_65 - .L_64)
	.align		4
.L_64:
        /*00a0*/ 	.word	index@($__internal_2_$__cuda_sm20_div_rn_f64_full)
        /*00a4*/ 	.word	0x00000000


	//----- nvinfo : EIATTR_FRAME_SIZE
	.align		4
.L_65:
        /*00a8*/ 	.byte	0x04, 0x11
        /*00aa*/ 	.short	(.L_67 - .L_66)
	.align		4
.L_66:
        /*00ac*/ 	.word	index@(_ZN2at6native18elementwise_kernelILi128ELi2EZNS0_22gpu_kernel_impl_nocastIZZZNS0_16sinh_kernel_cudaERNS_18TensorIteratorBaseEENKUlvE0_clEvENKUlvE_clEvEUldE_EEvS4_RKT_EUliE_EEviT1_)
        /*00b0*/ 	.word	0x00000000


	//----- nvinfo : EIATTR_REGCOUNT
	.align		4
.L_67:
        /*00b4*/ 	.byte	0x04, 0x2f
        /*00b6*/ 	.short	(.L_69 - .L_68)
	.align		4
.L_68:
        /*00b8*/ 	.word	index@(_ZN2at6native27unrolled_elementwise_kernelIZZZNS0_16sinh_kernel_cudaERNS_18TensorIteratorBaseEENKUlvE0_clEvENKUlvE_clEvEUldE_St5arrayIPcLm2EELi4E23TrivialOffsetCalculatorILi1EjESB_NS0_6memory12LoadWithCastILi1EEENSC_13StoreWithCastILi1EEEEEviT_T0_T2_T3_T4_T5_)
        /*00bc*/ 	.word	0x00000026


	//----- nvinfo : EIATTR_FRAME_SIZE
	.align		4
.L_69:
        /*00c0*/ 	.byte	0x04, 0x11
        /*00c2*/ 	.short	(.L_71 - .L_70)
	.align		4
.L_70:
        /*00c4*/ 	.word	index@($__internal_1_$__cuda_sm20_div_rn_f64_full)
        /*00c8*/ 	.word	0x00000000


	//----- nvinfo : EIATTR_FRAME_SIZE
	.align		4
.L_71:
        /*00cc*/ 	.byte	0x04, 0x11
        /*00ce*/ 	.short	(.L_73 - .L_72)
	.align		4
.L_72:
        /*00d0*/ 	.word	index@(_ZN2at6native27unrolled_elementwise_kernelIZZZNS0_16sinh_kernel_cudaERNS_18TensorIteratorBaseEENKUlvE0_clEvENKUlvE_clEvEUldE_St5arrayIPcLm2EELi4E23TrivialOffsetCalculatorILi1EjESB_NS0_6memory12LoadWithCastILi1EEENSC_13StoreWithCastILi1EEEEEviT_T0_T2_T3_T4_T5_)
        /*00d4*/ 	.word	0x00000000


	//----- nvinfo : EIATTR_REGCOUNT
	.align		4
.L_73:
        /*00d8*/ 	.byte	0x04, 0x2f
        /*00da*/ 	.short	(.L_75 - .L_74)
	.align		4
.L_74:
        /*00dc*/ 	.word	index@(_ZN2at6native18elementwise_kernelILi128ELi4EZNS0_15gpu_kernel_implIZZZNS0_16sinh_kernel_cudaERNS_18TensorIteratorBaseEENKUlvE0_clEvENKUlvE_clEvEUldE_EEvS4_RKT_EUliE_EEviT1_)
        /*00e0*/ 	.word	0x00000023


	//----- nvinfo : EIATTR_FRAME_SIZE
	.align		4
.L_75:
        /*00e4*/ 	.byte	0x04, 0x11
        /*00e6*/ 	.short	(.L_77 - .L_76)
	.align		4
.L_76:
        /*00e8*/ 	.word	index@($__internal_0_$__cuda_sm20_div_rn_f64_full)
        /*00ec*/ 	.word	0x00000000


	//----- nvinfo : EIATTR_FRAME_SIZE
	.align		4
.L_77:
        /*00f0*/ 	.byte	0x04, 0x11
        /*00f2*/ 	.short	(.L_79 - .L_78)
	.align		4
.L_78:
        /*00f4*/ 	.word	index@(_ZN2at6native18elementwise_kernelILi128ELi4EZNS0_15gpu_kernel_implIZZZNS0_16sinh_kernel_cudaERNS_18TensorIteratorBaseEENKUlvE0_clEvENKUlvE_clEvEUldE_EEvS4_RKT_EUliE_EEviT1_)
        /*00f8*/ 	.word	0x00000000


	//----- nvinfo : EIATTR_REGCOUNT
	.align		4
.L_79:
        /*00fc*/ 	.byte	0x04, 0x2f
        /*00fe*/ 	.short	(.L_81 - .L_80)
	.align		4
.L_80:
        /*0100*/ 	.word	index@(_ZN2at6native29vectorized_elementwise_kernelILi8EZZZNS0_16sinh_kernel_cudaERNS_18TensorIteratorBaseEENKUlvE0_clEvENKUlvE0_clEvEUlfE_St5arrayIPcLm2EEEEviT0_T1_)
        /*0104*/ 	.word	0x0000001f


	//----- nvinfo : EIATTR_FRAME_SIZE
	.align		4
.L_81:
        /*0108*/ 	.byte	0x04, 0x11
        /*010a*/ 	.short	(.L_83 - .L_82)
	.align		4
.L_82:
        /*010c*/ 	.word	index@(_ZN2at6native29vectorized_elementwise_kernelILi8EZZZNS0_16sinh_kernel_cudaERNS_18TensorIteratorBaseEENKUlvE0_clEvENKUlvE0_clEvEUlfE_St5arrayIPcLm2EEEEviT0_T1_)
        /*0110*/ 	.word	0x00000000


	//----- nvinfo : EIATTR_REGCOUNT
	.align		4
.L_83:
        /*0114*/ 	.byte	0x04, 0x2f
        /*0116*/ 	.short	(.L_85 - .L_84)
	.align		4
.L_84:
        /*0118*/ 	.word	index@(_ZN2at6native29vectorized_elementwise_kernelILi4EZZZNS0_16sinh_kernel_cudaERNS_18TensorIteratorBaseEENKUlvE0_clEvENKUlvE0_clEvEUlfE_St5arrayIPcLm2EEEEviT0_T1_)
        /*011c*/ 	.word	0x0000001f


	//----- nvinfo : EIATTR_FRAME_SIZE
	.align		4
.L_85:
        /*0120*/ 	.byte	0x04, 0x11
        /*0122*/ 	.short	(.L_87 - .L_86)
	.align		4
.L_86:
        /*0124*/ 	.word	index@(_ZN2at6native29vectorized_elementwise_kernelILi4EZZZNS0_16sinh_kernel_cudaERNS_18TensorIteratorBaseEENKUlvE0_clEvENKUlvE0_clEvEUlfE_St5arrayIPcLm2EEEEviT0_T1_)
        /*0128*/ 	.word	0x00000000


	//----- nvinfo : EIATTR_REGCOUNT
	.align		4
.L_87:
        /*012c*/ 	.byte	0x04, 0x2f
        /*012e*/ 	.short	(.L_89 - .L_88)
	.align		4
.L_88:
        /*0130*/ 	.word	index@(_ZN2at6native29vectorized_elementwise_kernelILi2EZZZNS0_16sinh_kernel_cudaERNS_18TensorIteratorBaseEENKUlvE0_clEvENKUlvE0_clEvEUlfE_St5arrayIPcLm2EEEEviT0_T1_)
        /*0134*/ 	.word	0x00000020


	//----- nvinfo : EIATTR_FRAME_SIZE
	.align		4
.L_89:
        /*0138*/ 	.byte	0x04, 0x11
        /*013a*/ 	.short	(.L_91 - .L_90)
	.align		4
.L_90:
        /*013c*/ 	.word	index@(_ZN2at6native29vectorized_elementwise_kernelILi2EZZZNS0_16sinh_kernel_cudaERNS_18TensorIteratorBaseEENKUlvE0_clEvENKUlvE0_clEvEUlfE_St5arrayIPcLm2EEEEviT0_T1_)
        /*0140*/ 	.word	0x00000000


	//----- nvinfo : EIATTR_REGCOUNT
	.align		4
.L_91:
        /*0144*/ 	.byte	0x04, 0x2f
        /*0146*/ 	.short	(.L_93 - .L_92)
	.align		4
.L_92:
        /*0148*/ 	.word	index@(_ZN2at6native27unrolled_elementwise_kernelIZZZNS0_16sinh_kernel_cudaERNS_18TensorIteratorBaseEENKUlvE0_clEvENKUlvE0_clEvEUlfE_St5arrayIPcLm2EELi4E23TrivialOffsetCalculatorILi1EjESB_NS0_6memory15LoadWithoutCastENSC_16StoreWithoutCastEEEviT_T0_T2_T3_T4_T5_)
        /*014c*/ 	.word	0x00000018


	//----- nvinfo : EIATTR_FRAME_SIZE
	.align		4
.L_93:
        /*0150*/ 	.byte	0x04, 0x11
        /*0152*/ 	.short	(.L_95 - .L_94)
	.align		4
.L_94:
        /*0154*/ 	.word	index@(_ZN2at6native27unrolled_elementwise_kernelIZZZNS0_16sinh_kernel_cudaERNS_18TensorIteratorBaseEENKUlvE0_clEvENKUlvE0_clEvEUlfE_St5arrayIPcLm2EELi4E23TrivialOffsetCalculatorILi1EjESB_NS0_6memory15LoadWithoutCastENSC_16StoreWithoutCastEEEviT_T0_T2_T3_T4_T5_)
        /*0158*/ 	.word	0x00000000


	//----- nvinfo : EIATTR_REGCOUNT
	.align		4
.L_95:
        /*015c*/ 	.byte	0x04, 0x2f
        /*015e*/ 	.short	(.L_97 - .L_96)
	.align		4
.L_96:
        /*0160*/ 	.word	index@(_ZN2at6native18elementwise_kernelILi128ELi2EZNS0_22gpu_kernel_impl_nocastIZZZNS0_16sinh_kernel_cudaERNS_18TensorIteratorBaseEENKUlvE0_clEvENKUlvE0_clEvEUlfE_EEvS4_RKT_EUliE_EEviT1_)
        /*0164*/ 	.word	0x00000012


	//----- nvinfo : EIATTR_FRAME_SIZE
	.align		4
.L_97:
        /*0168*/ 	.byte	0x04, 0x11
        /*016a*/ 	.short	(.L_99 - .L_98)
	.align		4
.L_98:
        /*016c*/ 	.word	index@(_ZN2at6native18elementwise_kernelILi128ELi2EZNS0_22gpu_kernel_impl_nocastIZZZNS0_16sinh_kernel_cudaERNS_18TensorIteratorBaseEENKUlvE0_clEvENKUlvE0_clEvEUlfE_EEvS4_RKT_EUliE_EEviT1_)
        /*0170*/ 	.word	0x00000000


	//----- nvinfo : EIATTR_REGCOUNT
	.align		4
.L_99:
        /*0174*/ 	.byte	0x04, 0x2f
        /*0176*/ 	.short	(.L_101 - .L_100)
	.align		4
.L_100:
        /*0178*/ 	.word	index@(_ZN2at6native27unrolled_elementwise_kernelIZZZNS0_16sinh_kernel_cudaERNS_18TensorIteratorBaseEENKUlvE0_clEvENKUlvE0_clEvEUlfE_St5arrayIPcLm2EELi4E23TrivialOffsetCalculatorILi1EjESB_NS0_6memory12LoadWithCastILi1EEENSC_13StoreWithCastILi1EEEEEviT_T0_T2_T3_T4_T5_)
        /*017c*/ 	.word	0x0000001d


	//----- nvinfo : EIATTR_FRAME_SIZE
	.align		4
.L_101:
        /*0180*/ 	.byte	0x04, 0x11
        /*0182*/ 	.short	(.L_103 - .L_102)
	.align		4
.L_102:
        /*0184*/ 	.word	index@(_ZN2at6native27unrolled_elementwise_kernelIZZZNS0_16sinh_kernel_cudaERNS_18TensorIteratorBaseEENKUlvE0_clEvENKUlvE0_clEvEUlfE_St5arrayIPcLm2EELi4E23TrivialOffsetCalculatorILi1EjESB_NS0_6memory12LoadWithCastILi1EEENSC_13StoreWithCastILi1EEEEEviT_T0_T2_T3_T4_T5_)
        /*0188*/ 	.word	0x00000000


	//----- nvinfo : EIATTR_REGCOUNT
	.align		4
.L_103:
        /*018c*/ 	.byte	0x04, 0x2f
        /*018e*/ 	.short	(.L_105 - .L_104)
	.align		4
.L_104:
        /*0190*/ 	.word	index@(_ZN2at6native18elementwise_kernelILi128ELi4EZNS0_15gpu_kernel_implIZZZNS0_16sinh_kernel_cudaERNS_18TensorIteratorBaseEENKUlvE0_clEvENKUlvE0_clEvEUlfE_EEvS4_RKT_EUliE_EEviT1_)
        /*0194*/ 	.word	0x0000001a


	//----- nvinfo : EIATTR_FRAME_SIZE
	.align		4
.L_105:
        /*0198*/ 	.byte	0x04, 0x11
        /*019a*/ 	.short	(.L_107 - .L_106)
	.align		4
.L_106:
        /*019c*/ 	.word	index@(_ZN2at6native18elementwise_kernelILi128ELi4EZNS0_15gpu_kernel_implIZZZNS0_16sinh_kernel_cudaERNS_18TensorIteratorBaseEENKUlvE0_clEvENKUlvE0_clEvEUlfE_EEvS4_RKT_EUliE_EEviT1_)
        /*01a0*/ 	.word	0x00000000


	//----- nvinfo : EIATTR_REGCOUNT
	.align		4
.L_107:
        /*01a4*/ 	.byte	0x04, 0x2f
        /*01a6*/ 	.short	(.L_109 - .L_108)
	.align		4
.L_108:
        /*01a8*/ 	.word	index@(_ZN2at6native29vectorized_elementwise_kernelILi8EZZZNS0_16sinh_kernel_cudaERNS_18TensorIteratorBaseEENKUlvE0_clEvENKUlvE1_clEvEUlN3c104HalfEE_St5arrayIPcLm2EEEEviT0_T1_)
        /*01ac*/ 	.word	0x00000020


	//----- nvinfo : EIATTR_FRAME_SIZE
	.align		4
.L_109:
        /*01b0*/ 	.byte	0x04, 0x11
        /*01b2*/ 	.short	(.L_111 - .L_110)
	.align		4
.L_110:
        /*01b4*/ 	.word	index@(_ZN2at6native29vectorized_elementwise_kernelILi8EZZZNS0_16sinh_kernel_cudaERNS_18TensorIteratorBaseEENKUlvE0_clEvENKUlvE1_clEvEUlN3c104HalfEE_St5arrayIPcLm2EEEEviT0_T1_)
        /*01b8*/ 	.word	0x00000000


	//----- nvinfo : EIATTR_REGCOUNT
	.align		4
.L_111:
        /*01bc*/ 	.byte	0x04, 0x2f
        /*01be*/ 	.short	(.L_113 - .L_112)
	.align		4
.L_112:
        /*01c0*/ 	.word	index@(_ZN2at6native29vectorized_elementwise_kernelILi4EZZZNS0_16sinh_kernel_cudaERNS_18TensorIteratorBaseEENKUlvE0_clEvENKUlvE1_clEvEUlN3c104HalfEE_St5arrayIPcLm2EEEEviT0_T1_)
        /*01c4*/ 	.word	0x00000020


	//----- nvinfo : EIATTR_FRAME_SIZE
	.align		4
.L_113:
        /*01c8*/ 	.byte	0x04, 0x11
        /*01ca*/ 	.short	(.L_115 - .L_114)
	.align		4
.L_114:
        /*01cc*/ 	.word	index@(_ZN2at6native29vectorized_elementwise_kernelILi4EZZZNS0_16sinh_kernel_cudaERNS_18TensorIteratorBaseEENKUlvE0_clEvENKUlvE1_clEvEUlN3c104HalfEE_St5arrayIPcLm2EEEEviT0_T1_)
        /*01d0*/ 	.word	0x00000000


	//----- nvinfo : EIATTR_REGCOUNT
	.align		4
.L_115:
        /*01d4*/ 	.byte	0x04, 0x2f
        /*01d6*/ 	.short	(.L_117 - .L_116)
	.align		4
.L_116:
        /*01d8*/ 	.word	index@(_ZN2at6native29vectorized_elementwise_kernelILi2EZZZNS0_16sinh_kernel_cudaERNS_18TensorIteratorBaseEENKUlvE0_clEvENKUlvE1_clEvEUlN3c104HalfEE_St5arrayIPcLm2EEEEviT0_T1_)
        /*01dc*/ 	.word	0x00000020


	//----- nvinfo : EIATTR_FRAME_SIZE
	.align		4
.L_117:
        /*01e0*/ 	.byte	0x04, 0x11
        /*01e2*/ 	.short	(.L_119 - .L_118)
	.align		4
.L_118:
        /*01e4*/ 	.word	index@(_ZN2at6native29vectorized_elementwise_kernelILi2EZZZNS0_16sinh_kernel_cudaERNS_18TensorIteratorBaseEENKUlvE0_clEvENKUlvE1_clEvEUlN3c104HalfEE_St5arrayIPcLm2EEEEviT0_T1_)
        /*01e8*/ 	.word	0x00000000


	//----- nvinfo : EIATTR_REGCOUNT
	.align		4
.L_119:
        /*01ec*/ 	.byte	0x04, 0x2f
        /*01ee*/ 	.short	(.L_121 - .L_120)
	.align		4
.L_120:
        /*01f0*/ 	.word	index@(_ZN2at6native27unrolled_elementwise_kernelIZZZNS0_16sinh_kernel_cudaERNS_18TensorIteratorBaseEENKUlvE0_clEvENKUlvE1_clEvEUlN3c104HalfEE_St5arrayIPcLm2EELi4E23TrivialOffsetCalculatorILi1EjESD_NS0_6memory15LoadWithoutCastENSE_16StoreWithoutCastEEEviT_T0_T2_T3_T4_T5_)
        /*01f4*/ 	.word	0x00000018


	//----- nvinfo : EIATTR_FRAME_SIZE
	.align		4
.L_121:
        /*01f8*/ 	.byte	0x04, 0x11
        /*01fa*/ 	.short	(.L_123 - .L_122)
	.align		4
.L_122:
        /*01fc*/ 	.word	index@(_ZN2at6native27unrolled_elementwise_kernelIZZZNS0_16sinh_kernel_cudaERNS_18TensorIteratorBaseEENKUlvE0_clEvENKUlvE1_clEvEUlN3c104HalfEE_St5arrayIPcLm2EELi4E23TrivialOffsetCalculatorILi1EjESD_NS0_6memory15LoadWithoutCastENSE_16StoreWithoutCastEEEviT_T0_T2_T3_T4_T5_)
        /*0200*/ 	.word	0x00000000


	//----- nvinfo : EIATTR_REGCOUNT
	.align		4
.L_123:
        /*0204*/ 	.byte	0x04, 0x2f
        /*0206*/ 	.short	(.L_125 - .L_124)
	.align		4
.L_124:
        /*0208*/ 	.word	index@(_ZN2at6native18elementwise_kernelILi128ELi4EZNS0_22gpu_kernel_impl_nocastIZZZNS0_16sinh_kernel_cudaERNS_18TensorIteratorBaseEENKUlvE0_clEvENKUlvE1_clEvEUlN3c104HalfEE_EEvS4_RKT_EUliE_EEviT1_)
        /*020c*/ 	.word	0x00000012


	//----- nvinfo : EIATTR_FRAME_SIZE
	.align		4
.L_125:
        /*0210*/ 	.byte	0x04, 0x11
        /*0212*/ 	.short	(.L_127 - .L_126)
	.align		4
.L_126:
        /*0214*/ 	.word	index@(_ZN2at6native18elementwise_kernelILi128ELi4EZNS0_22gpu_kernel_impl_nocastIZZZNS0_16sinh_kernel_cudaERNS_18TensorIteratorBaseEENKUlvE0_clEvENKUlvE1_clEvEUlN3c104HalfEE_EEvS4_RKT_EUliE_EEviT1_)
        /*0218*/ 	.word	0x00000000


	//----- nvinfo : EIATTR_REGCOUNT
	.align		4
.L_127:
        /*021c*/ 	.byte	0x04, 0x2f
        /*021e*/ 	.short	(.L_129 - .L_128)
	.align		4
.L_128:
        /*0220*/ 	.word	index@(_ZN2at6native27unrolled_elementwise_kernelIZZZNS0_16sinh_kernel_cudaERNS_18TensorIteratorBaseEENKUlvE0_clEvENKUlvE1_clEvEUlN3c104HalfEE_St5arrayIPcLm2EELi4E23TrivialOffsetCalculatorILi1EjESD_NS0_6memory12LoadWithCastILi1EEENSE_13StoreWithCastILi1EEEEEviT_T0_T2_T3_T4_T5_)
        /*0224*/ 	.word	0x0000001c


	//----- nvinfo : EIATTR_FRAME_SIZE
	.align		4
.L_129:
        /*0228*/ 	.byte	0x04, 0x11
        /*022a*/ 	.short	(.L_131 - .L_130)
	.align		4
.L_130:
        /*022c*/ 	.word	index@(_ZN2at6native27unrolled_elementwise_kernelIZZZNS0_16sinh_kernel_cudaERNS_18TensorIteratorBaseEENKUlvE0_clEvENKUlvE1_clEvEUlN3c104HalfEE_St5arrayIPcLm2EELi4E23TrivialOffsetCalculatorILi1EjESD_NS0_6memory12LoadWithCastILi1EEENSE_13StoreWithCastILi1EEEEEviT_T0_T2_T3_T4_T5_)
        /*0230*/ 	.word	0x00000000


	//----- nvinfo : EIATTR_REGCOUNT
	.align		4
.L_131:
        /*0234*/ 	.byte	0x04, 0x2f
        /*0236*/ 	.short	(.L_133 - .L_132)
	.align		4
.L_132:
        /*0238*/ 	.word	index@(_ZN2at6native18elementwise_kernelILi128ELi4EZNS0_15gpu_kernel_implIZZZNS0_16sinh_kernel_cudaERNS_18TensorIteratorBaseEENKUlvE0_clEvENKUlvE1_clEvEUlN3c104HalfEE_EEvS4_RKT_EUliE_EEviT1_)
        /*023c*/ 	.word	0x0000001a


	//----- nvinfo : EIATTR_FRAME_SIZE
	.align		4
.L_133:
        /*0240*/ 	.byte	0x04, 0x11
        /*0242*/ 	.short	(.L_135 - .L_134)
	.align		4
.L_134:
        /*0244*/ 	.word	index@(_ZN2at6native18elementwise_kernelILi128ELi4EZNS0_15gpu_kernel_implIZZZNS0_16sinh_kernel_cudaERNS_18TensorIteratorBaseEENKUlvE0_clEvENKUlvE1_clEvEUlN3c104HalfEE_EEvS4_RKT_EUliE_EEviT1_)
        /*0248*/ 	.word	0x00000000


	//----- nvinfo : EIATTR_REGCOUNT
	.align		4
.L_135:
        /*024c*/ 	.byte	0x04, 0x2f
        /*024e*/ 	.short	(.L_137 - .L_136)
	.align		4
.L_136:
        /*0250*/ 	.word	index@(_ZN2at6native29vectorized_elementwise_kernelILi8EZZZNS0_16sinh_kernel_cudaERNS_18TensorIteratorBaseEENKUlvE0_clEvENKUlvE2_clEvEUlN3c108BFloat16EE_St5arrayIPcLm2EEEEviT0_T1_)
        /*0254*/ 	.word	0x00000020


	//----- nvinfo : EIATTR_FRAME_SIZE
	.align		4
.L_137:
        /*0258*/ 	.byte	0x04, 0x11
        /*025a*/ 	.short	(.L_139 - .L_138)
	.align		4
.L_138:
        /*025c*/ 	.word	index@(_ZN2at6native29vectorized_elementwise_kernelILi8EZZZNS0_16sinh_kernel_cudaERNS_18TensorIteratorBaseEENKUlvE0_clEvENKUlvE2_clEvEUlN3c108BFloat16EE_St5arrayIPcLm2EEEEviT0_T1_)
        /*0260*/ 	.word	0x00000000


	//----- nvinfo : EIATTR_REGCOUNT
	.align		4
.L_139:
        /*0264*/ 	.byte	0x04, 0x2f
        /*0266*/ 	.short	(.L_141 - .L_140)
	.align		4
.L_140:
        /*0268*/ 	.word	index@(_ZN2at6native29vectorized_elementwise_kernelILi4EZZZNS0_16sinh_kernel_cudaERNS_18TensorIteratorBaseEENKUlvE0_clEvENKUlvE2_clEvEUlN3c108BFloat16EE_St5arrayIPcLm2EEEEviT0_T1_)
        /*026c*/ 	.word	0x00000020


	//----- nvinfo : EIATTR_FRAME_SIZE
	.align		4
.L_141:
        /*0270*/ 	.byte	0x04, 0x11
        /*0272*/ 	.short	(.L_143 - .L_142)
	.align		4
.L_142:
        /*0274*/ 	.word	index@(_ZN2at6native29vectorized_elementwise_kernelILi4EZZZNS0_16sinh_kernel_cudaERNS_18TensorIteratorBaseEENKUlvE0_clEvENKUlvE2_clEvEUlN3c108BFloat16EE_St5arrayIPcLm2EEEEviT0_T1_)
        /*0278*/ 	.word	0x00000000


	//----- nvinfo : EIATTR_REGCOUNT
	.align		4
.L_143:
        /*027c*/ 	.byte	0x04, 0x2f
        /*027e*/ 	.short	(.L_145 - .L_144)
	.align		4
.L_144:
        /*0280*/ 	.word	index@(_ZN2at6native29vectorized_elementwise_kernelILi2EZZZNS0_16sinh_kernel_cudaERNS_18TensorIteratorBaseEENKUlvE0_clEvENKUlvE2_clEvEUlN3c108BFloat16EE_St5arrayIPcLm2EEEEviT0_T1_)
        /*0284*/ 	.word	0x00000020


	//----- nvinfo : EIATTR_FRAME_SIZE
	.align		4
.L_145:
        /*0288*/ 	.byte	0x04, 0x11
        /*028a*/ 	.short	(.L_147 - .L_146)
	.align		4
.L_146:
        /*028c*/ 	.word	index@(_ZN2at6native29vectorized_elementwise_kernelILi2EZZZNS0_16sinh_kernel_cudaERNS_18TensorIteratorBaseEENKUlvE0_clEvENKUlvE2_clEvEUlN3c108BFloat16EE_St5arrayIPcLm2EEEEviT0_T1_)
        /*0290*/ 	.word	0x00000000


	//----- nvinfo : EIATTR_REGCOUNT
	.align		4
.L_147:
        /*0294*/ 	.byte	0x04, 0x2f
        /*0296*/ 	.short	(.L_149 - .L_148)
	.align		4
.L_148:
        /*0298*/ 	.word	index@(_ZN2at6native27unrolled_elementwise_kernelIZZZNS0_16sinh_kernel_cudaERNS_18TensorIteratorBaseEENKUlvE0_clEvENKUlvE2_clEvEUlN3c108BFloat16EE_St5arrayIPcLm2EELi4E23TrivialOffsetCalculatorILi1EjESD_NS0_6memory15LoadWithoutCastENSE_16StoreWithoutCastEEEviT_T0_T2_T3_T4_T5_)
        /*029c*/ 	.word	0x00000018


	//----- nvinfo : EIATTR_FRAME_SIZE
	.align		4
.L_149:
        /*02a0*/ 	.byte	0x04, 0x11
        /*02a2*/ 	.short	(.L_151 - .L_150)
	.align		4
.L_150:
        /*02a4*/ 	.word	index@(_ZN2at6native27unrolled_elementwise_kernelIZZZNS0_16sinh_kernel_cudaERNS_18TensorIteratorBaseEENKUlvE0_clEvENKUlvE2_clEvEUlN3c108BFloat16EE_St5arrayIPcLm2EELi4E23TrivialOffsetCalculatorILi1EjESD_NS0_6memory15LoadWithoutCastENSE_16StoreWithoutCastEEEviT_T0_T2_T3_T4_T5_)
        /*02a8*/ 	.word	0x00000000


	//----- nvinfo : EIATTR_REGCOUNT
	.align		4
.L_151:
        /*02ac*/ 	.byte	0x04, 0x2f
        /*02ae*/ 	.short	(.L_153 - .L_152)
	.align		4
.L_152:
        /*02b0*/ 	.word	index@(_ZN2at6native18elementwise_kernelILi128ELi4EZNS0_22gpu_kernel_impl_nocastIZZZNS0_16sinh_kernel_cudaERNS_18TensorIteratorBaseEENKUlvE0_clEvENKUlvE2_clEvEUlN3c108BFloat16EE_EEvS4_RKT_EUliE_EEviT1_)
        /*02b4*/ 	.word	0x00000012


	//----- nvinfo : EIATTR_FRAME_SIZE
	.align		4
.L_153:
        /*02b8*/ 	.byte	0x04, 0x11
        /*02ba*/ 	.short	(.L_155 - .L_154)
	.align		4
.L_154:
        /*02bc*/ 	.word	index@(_ZN2at6native18elementwise_kernelILi128ELi4EZNS0_22gpu_kernel_impl_nocastIZZZNS0_16sinh_kernel_cudaERNS_18TensorIteratorBaseEENKUlvE0_clEvENKUlvE2_clEvEUlN3c108BFloat16EE_EEvS4_RKT_EUliE_EEviT1_)
        /*02c0*/ 	.word	0x00000000


	//----- nvinfo : EIATTR_REGCOUNT
	.align		4
.L_155:
        /*02c4*/ 	.byte	0x04, 0x2f
        /*02c6*/ 	.short	(.L_157 - .L_156)
	.align		4
.L_156:
        /*02c8*/ 	.word	index@(_ZN2at6native27unrolled_elementwise_kernelIZZZNS0_16sinh_kernel_cudaERNS_18TensorIteratorBaseEENKUlvE0_clEvENKUlvE2_clEvEUlN3c108BFloat16EE_St5arrayIPcLm2EELi4E23TrivialOffsetCalculatorILi1EjESD_NS0_6memory12LoadWithCastILi1EEENSE_13StoreWithCastILi1EEEEEviT_T0_T2_T3_T4_T5_)
        /*02cc*/ 	.word	0x0000001c


	//----- nvinfo : EIATTR_FRAME_SIZE
	.align		4
.L_157:
        /*02d0*/ 	.byte	0x04, 0x11
        /*02d2*/ 	.short	(.L_159 - .L_158)
	.align		4
.L_158:
        /*02d4*/ 	.word	index@(_ZN2at6native27unrolled_elementwise_kernelIZZZNS0_16sinh_kernel_cudaERNS_18TensorIteratorBaseEENKUlvE0_clEvENKUlvE2_clEvEUlN3c108BFloat16EE_St5arrayIPcLm2EELi4E23TrivialOffsetCalculatorILi1EjESD_NS0_6memory12LoadWithCastILi1EEENSE_13StoreWithCastILi1EEEEEviT_T0_T2_T3_T4_T5_)
        /*02d8*/ 	.word	0x00000000


	//----- nvinfo : EIATTR_REGCOUNT
	.align		4
.L_159:
        /*02dc*/ 	.byte	0x04, 0x2f
        /*02de*/ 	.short	(.L_161 - .L_160)
	.align		4
.L_160:
        /*02e0*/ 	.word	index@(_ZN2at6native18elementwise_kernelILi128ELi4EZNS0_15gpu_kernel_implIZZZNS0_16sinh_kernel_cudaERNS_18TensorIteratorBaseEENKUlvE0_clEvENKUlvE2_clEvEUlN3c108BFloat16EE_EEvS4_RKT_EUliE_EEviT1_)
        /*02e4*/ 	.word	0x0000001a


	//----- nvinfo : EIATTR_FRAME_SIZE
	.align		4
.L_161:
        /*02e8*/ 	.byte	0x04, 0x11
        /*02ea*/ 	.short	(.L_163 - .L_162)
	.align		4
.L_162:
        /*02ec*/ 	.word	index@(_ZN2at6native18elementwise_kernelILi128ELi4EZNS0_15gpu_kernel_implIZZZNS0_16sinh_kernel_cudaERNS_18TensorIteratorBaseEENKUlvE0_clEvENKUlvE2_clEvEUlN3c108BFloat16EE_EEvS4_RKT_EUliE_EEviT1_)
        /*02f0*/ 	.word	0x00000000


	//----- nvinfo : EIATTR_MIN_STACK_SIZE
	.align		4
.L_163:
        /*02f4*/ 	.byte	0x04, 0x12
        /*02f6*/ 	.short	(.L_165 - .L_164)
	.align		4
.L_164:
        /*02f8*/ 	.word	index@(_ZN2at6native18elementwise_kernelILi128ELi4EZNS0_15gpu_kernel_implIZZZNS0_16sinh_kernel_cudaERNS_18TensorIteratorBaseEENKUlvE0_clEvENKUlvE2_clEvEUlN3c108BFloat16EE_EEvS4_RKT_EUliE_EEviT1_)
        /*02fc*/ 	.word	0x00000000


	//----- nvinfo : EIATTR_MIN_STACK_SIZE
	.align		4
.L_165:
        /*0300*/ 	.byte	0x04, 0x12
        /*0302*/ 	.short	(.L_167 - .L_166)
	.align		4
.L_166:
        /*0304*/ 	.word	index@(_ZN2at6native27unrolled_elementwise_kernelIZZZNS0_16sinh_kernel_cudaERNS_18TensorIteratorBaseEENKUlvE0_clEvENKUlvE2_clEvEUlN3c108BFloat16EE_St5arrayIPcLm2EELi4E23TrivialOffsetCalculatorILi1EjESD_NS0_6memory12LoadWithCastILi1EEENSE_13StoreWithCastILi1EEEEEviT_T0_T2_T3_T4_T5_)
        /*0308*/ 	.word	0x00000000


	//----- nvinfo : EIATTR_MIN_STACK_SIZE
	.align		4
.L_167:
        /*030c*/ 	.byte	0x04, 0x12
        /*030e*/ 	.short	(.L_169 - .L_168)
	.align		4
.L_168:
        /*0310*/ 	.word	index@(_ZN2at6native18elementwise_kernelILi128ELi4EZNS0_22gpu_kernel_impl_nocastIZZZNS0_16sinh_kernel_cudaERNS_18TensorIteratorBaseEENKUlvE0_clEvENKUlvE2_clEvEUlN3c108BFloat16EE_EEvS4_RKT_EUliE_EEviT1_)
        /*0314*/ 	.word	0x00000000


	//----- nvinfo : EIATTR_MIN_STACK_SIZE
	.align		4
.L_169:
        /*0318*/ 	.byte	0x04, 0x12
        /*031a*/ 	.short	(.L_171 - .L_170)
	.align		4
.L_170:
        /*031c*/ 	.word	index@(_ZN2at6native27unrolled_elementwise_kernelIZZZNS0_16sinh_kernel_cudaERNS_18TensorIteratorBaseEENKUlvE0_clEvENKUlvE2_clEvEUlN3c108BFloat16EE_St5arrayIPcLm2EELi4E23TrivialOffsetCalculatorILi1EjESD_NS0_6memory15LoadWithoutCastENSE_16StoreWithoutCastEEEviT_T0_T2_T3_T4_T5_)
        /*0320*/ 	.word	0x00000000


	//----- nvinfo : EIATTR_MIN_STACK_SIZE
	.align		4
.L_171:
        /*0324*/ 	.byte	0x04, 0x12
        /*0326*/ 	.short	(.L_173 - .L_172)
	.align		4
.L_172:
        /*0328*/ 	.word	index@(_ZN2at6native29vectorized_elementwise_kernelILi2EZZZNS0_16sinh_kernel_cudaERNS_18TensorIteratorBaseEENKUlvE0_clEvENKUlvE2_clEvEUlN3c108BFloat16EE_St5arrayIPcLm2EEEEviT0_T1_)
        /*032c*/ 	.word	0x00000000


	//----- nvinfo : EIATTR_MIN_STACK_SIZE
	.align		4
.L_173:
        /*0330*/ 	.byte	0x04, 0x12
        /*0332*/ 	.short	(.L_175 - .L_174)
	.align		4
.L_174:
        /*0334*/ 	.word	index@(_ZN2at6native29vectorized_elementwise_kernelILi4EZZZNS0_16sinh_kernel_cudaERNS_18TensorIteratorBaseEENKUlvE0_clEvENKUlvE2_clEvEUlN3c108BFloat16EE_St5arrayIPcLm2EEEEviT0_T1_)
        /*0338*/ 	.word	0x00000000


	//----- nvinfo : EIATTR_MIN_STACK_SIZE
	.align		4
.L_175:
        /*033c*/ 	.byte	0x04, 0x12
        /*033e*/ 	.short	(.L_177 - .L_176)
	.align		4
.L_176:
        /*0340*/ 	.word	index@(_ZN2at6native29vectorized_elementwise_kernelILi8EZZZNS0_16sinh_kernel_cudaERNS_18TensorIteratorBaseEENKUlvE0_clEvENKUlvE2_clEvEUlN3c108BFloat16EE_St5arrayIPcLm2EEEEviT0_T1_)
        /*0344*/ 	.word	0x00000000


	//----- nvinfo : EIATTR_MIN_STACK_SIZE
	.align		4
.L_177:
        /*0348*/ 	.byte	0x04, 0x12
        /*034a*/ 	.short	(.L_179 - .L_178)
	.align		4
.L_178:
        /*034c*/ 	.word	index@(_ZN2at6native18elementwise_kernelILi128ELi4EZNS0_15gpu_kernel_implIZZZNS0_16sinh_kernel_cudaERNS_18TensorIteratorBaseEENKUlvE0_clEvENKUlvE1_clEvEUlN3c104HalfEE_EEvS4_RKT_EUliE_EEviT1_)
        /*0350*/ 	.word	0x00000000


	//----- nvinfo : EIATTR_MIN_STACK_SIZE
	.align		4
.L_179:
        /*0354*/ 	.byte	0x04, 0x12
        /*0356*/ 	.short	(.L_181 - .L_180)
	.align		4
.L_180:
        /*0358*/ 	.word	index@(_ZN2at6native27unrolled_elementwise_kernelIZZZNS0_16sinh_kernel_cudaERNS_18TensorIteratorBaseEENKUlvE0_clEvENKUlvE1_clEvEUlN3c104HalfEE_St5arrayIPcLm2EELi4E23TrivialOffsetCalculatorILi1EjESD_NS0_6memory12LoadWithCastILi1EEENSE_13StoreWithCastILi1EEEEEviT_T0_T2_T3_T4_T5_)
        /*035c*/ 	.word	0x00000000


	//----- nvinfo : EIATTR_MIN_STACK_SIZE
	.align		4
.L_181:
        /*0360*/ 	.byte	0x04, 0x12
        /*0362*/ 	.short	(.L_183 - .L_182)
	.align		4
.L_182:
        /*0364*/ 	.word	index@(_ZN2at6native18elementwise_kernelILi128ELi4EZNS0_22gpu_kernel_impl_nocastIZZZNS0_16sinh_kernel_cudaERNS_18TensorIteratorBaseEENKUlvE0_clEvENKUlvE1_clEvEUlN3c104HalfEE_EEvS4_RKT_EUliE_EEviT1_)
        /*0368*/ 	.word	0x00000000


	//----- nvinfo : EIATTR_MIN_STACK_SIZE
	.align		4
.L_183:
        /*036c*/ 	.byte	0x04, 0x12
        /*036e*/ 	.short	(.L_185 - .L_184)
	.align		4
.L_184:
        /*0370*/ 	.word	index@(_ZN2at6native27unrolled_elementwise_kernelIZZZNS0_16sinh_kernel_cudaERNS_18TensorIteratorBaseEENKUlvE0_clEvENKUlvE1_clEvEUlN3c104HalfEE_St5arrayIPcLm2EELi4E23TrivialOffsetCalculatorILi1EjESD_NS0_6memory15LoadWithoutCastENSE_16StoreWithoutCastEEEviT_T0_T2_T3_T4_T5_)
        /*0374*/ 	.word	0x00000000


	//----- nvinfo : EIATTR_MIN_STACK_SIZE
	.align		4
.L_185:
        /*0378*/ 	.byte	0x04, 0x12
        /*037a*/ 	.short	(.L_187 - .L_186)
	.align		4
.L_186:
        /*037c*/ 	.word	index@(_ZN2at6native29vectorized_elementwise_kernelILi2EZZZNS0_16sinh_kernel_cudaERNS_18TensorIteratorBaseEENKUlvE0_clEvENKUlvE1_clEvEUlN3c104HalfEE_St5arrayIPcLm2EEEEviT0_T1_)
        /*0380*/ 	.word	0x00000000


	//----- nvinfo : EIATTR_MIN_STACK_SIZE
	.align		4
.L_187:
        /*0384*/ 	.byte	0x04, 0x12
        /*0386*/ 	.short	(.L_189 - .L_188)
	.align		4
.L_188:
        /*0388*/ 	.word	index@(_ZN2at6native29vectorized_elementwise_kernelILi4EZZZNS0_16sinh_kernel_cudaERNS_18TensorIteratorBaseEENKUlvE0_clEvENKUlvE1_clEvEUlN3c104HalfEE_St5arrayIPcLm2EEEEviT0_T1_)
        /*038c*/ 	.word	0x00000000


	//----- nvinfo : EIATTR_MIN_STACK_SIZE
	.align		4
.L_189:
        /*0390*/ 	.byte	0x04, 0x12
        /*0392*/ 	.short	(.L_191 - .L_190)
	.align		4
.L_190:
        /*0394*/ 	.word	index@(_ZN2at6native29vectorized_elementwise_kernelILi8EZZZNS0_16sinh_kernel_cudaERNS_18TensorIteratorBaseEENKUlvE0_clEvENKUlvE1_clEvEUlN3c104HalfEE_St5arrayIPcLm2EEEEviT0_T1_)
        /*0398*/ 	.word	0x00000000


	//----- nvinfo : EIATTR_MIN_STACK_SIZE
	.align		4
.L_191:
        /*039c*/ 	.byte	0x04, 0x12
        /*039e*/ 	.short	(.L_193 - .L_192)
	.align		4
.L_192:
        /*03a0*/ 	.word	index@(_ZN2at6native18elementwise_kernelILi128ELi4EZNS0_15gpu_kernel_implIZZZNS0_16sinh_kernel_cudaERNS_18TensorIteratorBaseEENKUlvE0_clEvENKUlvE0_clEvEUlfE_EEvS4_RKT_EUliE_EEviT1_)
        /*03a4*/ 	.word	0x00000000


	//----- nvinfo : EIATTR_MIN_STACK_SIZE
	.align		4
.L_193:
        /*03a8*/ 	.byte	0x04, 0x12
        /*03aa*/ 	.short	(.L_195 - .L_194)
	.align		4
.L_194:
        /*03ac*/ 	.word	index@(_ZN2at6native27unrolled_elementwise_kernelIZZZNS0_16sinh_kernel_cudaERNS_18TensorIteratorBaseEENKUlvE0_clEvENKUlvE0_clEvEUlfE_St5arrayIPcLm2EELi4E23TrivialOffsetCalculatorILi1EjESB_NS0_6memory12LoadWithCastILi1EEENSC_13StoreWithCastILi1EEEEEviT_T0_T2_T3_T4_T5_)
        /*03b0*/ 	.word	0x00000000


	//----- nvinfo : EIATTR_MIN_STACK_SIZE
	.align		4
.L_195:
        /*03b4*/ 	.byte	0x04, 0x12
        /*03b6*/ 	.short	(.L_197 - .L_196)
	.align		4
.L_196:
        /*03b8*/ 	.word	index@(_ZN2at6native18elementwise_kernelILi128ELi2EZNS0_22gpu_kernel_impl_nocastIZZZNS0_16sinh_kernel_cudaERNS_18TensorIteratorBaseEENKUlvE0_clEvENKUlvE0_clEvEUlfE_EEvS4_RKT_EUliE_EEviT1_)
        /*03bc*/ 	.word	0x00000000


	//----- nvinfo : EIATTR_MIN_STACK_SIZE
	.align		4
.L_197:
        /*03c0*/ 	.byte	0x04, 0x12
        /*03c2*/ 	.short	(.L_199 - .L_198)
	.align		4
.L_198:
        /*03c4*/ 	.word	index@(_ZN2at6native27unrolled_elementwise_kernelIZZZNS0_16sinh_kernel_cudaERNS_18TensorIteratorBaseEENKUlvE0_clEvENKUlvE0_clEvEUlfE_St5arrayIPcLm2EELi4E23TrivialOffsetCalculatorILi1EjESB_NS0_6memory15LoadWithoutCastENSC_16StoreWithoutCastEEEviT_T0_T2_T3_T4_T5_)
        /*03c8*/ 	.word	0x00000000


	//----- nvinfo : EIATTR_MIN_STACK_SIZE
	.align		4
.L_199:
        /*03cc*/ 	.byte	0x04, 0x12
        /*03ce*/ 	.short	(.L_201 - .L_200)
	.align		4
.L_200:
        /*03d0*/ 	.word	index@(_ZN2at6native29vectorized_elementwise_kernelILi2EZZZNS0_16sinh_kernel_cudaERNS_18TensorIteratorBaseEENKUlvE0_clEvENKUlvE0_clEvEUlfE_St5arrayIPcLm2EEEEviT0_T1_)
        /*03d4*/ 	.word	0x00000000


	//----- nvinfo : EIATTR_MIN_STACK_SIZE
	.align		4
.L_201:
        /*03d8*/ 	.byte	0x04, 0x12
        /*03da*/ 	.short	(.L_203 - .L_202)
	.align		4
.L_202:
        /*03dc*/ 	.word	index@(_ZN2at6native29vectorized_elementwise_kernelILi4EZZZNS0_16sinh_kernel_cudaERNS_18TensorIteratorBaseEENKUlvE0_clEvENKUlvE0_clEvEUlfE_St5arrayIPcLm2EEEEviT0_T1_)
        /*03e0*/ 	.word	0x00000000


	//----- nvinfo : EIATTR_MIN_STACK_SIZE
	.align		4
.L_203:
        /*03e4*/ 	.byte	0x04, 0x12
        /*03e6*/ 	.short	(.L_205 - .L_204)
	.align		4
.L_204:
        /*03e8*/ 	.word	index@(_ZN2at6native29vectorized_elementwise_kernelILi8EZZZNS0_16sinh_kernel_cudaERNS_18TensorIteratorBaseEENKUlvE0_clEvENKUlvE0_clEvEUlfE_St5arrayIPcLm2EEEEviT0_T1_)
        /*03ec*/ 	.word	0x00000000


	//----- nvinfo : EIATTR_MIN_STACK_SIZE
	.align		4
.L_205:
        /*03f0*/ 	.byte	0x04, 0x12
        /*03f2*/ 	.short	(.L_207 - .L_206)
	.align		4
.L_206:
        /*03f4*/ 	.word	index@(_ZN2at6native18elementwise_kernelILi128ELi4EZNS0_15gpu_kernel_implIZZZNS0_16sinh_kernel_cudaERNS_18TensorIteratorBaseEENKUlvE0_clEvENKUlvE_clEvEUldE_EEvS4_RKT_EUliE_EEviT1_)
        /*03f8*/ 	.word	0x00000000


	//----- nvinfo : EIATTR_MIN_STACK_SIZE
	.align		4
.L_207:
        /*03fc*/ 	.byte	0x04, 0x12
        /*03fe*/ 	.short	(.L_209 - .L_208)
	.align		4
.L_208:
        /*0400*/ 	.word	index@(_ZN2at6native27unrolled_elementwise_kernelIZZZNS0_16sinh_kernel_cudaERNS_18TensorIteratorBaseEENKUlvE0_clEvENKUlvE_clEvEUldE_St5arrayIPcLm2EELi4E23TrivialOffsetCalculatorILi1EjESB_NS0_6memory12LoadWithCastILi1EEENSC_13StoreWithCastILi1EEEEEviT_T0_T2_T3_T4_T5_)
        /*0404*/ 	.word	0x00000000


	//----- nvinfo : EIATTR_MIN_STACK_SIZE
	.align		4
.L_209:
        /*0408*/ 	.byte	0x04, 0x12
        /*040a*/ 	.short	(.L_211 - .L_210)
	.align		4
.L_210:
        /*040c*/ 	.word	index@(_ZN2at6native18elementwise_kernelILi128ELi2EZNS0_22gpu_kernel_impl_nocastIZZZNS0_16sinh_kernel_cudaERNS_18TensorIteratorBaseEENKUlvE0_clEvENKUlvE_clEvEUldE_EEvS4_RKT_EUliE_EEviT1_)
        /*0410*/ 	.word	0x00000000


	//----- nvinfo : EIATTR_MIN_STACK_SIZE
	.align		4
.L_211:
        /*0414*/ 	.byte	0x04, 0x12
        /*0416*/ 	.short	(.L_213 - .L_212)
	.align		4
.L_212:
        /*0418*/ 	.word	index@(_ZN2at6native27unrolled_elementwise_kernelIZZZNS0_16sinh_kernel_cudaERNS_18TensorIteratorBaseEENKUlvE0_clEvENKUlvE_clEvEUldE_St5arrayIPcLm2EELi4E23TrivialOffsetCalculatorILi1EjESB_NS0_6memory15LoadWithoutCastENSC_16StoreWithoutCastEEEviT_T0_T2_T3_T4_T5_)
        /*041c*/ 	.word	0x00000000


	//----- nvinfo : EIATTR_MIN_STACK_SIZE
	.align		4
.L_213:
        /*0420*/ 	.byte	0x04, 0x12
        /*0422*/ 	.short	(.L_215 - .L_214)
	.align		4
.L_214:
        /*0424*/ 	.word	index@(_ZN2at6native29vectorized_elementwise_kernelILi2EZZZNS0_16sinh_kernel_cudaERNS_18TensorIteratorBaseEENKUlvE0_clEvENKUlvE_clEvEUldE_St5arrayIPcLm2EEEEviT0_T1_)
        /*0428*/ 	.word	0x00000000


	//----- nvinfo : EIATTR_MIN_STACK_SIZE
	.align		4
.L_215:
        /*042c*/ 	.byte	0x04, 0x12
        /*042e*/ 	.short	(.L_217 - .L_216)
	.align		4
.L_216:
        /*0430*/ 	.word	index@(_ZN2at6native29vectorized_elementwise_kernelILi4EZZZNS0_16sinh_kernel_cudaERNS_18TensorIteratorBaseEENKUlvE0_clEvENKUlvE_clEvEUldE_St5arrayIPcLm2EEEEviT0_T1_)
        /*0434*/ 	.word	0x00000000


	//----- nvinfo : EIATTR_MIN_STACK_SIZE
	.align		4
.L_217:
        /*0438*/ 	.byte	0x04, 0x12
        /*043a*/ 	.short	(.L_219 - .L_218)
	.align		4
.L_218:
        /*043c*/ 	.word	index@(_ZN2at6native29vectorized_elementwise_kernelILi8EZZZNS0_16sinh_kernel_cudaERNS_18TensorIteratorBaseEENKUlvE0_clEvENKUlvE_clEvEUldE_St5arrayIPcLm2EEEEviT0_T1_)
        /*0440*/ 	.word	0x00000000
.L_219:


//--------------------- .nv.compat                --------------------------
	.section	.nv.compat,"",@"SHT_CUDA_COMPAT_INFO"
	.align	4
        /*0000*/ 	.byte	0x02, 0x09, 0x00, 0x00, 0x02, 0x02, 0x01, 0x00, 0x02, 0x05, 0x05, 0x00, 0x03, 0x07, 0x01, 0x01
        /*0010*/ 	.byte	0x02, 0x03, 0x00, 0x00, 0x02, 0x06, 0x01, 0x00, 0x04, 0x0b, 0x08, 0x00, 0x00, 0x00, 0x00, 0x00
        /*0020*/ 	.byte	0x00, 0x00, 0x00, 0x00


//--------------------- .nv.info._ZN2at6native18elementwise_kernelILi128ELi4EZNS0_15gpu_kernel_implIZZZNS0_16sinh_kernel_cudaERNS_18TensorIteratorBaseEENKUlvE0_clEvENKUlvE2_clEvEUlN3c108BFloat16EE_EEvS4_RKT_EUliE_EEviT1_ --------------------------
	.section	.nv.info._ZN2at6native18elementwise_kernelILi128ELi4EZNS0_15gpu_kernel_implIZZZNS0_16sinh_kernel_cudaERNS_18TensorIteratorBaseEENKUlvE0_clEvENKUlvE2_clEvEUlN3c108BFloat16EE_EEvS4_RKT_EUliE_EEviT1_,"",@"SHT_CUDA_INFO"
	.sectionflags	@""
	.align	4


	//----- nvinfo : EIATTR_CUDA_API_VERSION
	.align		4
        /*0000*/ 	.byte	0x04, 0x37
        /*0002*/ 	.short	(.L_221 - .L_220)
.L_220:
        /*0004*/ 	.word	0x00000082


	//----- nvinfo : EIATTR_KPARAM_INFO
	.align		4
.L_221:
        /*0008*/ 	.byte	0x04, 0x17
        /*000a*/ 	.short	(.L_223 - .L_222)
.L_222:
        /*000c*/ 	.word	0x00000000
        /*0010*/ 	.short	0x0001
        /*0012*/ 	.short	0x0008
        /*0014*/ 	.byte	0x00, 0xf0, 0x61, 0x08


	//----- nvinfo : EIATTR_KPARAM_INFO
	.align		4
.L_223:
        /*0018*/ 	.byte	0x04, 0x17
        /*001a*/ 	.short	(.L_225 - .L_224)
.L_224:
        /*001c*/ 	.word	0x00000000
        /*0020*/ 	.short	0x0000
        /*0022*/ 	.short	0x0000
        /*0024*/ 	.byte	0x00, 0xf0, 0x11, 0x00


	//----- nvinfo : EIATTR_SPARSE_MMA_MASK
	.align		4
.L_225:
        /*0028*/ 	.byte	0x03, 0x50
        /*002a*/ 	.short	0x0000


	//----- nvinfo : EIATTR_MAXREG_COUNT
	.align		4
        /*002c*/ 	.byte	0x03, 0x1b
        /*002e*/ 	.short	0x0080


	//----- nvinfo : EIATTR_EXTERNS
	.align		4
        /*0030*/ 	.byte	0x04, 0x0f
        /*0032*/ 	.short	(.L_227 - .L_226)


	//   ....[0]....
	.align		4
.L_226:
        /*0034*/ 	.word	index@(__assertfail)


	//----- nvinfo : EIATTR_MERCURY_ISA_VERSION
	.align		4
.L_227:
        /*0038*/ 	.byte	0x03, 0x5f
        /*003a*/ 	.short	0x0101


	//----- nvinfo : EIATTR_SYSCALL_OFFSETS
	.align		4
        /*003c*/ 	.byte	0x04, 0x46
        /*003e*/ 	.short	(.L_229 - .L_228)


	//   ....[0]....
.L_228:
        /*0040*/ 	.word	0x000022e0


	//   ....[1]....
        /*0044*/ 	.word	0x00003400


	//   ....[2]....
        /*0048*/ 	.word	0x00005730


	//   ....[3]....
        /*004c*/ 	.word	0x00006850


	//   ....[4]....
        /*0050*/ 	.word	0x00008b70


	//   ....[5]....
        /*0054*/ 	.word	0x00009c90


	//   ....[6]....
        /*0058*/ 	.word	0x0000bfa0


	//   ....[7]....
        /*005c*/ 	.word	0x0000d0c0


	//----- nvinfo : EIATTR_EXIT_INSTR_OFFSETS
	.align		4
.L_229:
        /*0060*/ 	.byte	0x04, 0x1c
        /*0062*/ 	.short	(.L_231 - .L_230)


	//   ....[0]....
.L_230:
        /*0064*/ 	.word	0x00009d60


	//   ....[1]....
        /*0068*/ 	.word	0x0000c2f0


	//   ....[2]....
        /*006c*/ 	.word	0x0000c330


	//   ....[3]....
        /*0070*/ 	.word	0x0000c3d0


	//   ....[4]....
        /*0074*/ 	.word	0x0000c410


	//   ....[5]....
        /*0078*/ 	.word	0x0000c450


	//   ....[6]....
        /*007c*/ 	.word	0x0000c4e0


	//   ....[7]....
        /*0080*/ 	.word	0x0000c520


	//   ....[8]....
        /*0084*/ 	.word	0x0000c5c0


	//   ....[9]....
        /*0088*/ 	.word	0x0000c610


	//   ....[10]....
        /*008c*/ 	.word	0x0000c660


	//   ....[11]....
        /*0090*/ 	.word	0x0000c730


	//   ....[12]....
        /*0094*/ 	.word	0x0000c790


	//   ....[13]....
        /*0098*/ 	.word	0x0000c920


	//   ....[14]....
        /*009c*/ 	.word	0x0000ca80


	//   ....[15]....
        /*00a0*/ 	.word	0x0000caa0


	//   ....[16]....
        /*00a4*/ 	.word	0x0000cb60


	//   ....[17]....
        /*00a8*/ 	.word	0x0000cce0


	//   ....[18]....
        /*00ac*/ 	.word	0x0000ce60


	//   ....[19]....
        /*00b0*/ 	.word	0x0000cfc0


	//   ....[20]....
        /*00b4*/ 	.word	0x0000d0d0


	//   ....[21]....
        /*00b8*/ 	.word	0x0000d110


	//   ....[22]....
        /*00bc*/ 	.word	0x0000d150


	//----- nvinfo : EIATTR_MAX_THREADS
	.align		4
.L_231:
        /*00c0*/ 	.byte	0x04, 0x05
        /*00c2*/ 	.short	(.L_233 - .L_232)
.L_232:
        /*00c4*/ 	.word	0x00000080
        /*00c8*/ 	.word	0x00000001
        /*00cc*/ 	.word	0x00000001


	//----- nvinfo : EIATTR_CRS_STACK_SIZE
	.align		4
.L_233:
        /*00d0*/ 	.byte	0x04, 0x1e
        /*00d2*/ 	.short	(.L_235 - .L_234)
.L_234:
        /*00d4*/ 	.word	0x00000000


	//----- nvinfo : EIATTR_CBANK_PARAM_SIZE
	.align		4
.L_235:
        /*00d8*/ 	.byte	0x03, 0x19
        /*00da*/ 	.short	0x0220


	//----- nvinfo : EIATTR_PARAM_CBANK
	.align		4
        /*00dc*/ 	.byte	0x04, 0x0a
        /*00de*/ 	.short	(.L_237 - .L_236)
	.align		4
.L_236:
        /*00e0*/ 	.word	index@(.nv.constant0._ZN2at6native18elementwise_kernelILi128ELi4EZNS0_15gpu_kernel_implIZZZNS0_16sinh_kernel_cudaERNS_18TensorIteratorBaseEENKUlvE0_clEvENKUlvE2_clEvEUlN3c108BFloat16EE_EEvS4_RKT_EUliE_EEviT1_)
        /*00e4*/ 	.short	0x0210
        /*00e6*/ 	.short	0x0220


	//----- nvinfo : EIATTR_SW_WAR
	.align		4
.L_237:
        /*00e8*/ 	.byte	0x04, 0x36
        /*00ea*/ 	.short	(.L_239 - .L_238)
.L_238:
        /*00ec*/ 	.word	0x00000008
.L_239:


//--------------------- .nv.info._ZN2at6native27unrolled_elementwise_kernelIZZZNS0_16sinh_kernel_cudaERNS_18TensorIteratorBaseEENKUlvE0_clEvENKUlvE2_clEvEUlN3c108BFloat16EE_St5arrayIPcLm2EELi4E23TrivialOffsetCalculatorILi1EjESD_NS0_6memory12LoadWithCastILi1EEENSE_13StoreWithCastILi1EEEEEviT_T0_T2_T3_T4_T5_ --------------------------
	.section	.nv.info._ZN2at6native27unrolled_elementwise_kernelIZZZNS0_16sinh_kernel_cudaERNS_18TensorIteratorBaseEENKUlvE0_clEvENKUlvE2_clEvEUlN3c108BFloat16EE_St5arrayIPcLm2EELi4E23TrivialOffsetCalculatorILi1EjESD_NS0_6memory12LoadWithCastILi1EEENSE_13StoreWithCastILi1EEEEEviT_T0_T2_T3_T4_T5_,"",@"SHT_CUDA_INFO"
	.sectionflags	@""
	.align	4


	//----- nvinfo : EIATTR_CUDA_API_VERSION
	.align		4
        /*0000*/ 	.byte	0x04, 0x37
        /*0002*/ 	.short	(.L_241 - .L_240)
.L_240:
        /*0004*/ 	.word	0x00000082


	//----- nvinfo : EIATTR_KPARAM_INFO
	.align		4
.L_241:
        /*0008*/ 	.byte	0x04, 0x17
        /*000a*/ 	.short	(.L_243 - .L_242)
.L_242:
        /*000c*/ 	.word	0x00000000
        /*0010*/ 	.short	0x0006
        /*0012*/ 	.short	0x0024
        /*0014*/ 	.byte	0x00, 0xf0, 0x21, 0x00


	//----- nvinfo : EIATTR_KPARAM_INFO
	.align		4
.L_243:
        /*0018*/ 	.byte	0x04, 0x17
        /*001a*/ 	.short	(.L_245 - .L_244)
.L_244:
        /*001c*/ 	.word	0x00000000
        /*0020*/ 	.short	0x0005
        /*0022*/ 	.short	0x001c
        /*0024*/ 	.byte	0x00, 0xf0, 0x21, 0x00


	//----- nvinfo : EIATTR_KPARAM_INFO
	.align		4
.L_245:
        /*0028*/ 	.byte	0x04, 0x17
        /*002a*/ 	.short	(.L_247 - .L_246)
.L_246:
        /*002c*/ 	.word	0x00000000
        /*0030*/ 	.short	0x0004
        /*0032*/ 	.short	0x0019
        /*0034*/ 	.byte	0x00, 0xf0, 0x05, 0x00


	//----- nvinfo : EIATTR_KPARAM_INFO
	.align		4
.L_247:
        /*0038*/ 	.byte	0x04, 0x17
        /*003a*/ 	.short	(.L_249 - .L_248)
.L_248:
        /*003c*/ 	.word	0x00000000
        /*0040*/ 	.short	0x0003
        /*0042*/ 	.short	0x0018
        /*0044*/ 	.byte	0x00, 0xf0, 0x05, 0x00


	//----- nvinfo : EIATTR_KPARAM_INFO
	.align		4
.L_249:
        /*0048*/ 	.byte	0x04, 0x17
        /*004a*/ 	.short	(.L_251 - .L_250)
.L_250:
        /*004c*/ 	.word	0x00000000
        /*0050*/ 	.short	0x0002
        /*0052*/ 	.short	0x0008
        /*0054*/ 	.byte	0x00, 0xf0, 0x41, 0x00


	//----- nvinfo : EIATTR_KPARAM_INFO
	.align		4
.L_251:
        /*0058*/ 	.byte	0x04, 0x17
        /*005a*/ 	.short	(.L_253 - .L_252)
.L_252:
        /*005c*/ 	.word	0x00000000
        /*0060*/ 	.short	0x0001
        /*0062*/ 	.short	0x0004
        /*0064*/ 	.byte	0x00, 0xf0, 0x05, 0x00


	//----- nvinfo : EIATTR_KPARAM_INFO
	.align		4
.L_253:
        /*0068*/ 	.byte	0x04, 0x17
        /*006a*/ 	.short	(.L_255 - .L_254)
.L_254:
        /*006c*/ 	.word	0x00000000
        /*0070*/ 	.short	0x0000
        /*0072*/ 	.short	0x0000
        /*0074*/ 	.byte	0x00, 0xf0, 0x11, 0x00


	//----- nvinfo : EIATTR_SPARSE_MMA_MASK
	.align		4
.L_255:
        /*0078*/ 	.byte	0x03, 0x50
        /*007a*/ 	.short	0x0000


	//----- nvinfo : EIATTR_MAXREG_COUNT
	.align		4
        /*007c*/ 	.byte	0x03, 0x1b
        /*007e*/ 	.short	0x00ff


	//----- nvinfo : EIATTR_EXTERNS
	.align		4
        /*0080*/ 	.byte	0x04, 0x0f
        /*0082*/ 	.short	(.L_257 - .L_256)


	//   ....[0]....
	.align		4
.L_256:
        /*0084*/ 	.word	index@(__assertfail)


	//----- nvinfo : EIATTR_MERCURY_ISA_VERSION
	.align		4
.L_257:
        /*0088*/ 	.byte	0x03, 0x5f
        /*008a*/ 	.short	0x0101


	//----- nvinfo : EIATTR_SYSCALL_OFFSETS
	.align		4
        /*008c*/ 	.byte	0x04, 0x46
        /*008e*/ 	.short	(.L_259 - .L_258)


	//   ....[0]....
.L_258:
        /*0090*/ 	.word	0x000010e0


	//   ....[1]....
        /*0094*/ 	.word	0x00002220


	//   ....[2]....
        /*0098*/ 	.word	0x00003370


	//   ....[3]....
        /*009c*/ 	.word	0x00004490


	//   ....[4]....
        /*00a0*/ 	.word	0x00005dd0


	//   ....[5]....
        /*00a4*/ 	.word	0x00006df0


	//   ....[6]....
        /*00a8*/ 	.word	0x00007dd0


	//   ....[7]....
        /*00ac*/ 	.word	0x00008db0


	//----- nvinfo : EIATTR_EXIT_INSTR_OFFSETS
	.align		4
.L_259:
        /*00b0*/ 	.byte	0x04, 0x1c
        /*00b2*/ 	.short	(.L_261 - .L_260)


	//   ....[0]....
.L_260:
        /*00b4*/ 	.word	0x00007e90


	//   ....[1]....
        /*00b8*/ 	.word	0x00007fe0


	//   ....[2]....
        /*00bc*/ 	.word	0x00008020


	//   ....[3]....
        /*00c0*/ 	.word	0x000080c0


	//   ....[4]....
        /*00c4*/ 	.word	0x00008100


	//   ....[5]....
        /*00c8*/ 	.word	0x00008140


	//   ....[6]....
        /*00cc*/ 	.word	0x000081d0


	//   ....[7]....
        /*00d0*/ 	.word	0x00008210


	//   ....[8]....
        /*00d4*/ 	.word	0x000082b0


	//   ....[9]....
        /*00d8*/ 	.word	0x00008300


	//   ....[10]....
        /*00dc*/ 	.word	0x00008350


	//   ....[11]....
        /*00e0*/ 	.word	0x00008420


	//   ....[12]....
        /*00e4*/ 	.word	0x00008480


	//   ....[13]....
        /*00e8*/ 	.word	0x00008610


	//   ....[14]....
        /*00ec*/ 	.word	0x00008770


	//   ....[15]....
        /*00f0*/ 	.word	0x00008790


	//   ....[16]....
        /*00f4*/ 	.word	0x00008850


	//   ....[17]....
        /*00f8*/ 	.word	0x000089d0


	//   ....[18]....
        /*00fc*/ 	.word	0x00008b50


	//   ....[19]....
        /*0100*/ 	.word	0x00008cb0


	//   ....[20]....
        /*0104*/ 	.word	0x00008dc0


	//   ....[21]....
        /*0108*/ 	.word	0x00008e00


	//   ....[22]....
        /*010c*/ 	.word	0x00008e40


	//----- nvinfo : EIATTR_MAX_THREADS
	.align		4
.L_261:
        /*0110*/ 	.byte	0x04, 0x05
        /*0112*/ 	.short	(.L_263 - .L_262)
.L_262:
        /*0114*/ 	.word	0x00000080
        /*0118*/ 	.word	0x00000001
        /*011c*/ 	.word	0x00000001


	//----- nvinfo : EIATTR_CRS_STACK_SIZE
	.align		4
.L_263:
        /*0120*/ 	.byte	0x04, 0x1e
        /*0122*/ 	.short	(.L_265 - .L_264)
.L_264:
        /*0124*/ 	.word	0x00000000


	//----- nvinfo : EIATTR_CBANK_PARAM_SIZE
	.align		4
.L_265:
        /*0128*/ 	.byte	0x03, 0x19
        /*012a*/ 	.short	0x002c


	//----- nvinfo : EIATTR_PARAM_CBANK
	.align		4
        /*012c*/ 	.byte	0x04, 0x0a
        /*012e*/ 	.short	(.L_267 - .L_266)
	.align		4
.L_266:
        /*0130*/ 	.word	index@(.nv.constant0._ZN2at6native27unrolled_elementwise_kernelIZZZNS0_16sinh_kernel_cudaERNS_18TensorIteratorBaseEENKUlvE0_clEvENKUlvE2_clEvEUlN3c108BFloat16EE_St5arrayIPcLm2EELi4E23TrivialOffsetCalculatorILi1EjESD_NS0_6memory12LoadWithCastILi1EEENSE_13StoreWithCastILi1EEEEEviT_T0_T2_T3_T4_T5_)
        /*0134*/ 	.short	0x0210
        /*0136*/ 	.short	0x002c


	//----- nvinfo : EIATTR_SW_WAR
	.align		4
.L_267:
        /*0138*/ 	.byte	0x04, 0x36
        /*013a*/ 	.short	(.L_269 - .L_268)
.L_268:
        /*013c*/ 	.word	0x00000008
.L_269:


//--------------------- .nv.info._ZN2at6native18elementwise_kernelILi128ELi4EZNS0_22gpu_kernel_impl_nocastIZZZNS0_16sinh_kernel_cudaERNS_18TensorIteratorBaseEENKUlvE0_clEvENKUlvE2_clEvEUlN3c108BFloat16EE_EEvS4_RKT_EUliE_EEviT1_ --------------------------
	.section	.nv.info._ZN2at6native18elementwise_kernelILi128ELi4EZNS0_22gpu_kernel_impl_nocastIZZZNS0_16sinh_kernel_cudaERNS_18TensorIteratorBaseEENKUlvE0_clEvENKUlvE2_clEvEUlN3c108BFloat16EE_EEvS4_RKT_EUliE_EEviT1_,"",@"SHT_CUDA_INFO"
	.sectionflags	@""
	.align	4


	//----- nvinfo : EIATTR_CUDA_API_VERSION
	.align		4
        /*0000*/ 	.byte	0x04, 0x37
        /*0002*/ 	.short	(.L_271 - .L_270)
.L_270:
        /*0004*/ 	.word	0x00000082


	//----- nvinfo : EIATTR_KPARAM_INFO
	.align		4
.L_271:
        /*0008*/ 	.byte	0x04, 0x17
        /*000a*/ 	.short	(.L_273 - .L_272)
.L_272:
        /*000c*/ 	.word	0x00000000
        /*0010*/ 	.short	0x0001
        /*0012*/ 	.short	0x0008
        /*0014*/ 	.byte	0x00, 0xf0, 0x61, 0x08


	//----- nvinfo : EIATTR_KPARAM_INFO
	.align		4
.L_273:
        /*0018*/ 	.byte	0x04, 0x17
        /*001a*/ 	.short	(.L_275 - .L_274)
.L_274:
        /*001c*/ 	.word	0x00000000
        /*0020*/ 	.short	0x0000
        /*0022*/ 	.short	0x0000
        /*0024*/ 	.byte	0x00, 0xf0, 0x11, 0x00


	//----- nvinfo : EIATTR_SPARSE_MMA_MASK
	.align		4
.L_275:
        /*0028*/ 	.byte	0x03, 0x50
        /*002a*/ 	.short	0x0000


	//----- nvinfo : EIATTR_MAXREG_COUNT
	.align		4
        /*002c*/ 	.byte	0x03, 0x1b
        /*002e*/ 	.short	0x0080


	//----- nvinfo : EIATTR_MERCURY_ISA_VERSION
	.align		4
        /*0030*/ 	.byte	0x03, 0x5f
        /*0032*/ 	.short	0x0101


	//----- nvinfo : EIATTR_EXIT_INSTR_OFFSETS
	.align		4
        /*0034*/ 	.byte	0x04, 0x1c
        /*0036*/ 	.short	(.L_277 - .L_276)


	//   ....[0]....
.L_276:
        /*0038*/ 	.word	0x00004070


	//   ....[1]....
        /*003c*/ 	.word	0x00005590


	//----- nvinfo : EIATTR_MAX_THREADS
	.align		4
.L_277:
        /*0040*/ 	.byte	0x04, 0x05
        /*0042*/ 	.short	(.L_279 - .L_278)
.L_278:
        /*0044*/ 	.word	0x00000080
        /*0048*/ 	.word	0x00000001
        /*004c*/ 	.word	0x00000001


	//----- nvinfo : EIATTR_CRS_STACK_SIZE
	.align		4
.L_279:
        /*0050*/ 	.byte	0x04, 0x1e
        /*0052*/ 	.short	(.L_281 - .L_280)
.L_280:
        /*0054*/ 	.word	0x00000000


	//----- nvinfo : EIATTR_CBANK_PARAM_SIZE
	.align		4
.L_281:
        /*0058*/ 	.byte	0x03, 0x19
        /*005a*/ 	.short	0x0220


	//----- nvinfo : EIATTR_PARAM_CBANK
	.align		4
        /*005c*/ 	.byte	0x04, 0x0a
        /*005e*/ 	.short	(.L_283 - .L_282)
	.align		4
.L_282:
        /*0060*/ 	.word	index@(.nv.constant0._ZN2at6native18elementwise_kernelILi128ELi4EZNS0_22gpu_kernel_impl_nocastIZZZNS0_16sinh_kernel_cudaERNS_18TensorIteratorBaseEENKUlvE0_clEvENKUlvE2_clEvEUlN3c108BFloat16EE_EEvS4_RKT_EUliE_EEviT1_)
        /*0064*/ 	.short	0x0210
        /*0066*/ 	.short	0x0220


	//----- nvinfo : EIATTR_SW_WAR
	.align		4
.L_283:
        /*0068*/ 	.byte	0x04, 0x36
        /*006a*/ 	.short	(.L_285 - .L_284)
.L_284:
        /*006c*/ 	.word	0x00000008
.L_285:


//--------------------- .nv.info._ZN2at6native27unrolled_elementwise_kernelIZZZNS0_16sinh_kernel_cudaERNS_18TensorIteratorBaseEENKUlvE0_clEvENKUlvE2_clEvEUlN3c108BFloat16EE_St5arrayIPcLm2EELi4E23TrivialOffsetCalculatorILi1EjESD_NS0_6memory15LoadWithoutCastENSE_16StoreWithoutCastEEEviT_T0_T2_T3_T4_T5_ --------------------------
	.section	.nv.info._ZN2at6native27unrolled_elementwise_kernelIZZZNS0_16sinh_kernel_cudaERNS_18TensorIteratorBaseEENKUlvE0_clEvENKUlvE2_clEvEUlN3c108BFloat16EE_St5arrayIPcLm2EELi4E23TrivialOffsetCalculatorILi1EjESD_NS0_6memory15LoadWithoutCastENSE_16StoreWithoutCastEEEviT_T0_T2_T3_T4_T5_,"",@"SHT_CUDA_INFO"
	.sectionflags	@""
	.align	4


	//----- nvinfo : EIATTR_CUDA_API_VERSION
	.align		4
        /*0000*/ 	.byte	0x04, 0x37
        /*0002*/ 	.short	(.L_287 - .L_286)
.L_286:
        /*0004*/ 	.word	0x00000082


	//----- nvinfo : EIATTR_KPARAM_INFO
	.align		4
.L_287:
        /*0008*/ 	.byte	0x04, 0x17
        /*000a*/ 	.short	(.L_289 - .L_288)
.L_288:
        /*000c*/ 	.word	0x00000000
        /*0010*/ 	.short	0x0006
        /*0012*/ 	.short	0x001b
        /*0014*/ 	.byte	0x00, 0xf0, 0x05, 0x00


	//----- nvinfo : EIATTR_KPARAM_INFO
	.align		4
.L_289:
        /*0018*/ 	.byte	0x04, 0x17
        /*001a*/ 	.short	(.L_291 - .L_290)
.L_290:
        /*001c*/ 	.word	0x00000000
        /*0020*/ 	.short	0x0005
        /*0022*/ 	.short	0x001a
        /*0024*/ 	.byte	0x00, 0xf0, 0x05, 0x00


	//----- nvinfo : EIATTR_KPARAM_INFO
	.align		4
.L_291:
        /*0028*/ 	.byte	0x04, 0x17
        /*002a*/ 	.short	(.L_293 - .L_292)
.L_292:
        /*002c*/ 	.word	0x00000000
        /*0030*/ 	.short	0x0004
        /*0032*/ 	.short	0x0019
        /*0034*/ 	.byte	0x00, 0xf0, 0x05, 0x00


	//----- nvinfo : EIATTR_KPARAM_INFO
	.align		4
.L_293:
        /*0038*/ 	.byte	0x04, 0x17
        /*003a*/ 	.short	(.L_295 - .L_294)
.L_294:
        /*003c*/ 	.word	0x00000000
        /*0040*/ 	.short	0x0003
        /*0042*/ 	.short	0x0018
        /*0044*/ 	.byte	0x00, 0xf0, 0x05, 0x00


	//----- nvinfo : EIATTR_KPARAM_INFO
	.align		4
.L_295:
        /*0048*/ 	.byte	0x04, 0x17
        /*004a*/ 	.short	(.L_297 - .L_296)
.L_296:
        /*004c*/ 	.word	0x00000000
        /*0050*/ 	.short	0x0002
        /*0052*/ 	.short	0x0008
        /*0054*/ 	.byte	0x00, 0xf0, 0x41, 0x00


	//----- nvinfo : EIATTR_KPARAM_INFO
	.align		4
.L_297:
        /*0058*/ 	.byte	0x04, 0x17
        /*005a*/ 	.short	(.L_299 - .L_298)
.L_298:
        /*005c*/ 	.word	0x00000000
        /*0060*/ 	.short	0x0001
        /*0062*/ 	.short	0x0004
        /*0064*/ 	.byte	0x00, 0xf0, 0x05, 0x00


	//----- nvinfo : EIATTR_KPARAM_INFO
	.align		4
.L_299:
        /*0068*/ 	.byte	0x04, 0x17
        /*006a*/ 	.short	(.L_301 - .L_300)
.L_300:
        /*006c*/ 	.word	0x00000000
        /*0070*/ 	.short	0x0000
        /*0072*/ 	.short	0x0000
        /*0074*/ 	.byte	0x00, 0xf0, 0x11, 0x00


	//----- nvinfo : EIATTR_SPARSE_MMA_MASK
	.align		4
.L_301:
        /*0078*/ 	.byte	0x03, 0x50
        /*007a*/ 	.short	0x0000


	//----- nvinfo : EIATTR_MAXREG_COUNT
	.align		4
        /*007c*/ 	.byte	0x03, 0x1b
        /*007e*/ 	.short	0x00ff


	//----- nvinfo : EIATTR_MERCURY_ISA_VERSION
	.align		4
        /*0080*/ 	.byte	0x03, 0x5f
        /*0082*/ 	.short	0x0101


	//----- nvinfo : EIATTR_EXIT_INSTR_OFFSETS
	.align		4
        /*0084*/ 	.byte	0x04, 0x1c
        /*0086*/ 	.short	(.L_303 - .L_302)


	//   ....[0]....
.L_302:
        /*0088*/ 	.word	0x00000b50


	//   ....[1]....
        /*008c*/ 	.word	0x00000ba0


	//----- nvinfo : EIATTR_MAX_THREADS
	.align		4
.L_303:
        /*0090*/ 	.byte	0x04, 0x05
        /*0092*/ 	.short	(.L_305 - .L_304)
.L_304:
        /*0094*/ 	.word	0x00000080
        /*0098*/ 	.word	0x00000001
        /*009c*/ 	.word	0x00000001


	//----- nvinfo : EIATTR_CRS_STACK_SIZE
	.align		4
.L_305:
        /*00a0*/ 	.byte	0x04, 0x1e
        /*00a2*/ 	.short	(.L_307 - .L_306)
.L_306:
        /*00a4*/ 	.word	0x00000000


	//----- nvinfo : EIATTR_CBANK_PARAM_SIZE
	.align		4
.L_307:
        /*00a8*/ 	.byte	0x03, 0x19
        /*00aa*/ 	.short	0x001c


	//----- nvinfo : EIATTR_PARAM_CBANK
	.align		4
        /*00ac*/ 	.byte	0x04, 0x0a
        /*00ae*/ 	.short	(.L_309 - .L_308)
	.align		4
.L_308:
        /*00b0*/ 	.word	index@(.nv.constant0._ZN2at6native27unrolled_elementwise_kernelIZZZNS0_16sinh_kernel_cudaERNS_18TensorIteratorBaseEENKUlvE0_clEvENKUlvE2_clEvEUlN3c108BFloat16EE_St5arrayIPcLm2EELi4E23TrivialOffsetCalculatorILi1EjESD_NS0_6memory15LoadWithoutCastENSE_16StoreWithoutCastEEEviT_T0_T2_T3_T4_T5_)
        /*00b4*/ 	.short	0x0210
        /*00b6*/ 	.short	0x001c


	//----- nvinfo : EIATTR_SW_WAR
	.align		4
.L_309:
        /*00b8*/ 	.byte	0x04, 0x36
        /*00ba*/ 	.short	(.L_311 - .L_310)
.L_310:
        /*00bc*/ 	.word	0x00000008
.L_311:


//--------------------- .nv.info._ZN2at6native29vectorized_elementwise_kernelILi2EZZZNS0_16sinh_kernel_cudaERNS_18TensorIteratorBaseEENKUlvE0_clEvENKUlvE2_clEvEUlN3c108BFloat16EE_St5arrayIPcLm2EEEEviT0_T1_ --------------------------
	.section	.nv.info._ZN2at6native29vectorized_elementwise_kernelILi2EZZZNS0_16sinh_kernel_cudaERNS_18TensorIteratorBaseEENKUlvE0_clEvENKUlvE2_clEvEUlN3c108BFloat16EE_St5arrayIPcLm2EEEEviT0_T1_,"",@"SHT_CUDA_INFO"
	.sectionflags	@""
	.align	4


	//----- nvinfo : EIATTR_CUDA_API_VERSION
	.align		4
        /*0000*/ 	.byte	0x04, 0x37
        /*0002*/ 	.short	(.L_313 - .L_312)
.L_312:
        /*0004*/ 	.word	0x00000082


	//----- nvinfo : EIATTR_KPARAM_INFO
	.align		4
.L_313:
        /*0008*/ 	.byte	0x04, 0x17
        /*000a*/ 	.short	(.L_315 - .L_314)
.L_314:
        /*000c*/ 	.word	0x00000000
        /*0010*/ 	.short	0x0002
        /*0012*/ 	.short	0x0008
        /*0014*/ 	.byte	0x00, 0xf0, 0x41, 0x00


	//----- nvinfo : EIATTR_KPARAM_INFO
	.align		4
.L_315:
        /*0018*/ 	.byte	0x04, 0x17
        /*001a*/ 	.short	(.L_317 - .L_316)
.L_316:
        /*001c*/ 	.word	0x00000000
        /*0020*/ 	.short	0x0001
        /*0022*/ 	.short	0x0004
        /*0024*/ 	.byte	0x00, 0xf0, 0x05, 0x00


	//----- nvinfo : EIATTR_KPARAM_INFO
	.align		4
.L_317:
        /*0028*/ 	.byte	0x04, 0x17
        /*002a*/ 	.short	(.L_319 - .L_318)
.L_318:
        /*002c*/ 	.word	0x00000000
        /*0030*/ 	.short	0x0000
        /*0032*/ 	.short	0x0000
        /*0034*/ 	.byte	0x00, 0xf0, 0x11, 0x00


	//----- nvinfo : EIATTR_SPARSE_MMA_MASK
	.align		4
.L_319:
        /*0038*/ 	.byte	0x03, 0x50
        /*003a*/ 	.short	0x0000


	//----- nvinfo : EIATTR_MAXREG_COUNT
	.align		4
        /*003c*/ 	.byte	0x03, 0x1b
        /*003e*/ 	.short	0x00ff


	//----- nvinfo : EIATTR_MERCURY_ISA_VERSION
	.align		4
        /*0040*/ 	.byte	0x03, 0x5f
        /*0042*/ 	.short	0x0101


	//----- nvinfo : EIATTR_EXIT_INSTR_OFFSETS
	.align		4
        /*0044*/ 	.byte	0x04, 0x1c
        /*0046*/ 	.short	(.L_321 - .L_320)


	//   ....[0]....
.L_320:
        /*0048*/ 	.word	0x00000e10


	//   ....[1]....
        /*004c*/ 	.word	0x000024e0


	//   ....[2]....
        /*0050*/ 	.word	0x00002530


	//----- nvinfo : EIATTR_MAX_THREADS
	.align		4
.L_321:
        /*0054*/ 	.byte	0x04, 0x05
        /*0056*/ 	.short	(.L_323 - .L_322)
.L_322:
        /*0058*/ 	.word	0x00000080
        /*005c*/ 	.word	0x00000001
        /*0060*/ 	.word	0x00000001


	//----- nvinfo : EIATTR_CRS_STACK_SIZE
	.align		4
.L_323:
        /*0064*/ 	.byte	0x04, 0x1e
        /*0066*/ 	.short	(.L_325 - .L_324)
.L_324:
        /*0068*/ 	.word	0x00000000


	//----- nvinfo : EIATTR_CBANK_PARAM_SIZE
	.align		4
.L_325:
        /*006c*/ 	.byte	0x03, 0x19
        /*006e*/ 	.short	0x0018


	//----- nvinfo : EIATTR_PARAM_CBANK
	.align		4
        /*0070*/ 	.byte	0x04, 0x0a
        /*0072*/ 	.short	(.L_327 - .L_326)
	.align		4
.L_326:
        /*0074*/ 	.word	index@(.nv.constant0._ZN2at6native29vectorized_elementwise_kernelILi2EZZZNS0_16sinh_kernel_cudaERNS_18TensorIteratorBaseEENKUlvE0_clEvENKUlvE2_clEvEUlN3c108BFloat16EE_St5arrayIPcLm2EEEEviT0_T1_)
        /*0078*/ 	.short	0x0210
        /*007a*/ 	.short	0x0018


	//----- nvinfo : EIATTR_SW_WAR
	.align		4
.L_327:
        /*007c*/ 	.byte	0x04, 0x36
        /*007e*/ 	.short	(.L_329 - .L_328)
.L_328:
        /*0080*/ 	.word	0x00000008
.L_329:


//--------------------- .nv.info._ZN2at6native29vectorized_elementwise_kernelILi4EZZZNS0_16sinh_kernel_cudaERNS_18TensorIteratorBaseEENKUlvE0_clEvENKUlvE2_clEvEUlN3c108BFloat16EE_St5arrayIPcLm2EEEEviT0_T1_ --------------------------
	.section	.nv.info._ZN2at6native29vectorized_elementwise_kernelILi4EZZZNS0_16sinh_kernel_cudaERNS_18TensorIteratorBaseEENKUlvE0_clEvENKUlvE2_clEvEUlN3c108BFloat16EE_St5arrayIPcLm2EEEEviT0_T1_,"",@"SHT_CUDA_INFO"
	.sectionflags	@""
	.align	4


	//----- nvinfo : EIATTR_CUDA_API_VERSION
	.align		4
        /*0000*/ 	.byte	0x04, 0x37
        /*0002*/ 	.short	(.L_331 - .L_330)
.L_330:
        /*0004*/ 	.word	0x00000082


	//----- nvinfo : EIATTR_KPARAM_INFO
	.align		4
.L_331:
        /*0008*/ 	.byte	0x04, 0x17
        /*000a*/ 	.short	(.L_333 - .L_332)
.L_332:
        /*000c*/ 	.word	0x00000000
        /*0010*/ 	.short	0x0002
        /*0012*/ 	.short	0x0008
        /*0014*/ 	.byte	0x00, 0xf0, 0x41, 0x00


	//----- nvinfo : EIATTR_KPARAM_INFO
	.align		4
.L_333:
        /*0018*/ 	.byte	0x04, 0x17
        /*001a*/ 	.short	(.L_335 - .L_334)
.L_334:
        /*001c*/ 	.word	0x00000000
        /*0020*/ 	.short	0x0001
        /*0022*/ 	.short	0x0004
        /*0024*/ 	.byte	0x00, 0xf0, 0x05, 0x00


	//----- nvinfo : EIATTR_KPARAM_INFO
	.align		4
.L_335:
        /*0028*/ 	.byte	0x04, 0x17
        /*002a*/ 	.short	(.L_337 - .L_336)
.L_336:
        /*002c*/ 	.word	0x00000000
        /*0030*/ 	.short	0x0000
        /*0032*/ 	.short	0x0000
        /*0034*/ 	.byte	0x00, 0xf0, 0x11, 0x00


	//----- nvinfo : EIATTR_SPARSE_MMA_MASK
	.align		4
.L_337:
        /*0038*/ 	.byte	0x03, 0x50
        /*003a*/ 	.short	0x0000


	//----- nvinfo : EIATTR_MAXREG_COUNT
	.align		4
        /*003c*/ 	.byte	0x03, 0x1b
        /*003e*/ 	.short	0x00ff


	//----- nvinfo : EIATTR_MERCURY_ISA_VERSION
	.align		4
        /*0040*/ 	.byte	0x03, 0x5f
        /*0042*/ 	.short	0x0101


	//----- nvinfo : EIATTR_EXIT_INSTR_OFFSETS
	.align		4
        /*0044*/ 	.byte	0x04, 0x1c
        /*0046*/ 	.short	(.L_339 - .L_338)


	//   ....[0]....
.L_338:
        /*0048*/ 	.word	0x00000dd0


	//   ....[1]....
        /*004c*/ 	.word	0x000024a0


	//   ....[2]....
        /*0050*/ 	.word	0x000024f0


	//----- nvinfo : EIATTR_MAX_THREADS
	.align		4
.L_339:
        /*0054*/ 	.byte	0x04, 0x05
        /*0056*/ 	.short	(.L_341 - .L_340)
.L_340:
        /*0058*/ 	.word	0x00000080
        /*005c*/ 	.word	0x00000001
        /*0060*/ 	.word	0x00000001


	//----- nvinfo : EIATTR_CRS_STACK_SIZE
	.align		4
.L_341:
        /*0064*/ 	.byte	0x04, 0x1e
        /*0066*/ 	.short	(.L_343 - .L_342)
.L_342:
        /*0068*/ 	.word	0x00000000


	//----- nvinfo : EIATTR_CBANK_PARAM_SIZE
	.align		4
.L_343:
        /*006c*/ 	.byte	0x03, 0x19
        /*006e*/ 	.short	0x0018


	//----- nvinfo : EIATTR_PARAM_CBANK
	.align		4
        /*0070*/ 	.byte	0x04, 0x0a
        /*0072*/ 	.short	(.L_345 - .L_344)
	.align		4
.L_344:
        /*0074*/ 	.word	index@(.nv.constant0._ZN2at6native29vectorized_elementwise_kernelILi4EZZZNS0_16sinh_kernel_cudaERNS_18TensorIteratorBaseEENKUlvE0_clEvENKUlvE2_clEvEUlN3c108BFloat16EE_St5arrayIPcLm2EEEEviT0_T1_)
        /*0078*/ 	.short	0x0210
        /*007a*/ 	.short	0x0018


	//----- nvinfo : EIATTR_SW_WAR
	.align		4
.L_345:
        /*007c*/ 	.byte	0x04, 0x36
        /*007e*/ 	.short	(.L_347 - .L_346)
.L_346:
        /*0080*/ 	.word	0x00000008
.L_347:


//--------------------- .nv.info._ZN2at6native29vectorized_elementwise_kernelILi8EZZZNS0_16sinh_kernel_cudaERNS_18TensorIteratorBaseEENKUlvE0_clEvENKUlvE2_clEvEUlN3c108BFloat16EE_St5arrayIPcLm2EEEEviT0_T1_ --------------------------
	.section	.nv.info._ZN2at6native29vectorized_elementwise_kernelILi8EZZZNS0_16sinh_kernel_cudaERNS_18TensorIteratorBaseEENKUlvE0_clEvENKUlvE2_clEvEUlN3c108BFloat16EE_St5arrayIPcLm2EEEEviT0_T1_,"",@"SHT_CUDA_INFO"
	.sectionflags	@""
	.align	4


	//----- nvinfo : EIATTR_CUDA_API_VERSION
	.align		4
        /*0000*/ 	.byte	0x04, 0x37
        /*0002*/ 	.short	(.L_349 - .L_348)
.L_348:
        /*0004*/ 	.word	0x00000082


	//----- nvinfo : EIATTR_KPARAM_INFO
	.align		4
.L_349:
        /*0008*/ 	.byte	0x04, 0x17
        /*000a*/ 	.short	(.L_351 - .L_350)
.L_350:
        /*000c*/ 	.word	0x00000000
        /*0010*/ 	.short	0x0002
        /*0012*/ 	.short	0x0008
        /*0014*/ 	.byte	0x00, 0xf0, 0x41, 0x00


	//----- nvinfo : EIATTR_KPARAM_INFO
	.align		4
.L_351:
        /*0018*/ 	.byte	0x04, 0x17
        /*001a*/ 	.short	(.L_353 - .L_352)
.L_352:
        /*001c*/ 	.word	0x00000000
        /*0020*/ 	.short	0x0001
        /*0022*/ 	.short	0x0004
        /*0024*/ 	.byte	0x00, 0xf0, 0x05, 0x00


	//----- nvinfo : EIATTR_KPARAM_INFO
	.align		4
.L_353:
        /*0028*/ 	.byte	0x04, 0x17
        /*002a*/ 	.short	(.L_355 - .L_354)
.L_354:
        /*002c*/ 	.word	0x00000000
        /*0030*/ 	.short	0x0000
        /*0032*/ 	.short	0x0000
        /*0034*/ 	.byte	0x00, 0xf0, 0x11, 0x00


	//----- nvinfo : EIATTR_SPARSE_MMA_MASK
	.align		4
.L_355:
        /*0038*/ 	.byte	0x03, 0x50
        /*003a*/ 	.short	0x0000


	//----- nvinfo : EIATTR_MAXREG_COUNT
	.align		4
        /*003c*/ 	.byte	0x03, 0x1b
        /*003e*/ 	.short	0x00ff


	//----- nvinfo : EIATTR_MERCURY_ISA_VERSION
	.align		4
        /*0040*/ 	.byte	0x03, 0x5f
        /*0042*/ 	.short	0x0101


	//----- nvinfo : EIATTR_EXIT_INSTR_OFFSETS
	.align		4
        /*0044*/ 	.byte	0x04, 0x1c
        /*0046*/ 	.short	(.L_357 - .L_356)


	//   ....[0]....
.L_356:
        /*0048*/ 	.word	0x00000db0


	//   ....[1]....
        /*004c*/ 	.word	0x00002480


	//   ....[2]....
        /*0050*/ 	.word	0x000024d0


	//----- nvinfo : EIATTR_MAX_THREADS
	.align		4
.L_357:
        /*0054*/ 	.byte	0x04, 0x05
        /*0056*/ 	.short	(.L_359 - .L_358)
.L_358:
        /*0058*/ 	.word	0x00000080
        /*005c*/ 	.word	0x00000001
        /*0060*/ 	.word	0x00000001


	//----- nvinfo : EIATTR_CRS_STACK_SIZE
	.align		4
.L_359:
        /*0064*/ 	.byte	0x04, 0x1e
        /*0066*/ 	.short	(.L_361 - .L_360)
.L_360:
        /*0068*/ 	.word	0x00000000


	//----- nvinfo : EIATTR_CBANK_PARAM_SIZE
	.align		4
.L_361:
        /*006c*/ 	.byte	0x03, 0x19
        /*006e*/ 	.short	0x0018


	//----- nvinfo : EIATTR_PARAM_CBANK
	.align		4
        /*0070*/ 	.byte	0x04, 0x0a
        /*0072*/ 	.short	(.L_363 - .L_362)
	.align		4
.L_362:
        /*0074*/ 	.word	index@(.nv.constant0._ZN2at6native29vectorized_elementwise_kernelILi8EZZZNS0_16sinh_kernel_cudaERNS_18TensorIteratorBaseEENKUlvE0_clEvENKUlvE2_clEvEUlN3c108BFloat16EE_St5arrayIPcLm2EEEEviT0_T1_)
        /*0078*/ 	.short	0x0210
        /*007a*/ 	.short	0x0018


	//----- nvinfo : EIATTR_SW_WAR
	.align		4
.L_363:
        /*007c*/ 	.byte	0x04, 0x36
        /*007e*/ 	.short	(.L_365 - .L_364)
.L_364:
        /*0080*/ 	.word	0x00000008
.L_365:


//--------------------- .nv.info._ZN2at6native18elementwise_kernelILi128ELi4EZNS0_15gpu_kernel_implIZZZNS0_16sinh_kernel_cudaERNS_18TensorIteratorBaseEENKUlvE0_clEvENKUlvE1_clEvEUlN3c104HalfEE_EEvS4_RKT_EUliE_EEviT1_ --------------------------
	.section	.nv.info._ZN2at6native18elementwise_kernelILi128ELi4EZNS0_15gpu_kernel_implIZZZNS0_16sinh_kernel_cudaERNS_18TensorIteratorBaseEENKUlvE0_clEvENKUlvE1_clEvEUlN3c104HalfEE_EEvS4_RKT_EUliE_EEviT1_,"",@"SHT_CUDA_INFO"
	.sectionflags	@""
	.align	4


	//----- nvinfo : EIATTR_CUDA_API_VERSION
	.align		4
        /*0000*/ 	.byte	0x04, 0x37
        /*0002*/ 	.short	(.L_367 - .L_366)
.L_366:
        /*0004*/ 	.word	0x00000082


	//----- nvinfo : EIATTR_KPARAM_INFO
	.align		4
.L_367:
        /*0008*/ 	.byte	0x04, 0x17
        /*000a*/ 	.short	(.L_369 - .L_368)
.L_368:
        /*000c*/ 	.word	0x00000000
        /*0010*/ 	.short	0x0001
        /*0012*/ 	.short	0x0008
        /*0014*/ 	.byte	0x00, 0xf0, 0x61, 0x08


	//----- nvinfo : EIATTR_KPARAM_INFO
	.align		4
.L_369:
        /*0018*/ 	.byte	0x04, 0x17
        /*001a*/ 	.short	(.L_371 - .L_370)
.L_370:
        /*001c*/ 	.word	0x00000000
        /*0020*/ 	.short	0x0000
        /*0022*/ 	.short	0x0000
        /*0024*/ 	.byte	0x00, 0xf0, 0x11, 0x00


	//----- nvinfo : EIATTR_SPARSE_MMA_MASK
	.align		4
.L_371:
        /*0028*/ 	.byte	0x03, 0x50
        /*002a*/ 	.short	0x0000


	//----- nvinfo : EIATTR_MAXREG_COUNT
	.align		4
        /*002c*/ 	.byte	0x03, 0x1b
        /*002e*/ 	.short	0x0080


	//----- nvinfo : EIATTR_EXTERNS
	.align		4
        /*0030*/ 	.byte	0x04, 0x0f
        /*0032*/ 	.short	(.L_373 - .L_372)


	//   ....[0]....
	.align		4
.L_372:
        /*0034*/ 	.word	index@(__assertfail)


	//----- nvinfo : EIATTR_MERCURY_ISA_VERSION
	.align		4
.L_373:
        /*0038*/ 	.byte	0x03, 0x5f
        /*003a*/ 	.short	0x0101


	//----- nvinfo : EIATTR_SYSCALL_OFFSETS
	.align		4
        /*003c*/ 	.byte	0x04, 0x46
        /*003e*/ 	.short	(.L_375 - .L_374)


	//   ....[0]....
.L_374:
        /*0040*/ 	.word	0x000022c0


	//   ....[1]....
        /*0044*/ 	.word	0x000033d0


	//   ....[2]....
        /*0048*/ 	.word	0x000056e0


	//   ....[3]....
        /*004c*/ 	.word	0x000067f0


	//   ....[4]....
        /*0050*/ 	.word	0x00008af0


	//   ....[5]....
        /*0054*/ 	.word	0x00009c00


	//   ....[6]....
        /*0058*/ 	.word	0x0000bef0


	//   ....[7]....
        /*005c*/ 	.word	0x0000d000


	//----- nvinfo : EIATTR_EXIT_INSTR_OFFSETS
	.align		4
.L_375:
        /*0060*/ 	.byte	0x04, 0x1c
        /*0062*/ 	.short	(.L_377 - .L_376)


	//   ....[0]....
.L_376:
        /*0064*/ 	.word	0x00009cd0


	//   ....[1]....
        /*0068*/ 	.word	0x0000c230


	//   ....[2]....
        /*006c*/ 	.word	0x0000c270


	//   ....[3]....
        /*0070*/ 	.word	0x0000c310


	//   ....[4]....
        /*0074*/ 	.word	0x0000c350


	//   ....[5]....
        /*0078*/ 	.word	0x0000c390


	//   ....[6]....
        /*007c*/ 	.word	0x0000c420


	//   ....[7]....
        /*0080*/ 	.word	0x0000c440


	//   ....[8]....
        /*0084*/ 	.word	0x0000c4e0


	//   ....[9]....
        /*0088*/ 	.word	0x0000c530


	//   ....[10]....
        /*008c*/ 	.word	0x0000c580


	//   ....[11]....
        /*0090*/ 	.word	0x0000c650


	//   ....[12]....
        /*0094*/ 	.word	0x0000c6b0


	//   ....[13]....
        /*0098*/ 	.word	0x0000c840


	//   ....[14]....
        /*009c*/ 	.word	0x0000c9a0


	//   ....[15]....
        /*00a0*/ 	.word	0x0000c9e0


	//   ....[16]....
        /*00a4*/ 	.word	0x0000caa0


	//   ....[17]....
        /*00a8*/ 	.word	0x0000cc20


	//   ....[18]....
        /*00ac*/ 	.word	0x0000cda0


	//   ....[19]....
        /*00b0*/ 	.word	0x0000cf00


	//   ....[20]....
        /*00b4*/ 	.word	0x0000d010


	//   ....[21]....
        /*00b8*/ 	.word	0x0000d050


	//   ....[22]....
        /*00bc*/ 	.word	0x0000d090


	//----- nvinfo : EIATTR_MAX_THREADS
	.align		4
.L_377:
        /*00c0*/ 	.byte	0x04, 0x05
        /*00c2*/ 	.short	(.L_379 - .L_378)
.L_378:
        /*00c4*/ 	.word	0x00000080
        /*00c8*/ 	.word	0x00000001
        /*00cc*/ 	.word	0x00000001


	//----- nvinfo : EIATTR_CRS_STACK_SIZE
	.align		4
.L_379:
        /*00d0*/ 	.byte	0x04, 0x1e
        /*00d2*/ 	.short	(.L_381 - .L_380)
.L_380:
        /*00d4*/ 	.word	0x00000000


	//----- nvinfo : EIATTR_CBANK_PARAM_SIZE
	.align		4
.L_381:
        /*00d8*/ 	.byte	0x03, 0x19
        /*00da*/ 	.short	0x0220


	//----- nvinfo : EIATTR_PARAM_CBANK
	.align		4
        /*00dc*/ 	.byte	0x04, 0x0a
        /*00de*/ 	.short	(.L_383 - .L_382)
	.align		4
.L_382:
        /*00e0*/ 	.word	index@(.nv.constant0._ZN2at6native18elementwise_kernelILi128ELi4EZNS0_15gpu_kernel_implIZZZNS0_16sinh_kernel_cudaERNS_18TensorIteratorBaseEENKUlvE0_clEvENKUlvE1_clEvEUlN3c104HalfEE_EEvS4_RKT_EUliE_EEviT1_)
        /*00e4*/ 	.short	0x0210
        /*00e6*/ 	.short	0x0220


	//----- nvinfo : EIATTR_SW_WAR
	.align		4
.L_383:
        /*00e8*/ 	.byte	0x04, 0x36
        /*00ea*/ 	.short	(.L_385 - .L_384)
.L_384:
        /*00ec*/ 	.word	0x00000008
.L_385:


//--------------------- .nv.info._ZN2at6native27unrolled_elementwise_kernelIZZZNS0_16sinh_kernel_cudaERNS_18TensorIteratorBaseEENKUlvE0_clEvENKUlvE1_clEvEUlN3c104HalfEE_St5arrayIPcLm2EELi4E23TrivialOffsetCalculatorILi1EjESD_NS0_6memory12LoadWithCastILi1EEENSE_13StoreWithCastILi1EEEEEviT_T0_T2_T3_T4_T5_ --------------------------
	.section	.nv.info._ZN2at6native27unrolled_elementwise_kernelIZZZNS0_16sinh_kernel_cudaERNS_18TensorIteratorBaseEENKUlvE0_clEvENKUlvE1_clEvEUlN3c104HalfEE_St5arrayIPcLm2EELi4E23TrivialOffsetCalculatorILi1EjESD_NS0_6memory12LoadWithCastILi1EEENSE_13StoreWithCastILi1EEEEEviT_T0_T2_T3_T4_T5_,"",@"SHT_CUDA_INFO"
	.sectionflags	@""
	.align	4


	//----- nvinfo : EIATTR_CUDA_API_VERSION
	.align		4
        /*0000*/ 	.byte	0x04, 0x37
        /*0002*/ 	.short	(.L_387 - .L_386)
.L_386:
        /*0004*/ 	.word	0x00000082


	//----- nvinfo : EIATTR_KPARAM_INFO
	.align		4
.L_387:
        /*0008*/ 	.byte	0x04, 0x17
        /*000a*/ 	.short	(.L_389 - .L_388)
.L_388:
        /*000c*/ 	.word	0x00000000
        /*0010*/ 	.short	0x0006
        /*0012*/ 	.short	0x0024
        /*0014*/ 	.byte	0x00, 0xf0, 0x21, 0x00


	//----- nvinfo : EIATTR_KPARAM_INFO
	.align		4
.L_389:
        /*0018*/ 	.byte	0x04, 0x17
        /*001a*/ 	.short	(.L_391 - .L_390)
.L_390:
        /*001c*/ 	.word	0x00000000
        /*0020*/ 	.short	0x0005
        /*0022*/ 	.short	0x001c
        /*0024*/ 	.byte	0x00, 0xf0, 0x21, 0x00


	//----- nvinfo : EIATTR_KPARAM_INFO
	.align		4
.L_391:
        /*0028*/ 	.byte	0x04, 0x17
        /*002a*/ 	.short	(.L_393 - .L_392)
.L_392:
        /*002c*/ 	.word	0x00000000
        /*0030*/ 	.short	0x0004
        /*0032*/ 	.short	0x0019
        /*0034*/ 	.byte	0x00, 0xf0, 0x05, 0x00


	//----- nvinfo : EIATTR_KPARAM_INFO
	.align		4
.L_393:
        /*0038*/ 	.byte	0x04, 0x17
        /*003a*/ 	.short	(.L_395 - .L_394)
.L_394:
        /*003c*/ 	.word	0x00000000
        /*0040*/ 	.short	0x0003
        /*0042*/ 	.short	0x0018
        /*0044*/ 	.byte	0x00, 0xf0, 0x05, 0x00


	//----- nvinfo : EIATTR_KPARAM_INFO
	.align		4
.L_395:
        /*0048*/ 	.byte	0x04, 0x17
        /*004a*/ 	.short	(.L_397 - .L_396)
.L_396:
        /*004c*/ 	.word	0x00000000
        /*0050*/ 	.short	0x0002
        /*0052*/ 	.short	0x0008
        /*0054*/ 	.byte	0x00, 0xf0, 0x41, 0x00


	//----- nvinfo : EIATTR_KPARAM_INFO
	.align		4
.L_397:
        /*0058*/ 	.byte	0x04, 0x17
        /*005a*/ 	.short	(.L_399 - .L_398)
.L_398:
        /*005c*/ 	.word	0x00000000
        /*0060*/ 	.short	0x0001
        /*0062*/ 	.short	0x0004
        /*0064*/ 	.byte	0x00, 0xf0, 0x05, 0x00


	//----- nvinfo : EIATTR_KPARAM_INFO
	.align		4
.L_399:
        /*0068*/ 	.byte	0x04, 0x17
        /*006a*/ 	.short	(.L_401 - .L_400)
.L_400:
        /*006c*/ 	.word	0x00000000
        /*0070*/ 	.short	0x0000
        /*0072*/ 	.short	0x0000
        /*0074*/ 	.byte	0x00, 0xf0, 0x11, 0x00


	//----- nvinfo : EIATTR_SPARSE_MMA_MASK
	.align		4
.L_401:
        /*0078*/ 	.byte	0x03, 0x50
        /*007a*/ 	.short	0x0000


	//----- nvinfo : EIATTR_MAXREG_COUNT
	.align		4
        /*007c*/ 	.byte	0x03, 0x1b
        /*007e*/ 	.short	0x00ff


	//----- nvinfo : EIATTR_EXTERNS
	.align		4
        /*0080*/ 	.byte	0x04, 0x0f
        /*0082*/ 	.short	(.L_403 - .L_402)


	//   ....[0]....
	.align		4
.L_402:
        /*0084*/ 	.word	index@(__assertfail)


	//----- nvinfo : EIATTR_MERCURY_ISA_VERSION
	.align		4
.L_403:
        /*0088*/ 	.byte	0x03, 0x5f
        /*008a*/ 	.short	0x0101


	//----- nvinfo : EIATTR_SYSCALL_OFFSETS
	.align		4
        /*008c*/ 	.byte	0x04, 0x46
        /*008e*/ 	.short	(.L_405 - .L_404)


	//   ....[0]....
.L_404:
        /*0090*/ 	.word	0x000010b0


	//   ....[1]....
        /*0094*/ 	.word	0x000021c0


	//   ....[2]....
        /*0098*/ 	.word	0x000032d0


	//   ....[3]....
        /*009c*/ 	.word	0x000043c0


	//   ....[4]....
        /*00a0*/ 	.word	0x00005d00


	//   ....[5]....
        /*00a4*/ 	.word	0x00006d20


	//   ....[6]....
        /*00a8*/ 	.word	0x00007d00


	//   ....[7]....
        /*00ac*/ 	.word	0x00008ce0


	//----- nvinfo : EIATTR_EXIT_INSTR_OFFSETS
	.align		4
.L_405:
        /*00b0*/ 	.byte	0x04, 0x1c
        /*00b2*/ 	.short	(.L_407 - .L_406)


	//   ....[0]....
.L_406:
        /*00b4*/ 	.word	0x00007dc0


	//   ....[1]....
        /*00b8*/ 	.word	0x00007f10


	//   ....[2]....
        /*00bc*/ 	.word	0x00007f50


	//   ....[3]....
        /*00c0*/ 	.word	0x00007ff0


	//   ....[4]....
        /*00c4*/ 	.word	0x00008030


	//   ....[5]....
        /*00c8*/ 	.word	0x00008070


	//   ....[6]....
        /*00cc*/ 	.word	0x00008100


	//   ....[7]....
        /*00d0*/ 	.word	0x00008120


	//   ....[8]....
        /*00d4*/ 	.word	0x000081c0


	//   ....[9]....
        /*00d8*/ 	.word	0x00008210


	//   ....[10]....
        /*00dc*/ 	.word	0x00008260


	//   ....[11]....
        /*00e0*/ 	.word	0x00008330


	//   ....[12]....
        /*00e4*/ 	.word	0x00008390


	//   ....[13]....
        /*00e8*/ 	.word	0x00008520


	//   ....[14]....
        /*00ec*/ 	.word	0x00008680


	//   ....[15]....
        /*00f0*/ 	.word	0x000086c0


	//   ....[16]....
        /*00f4*/ 	.word	0x00008780


	//   ....[17]....
        /*00f8*/ 	.word	0x00008900


	//   ....[18]....
        /*00fc*/ 	.word	0x00008a80


	//   ....[19]....
        /*0100*/ 	.word	0x00008be0


	//   ....[20]....
        /*0104*/ 	.word	0x00008cf0


	//   ....[21]....
        /*0108*/ 	.word	0x00008d30


	//   ....[22]....
        /*010c*/ 	.word	0x00008d70


	//----- nvinfo : EIATTR_MAX_THREADS
	.align		4
.L_407:
        /*0110*/ 	.byte	0x04, 0x05
        /*0112*/ 	.short	(.L_409 - .L_408)
.L_408:
        /*0114*/ 	.word	0x00000080
        /*0118*/ 	.word	0x00000001
        /*011c*/ 	.word	0x00000001


	//----- nvinfo : EIATTR_CRS_STACK_SIZE
	.align		4
.L_409:
        /*0120*/ 	.byte	0x04, 0x1e
        /*0122*/ 	.short	(.L_411 - .L_410)
.L_410:
        /*0124*/ 	.word	0x00000000


	//----- nvinfo : EIATTR_CBANK_PARAM_SIZE
	.align		4
.L_411:
        /*0128*/ 	.byte	0x03, 0x19
        /*012a*/ 	.short	0x002c


	//----- nvinfo : EIATTR_PARAM_CBANK
	.align		4
        /*012c*/ 	.byte	0x04, 0x0a
        /*012e*/ 	.short	(.L_413 - .L_412)
	.align		4
.L_412:
        /*0130*/ 	.word	index@(.nv.constant0._ZN2at6native27unrolled_elementwise_kernelIZZZNS0_16sinh_kernel_cudaERNS_18TensorIteratorBaseEENKUlvE0_clEvENKUlvE1_clEvEUlN3c104HalfEE_St5arrayIPcLm2EELi4E23TrivialOffsetCalculatorILi1EjESD_NS0_6memory12LoadWithCastILi1EEENSE_13StoreWithCastILi1EEEEEviT_T0_T2_T3_T4_T5_)
        /*0134*/ 	.short	0x0210
        /*0136*/ 	.short	0x002c


	//----- nvinfo : EIATTR_SW_WAR
	.align		4
.L_413:
        /*0138*/ 	.byte	0x04, 0x36
        /*013a*/ 	.short	(.L_415 - .L_414)
.L_414:
        /*013c*/ 	.word	0x00000008
.L_415:


//--------------------- .nv.info._ZN2at6native18elementwise_kernelILi128ELi4EZNS0_22gpu_kernel_impl_nocastIZZZNS0_16sinh_kernel_cudaERNS_18TensorIteratorBaseEENKUlvE0_clEvENKUlvE1_clEvEUlN3c104HalfEE_EEvS4_RKT_EUliE_EEviT1_ --------------------------
	.section	.nv.info._ZN2at6native18elementwise_kernelILi128ELi4EZNS0_22gpu_kernel_impl_nocastIZZZNS0_16sinh_kernel_cudaERNS_18TensorIteratorBaseEENKUlvE0_clEvENKUlvE1_clEvEUlN3c104HalfEE_EEvS4_RKT_EUliE_EEviT1_,"",@"SHT_CUDA_INFO"
	.sectionflags	@""
	.align	4


	//----- nvinfo : EIATTR_CUDA_API_VERSION
	.align		4
        /*0000*/ 	.byte	0x04, 0x37
        /*0002*/ 	.short	(.L_417 - .L_416)
.L_416:
        /*0004*/ 	.word	0x00000082


	//----- nvinfo : EIATTR_KPARAM_INFO
	.align		4
.L_417:
        /*0008*/ 	.byte	0x04, 0x17
        /*000a*/ 	.short	(.L_419 - .L_418)
.L_418:
        /*000c*/ 	.word	0x00000000
        /*0010*/ 	.short	0x0001
        /*0012*/ 	.short	0x0008
        /*0014*/ 	.byte	0x00, 0xf0, 0x61, 0x08


	//----- nvinfo : EIATTR_KPARAM_INFO
	.align		4
.L_419:
        /*0018*/ 	.byte	0x04, 0x17
        /*001a*/ 	.short	(.L_421 - .L_420)
.L_420:
        /*001c*/ 	.word	0x00000000
        /*0020*/ 	.short	0x0000
        /*0022*/ 	.short	0x0000
        /*0024*/ 	.byte	0x00, 0xf0, 0x11, 0x00


	//----- nvinfo : EIATTR_SPARSE_MMA_MASK
	.align		4
.L_421:
        /*0028*/ 	.byte	0x03, 0x50
        /*002a*/ 	.short	0x0000


	//----- nvinfo : EIATTR_MAXREG_COUNT
	.align		4
        /*002c*/ 	.byte	0x03, 0x1b
        /*002e*/ 	.short	0x0080


	//----- nvinfo : EIATTR_MERCURY_ISA_VERSION
	.align		4
        /*0030*/ 	.byte	0x03, 0x5f
        /*0032*/ 	.short	0x0101


	//----- nvinfo : EIATTR_EXIT_INSTR_OFFSETS
	.align		4
        /*0034*/ 	.byte	0x04, 0x1c
        /*0036*/ 	.short	(.L_423 - .L_422)


	//   ....[0]....
.L_422:
        /*0038*/ 	.word	0x00004070


	//   ....[1]....
        /*003c*/ 	.word	0x00005590


	//----- nvinfo : EIATTR_MAX_THREADS
	.align		4
.L_423:
        /*0040*/ 	.byte	0x04, 0x05
        /*0042*/ 	.short	(.L_425 - .L_424)
.L_424:
        /*0044*/ 	.word	0x00000080
        /*0048*/ 	.word	0x00000001
        /*004c*/ 	.word	0x00000001


	//----- nvinfo : EIATTR_CRS_STACK_SIZE
	.align		4
.L_425:
        /*0050*/ 	.byte	0x04, 0x1e
        /*0052*/ 	.short	(.L_427 - .L_426)
.L_426:
        /*0054*/ 	.word	0x00000000


	//----- nvinfo : EIATTR_CBANK_PARAM_SIZE
	.align		4
.L_427:
        /*0058*/ 	.byte	0x03, 0x19
        /*005a*/ 	.short	0x0220


	//----- nvinfo : EIATTR_PARAM_CBANK
	.align		4
        /*005c*/ 	.byte	0x04, 0x0a
        /*005e*/ 	.short	(.L_429 - .L_428)
	.align		4
.L_428:
        /*0060*/ 	.word	index@(.nv.constant0._ZN2at6native18elementwise_kernelILi128ELi4EZNS0_22gpu_kernel_impl_nocastIZZZNS0_16sinh_kernel_cudaERNS_18TensorIteratorBaseEENKUlvE0_clEvENKUlvE1_clEvEUlN3c104HalfEE_EEvS4_RKT_EUliE_EEviT1_)
        /*0064*/ 	.short	0x0210
        /*0066*/ 	.short	0x0220


	//----- nvinfo : EIATTR_SW_WAR
	.align		4
.L_429:
        /*0068*/ 	.byte	0x04, 0x36
        /*006a*/ 	.short	(.L_431 - .L_430)
.L_430:
        /*006c*/ 	.word	0x00000008
.L_431:


//--------------------- .nv.info._ZN2at6native27unrolled_elementwise_kernelIZZZNS0_16sinh_kernel_cudaERNS_18TensorIteratorBaseEENKUlvE0_clEvENKUlvE1_clEvEUlN3c104HalfEE_St5arrayIPcLm2EELi4E23TrivialOffsetCalculatorILi1EjESD_NS0_6memory15LoadWithoutCastENSE_16StoreWithoutCastEEEviT_T0_T2_T3_T4_T5_ --------------------------
	.section	.nv.info._ZN2at6native27unrolled_elementwise_kernelIZZZNS0_16sinh_kernel_cudaERNS_18TensorIteratorBaseEENKUlvE0_clEvENKUlvE1_clEvEUlN3c104HalfEE_St5arrayIPcLm2EELi4E23TrivialOffsetCalculatorILi1EjESD_NS0_6memory15LoadWithoutCastENSE_16StoreWithoutCastEEEviT_T0_T2_T3_T4_T5_,"",@"SHT_CUDA_INFO"
	.sectionflags	@""
	.align	4


	//----- nvinfo : EIATTR_CUDA_API_VERSION
	.align		4
        /*0000*/ 	.byte	0x04, 0x37
        /*0002*/ 	.short	(.L_433 - .L_432)
.L_432:
        /*0004*/ 	.word	0x00000082


	//----- nvinfo : EIATTR_KPARAM_INFO
	.align		4
.L_433:
        /*0008*/ 	.byte	0x04, 0x17
        /*000a*/ 	.short	(.L_435 - .L_434)
.L_434:
        /*000c*/ 	.word	0x00000000
        /*0010*/ 	.short	0x0006
        /*0012*/ 	.short	0x001b
        /*0014*/ 	.byte	0x00, 0xf0, 0x05, 0x00


	//----- nvinfo : EIATTR_KPARAM_INFO
	.align		4
.L_435:
        /*0018*/ 	.byte	0x04, 0x17
        /*001a*/ 	.short	(.L_437 - .L_436)
.L_436:
        /*001c*/ 	.word	0x00000000
        /*0020*/ 	.short	0x0005
        /*0022*/ 	.short	0x001a
        /*0024*/ 	.byte	0x00, 0xf0, 0x05, 0x00


	//----- nvinfo : EIATTR_KPARAM_INFO
	.align		4
.L_437:
        /*0028*/ 	.byte	0x04, 0x17
        /*002a*/ 	.short	(.L_439 - .L_438)
.L_438:
        /*002c*/ 	.word	0x00000000
        /*0030*/ 	.short	0x0004
        /*0032*/ 	.short	0x0019
        /*0034*/ 	.byte	0x00, 0xf0, 0x05, 0x00


	//----- nvinfo : EIATTR_KPARAM_INFO
	.align		4
.L_439:
        /*0038*/ 	.byte	0x04, 0x17
        /*003a*/ 	.short	(.L_441 - .L_440)
.L_440:
        /*003c*/ 	.word	0x00000000
        /*0040*/ 	.short	0x0003
        /*0042*/ 	.short	0x0018
        /*0044*/ 	.byte	0x00, 0xf0, 0x05, 0x00


	//----- nvinfo : EIATTR_KPARAM_INFO
	.align		4
.L_441:
        /*0048*/ 	.byte	0x04, 0x17
        /*004a*/ 	.short	(.L_443 - .L_442)
.L_442:
        /*004c*/ 	.word	0x00000000
        /*0050*/ 	.short	0x0002
        /*0052*/ 	.short	0x0008
        /*0054*/ 	.byte	0x00, 0xf0, 0x41, 0x00


	//----- nvinfo : EIATTR_KPARAM_INFO
	.align		4
.L_443:
        /*0058*/ 	.byte	0x04, 0x17
        /*005a*/ 	.short	(.L_445 - .L_444)
.L_444:
        /*005c*/ 	.word	0x00000000
        /*0060*/ 	.short	0x0001
        /*0062*/ 	.short	0x0004
        /*0064*/ 	.byte	0x00, 0xf0, 0x05, 0x00


	//----- nvinfo : EIATTR_KPARAM_INFO
	.align		4
.L_445:
        /*0068*/ 	.byte	0x04, 0x17
        /*006a*/ 	.short	(.L_447 - .L_446)
.L_446:
        /*006c*/ 	.word	0x00000000
        /*0070*/ 	.short	0x0000
        /*0072*/ 	.short	0x0000
        /*0074*/ 	.byte	0x00, 0xf0, 0x11, 0x00


	//----- nvinfo : EIATTR_SPARSE_MMA_MASK
	.align		4
.L_447:
        /*0078*/ 	.byte	0x03, 0x50
        /*007a*/ 	.short	0x0000


	//----- nvinfo : EIATTR_MAXREG_COUNT
	.align		4
        /*007c*/ 	.byte	0x03, 0x1b
        /*007e*/ 	.short	0x00ff


	//----- nvinfo : EIATTR_MERCURY_ISA_VERSION
	.align		4
        /*0080*/ 	.byte	0x03, 0x5f
        /*0082*/ 	.short	0x0101


	//----- nvinfo : EIATTR_EXIT_INSTR_OFFSETS
	.align		4
        /*0084*/ 	.byte	0x04, 0x1c
        /*0086*/ 	.short	(.L_449 - .L_448)


	//   ....[0]....
.L_448:
        /*0088*/ 	.word	0x00000b50


	//   ....[1]....
        /*008c*/ 	.word	0x00000ba0


	//----- nvinfo : EIATTR_MAX_THREADS
	.align		4
.L_449:
        /*0090*/ 	.byte	0x04, 0x05
        /*0092*/ 	.short	(.L_451 - .L_450)
.L_450:
        /*0094*/ 	.word	0x00000080
        /*0098*/ 	.word	0x00000001
        /*009c*/ 	.word	0x00000001


	//----- nvinfo : EIATTR_CRS_STACK_SIZE
	.align		4
.L_451:
        /*00a0*/ 	.byte	0x04, 0x1e
        /*00a2*/ 	.short	(.L_453 - .L_452)
.L_452:
        /*00a4*/ 	.word	0x00000000


	//----- nvinfo : EIATTR_CBANK_PARAM_SIZE
	.align		4
.L_453:
        /*00a8*/ 	.byte	0x03, 0x19
        /*00aa*/ 	.short	0x001c


	//----- nvinfo : EIATTR_PARAM_CBANK
	.align		4
        /*00ac*/ 	.byte	0x04, 0x0a
        /*00ae*/ 	.short	(.L_455 - .L_454)
	.align		4
.L_454:
        /*00b0*/ 	.word	index@(.nv.constant0._ZN2at6native27unrolled_elementwise_kernelIZZZNS0_16sinh_kernel_cudaERNS_18TensorIteratorBaseEENKUlvE0_clEvENKUlvE1_clEvEUlN3c104HalfEE_St5arrayIPcLm2EELi4E23TrivialOffsetCalculatorILi1EjESD_NS0_6memory15LoadWithoutCastENSE_16StoreWithoutCastEEEviT_T0_T2_T3_T4_T5_)
        /*00b4*/ 	.short	0x0210
        /*00b6*/ 	.short	0x001c


	//----- nvinfo : EIATTR_SW_WAR
	.align		4
.L_455:
        /*00b8*/ 	.byte	0x04, 0x36
        /*00ba*/ 	.short	(.L_457 - .L_456)
.L_456:
        /*00bc*/ 	.word	0x00000008
.L_457:


//--------------------- .nv.info._ZN2at6native29vectorized_elementwise_kernelILi2EZZZNS0_16sinh_kernel_cudaERNS_18TensorIteratorBaseEENKUlvE0_clEvENKUlvE1_clEvEUlN3c104HalfEE_St5arrayIPcLm2EEEEviT0_T1_ --------------------------
	.section	.nv.info._ZN2at6native29vectorized_elementwise_kernelILi2EZZZNS0_16sinh_kernel_cudaERNS_18TensorIteratorBaseEENKUlvE0_clEvENKUlvE1_clEvEUlN3c104HalfEE_St5arrayIPcLm2EEEEviT0_T1_,"",@"SHT_CUDA_INFO"
	.sectionflags	@""
	.align	4


	//----- nvinfo : EIATTR_CUDA_API_VERSION
	.align		4
        /*0000*/ 	.byte	0x04, 0x37
        /*0002*/ 	.short	(.L_459 - .L_458)
.L_458:
        /*0004*/ 	.word	0x00000082


	//----- nvinfo : EIATTR_KPARAM_INFO
	.align		4
.L_459:
        /*0008*/ 	.byte	0x04, 0x17
        /*000a*/ 	.short	(.L_461 - .L_460)
.L_460:
        /*000c*/ 	.word	0x00000000
        /*0010*/ 	.short	0x0002
        /*0012*/ 	.short	0x0008
        /*0014*/ 	.byte	0x00, 0xf0, 0x41, 0x00


	//----- nvinfo : EIATTR_KPARAM_INFO
	.align		4
.L_461:
        /*0018*/ 	.byte	0x04, 0x17
        /*001a*/ 	.short	(.L_463 - .L_462)
.L_462:
        /*001c*/ 	.word	0x00000000
        /*0020*/ 	.short	0x0001
        /*0022*/ 	.short	0x0004
        /*0024*/ 	.byte	0x00, 0xf0, 0x05, 0x00


	//----- nvinfo : EIATTR_KPARAM_INFO
	.align		4
.L_463:
        /*0028*/ 	.byte	0x04, 0x17
        /*002a*/ 	.short	(.L_465 - .L_464)
.L_464:
        /*002c*/ 	.word	0x00000000
        /*0030*/ 	.short	0x0000
        /*0032*/ 	.short	0x0000
        /*0034*/ 	.byte	0x00, 0xf0, 0x11, 0x00


	//----- nvinfo : EIATTR_SPARSE_MMA_MASK
	.align		4
.L_465:
        /*0038*/ 	.byte	0x03, 0x50
        /*003a*/ 	.short	0x0000


	//----- nvinfo : EIATTR_MAXREG_COUNT
	.align		4
        /*003c*/ 	.byte	0x03, 0x1b
        /*003e*/ 	.short	0x00ff


	//----- nvinfo : EIATTR_MERCURY_ISA_VERSION
	.align		4
        /*0040*/ 	.byte	0x03, 0x5f
        /*0042*/ 	.short	0x0101


	//----- nvinfo : EIATTR_EXIT_INSTR_OFFSETS
	.align		4
        /*0044*/ 	.byte	0x04, 0x1c
        /*0046*/ 	.short	(.L_467 - .L_466)


	//   ....[0]....
.L_466:
        /*0048*/ 	.word	0x00000dd0


	//   ....[1]....
        /*004c*/ 	.word	0x000024a0


	//   ....[2]....
        /*0050*/ 	.word	0x000024f0


	//----- nvinfo : EIATTR_MAX_THREADS
	.align		4
.L_467:
        /*0054*/ 	.byte	0x04, 0x05
        /*0056*/ 	.short	(.L_469 - .L_468)
.L_468:
        /*0058*/ 	.word	0x00000080
        /*005c*/ 	.word	0x00000001
        /*0060*/ 	.word	0x00000001


	//----- nvinfo : EIATTR_CRS_STACK_SIZE
	.align		4
.L_469:
        /*0064*/ 	.byte	0x04, 0x1e
        /*0066*/ 	.short	(.L_471 - .L_470)
.L_470:
        /*0068*/ 	.word	0x00000000


	//----- nvinfo : EIATTR_CBANK_PARAM_SIZE
	.align		4
.L_471:
        /*006c*/ 	.byte	0x03, 0x19
        /*006e*/ 	.short	0x0018


	//----- nvinfo : EIATTR_PARAM_CBANK
	.align		4
        /*0070*/ 	.byte	0x04, 0x0a
        /*0072*/ 	.short	(.L_473 - .L_472)
	.align		4
.L_472:
        /*0074*/ 	.word	index@(.nv.constant0._ZN2at6native29vectorized_elementwise_kernelILi2EZZZNS0_16sinh_kernel_cudaERNS_18TensorIteratorBaseEENKUlvE0_clEvENKUlvE1_clEvEUlN3c104HalfEE_St5arrayIPcLm2EEEEviT0_T1_)
        /*0078*/ 	.short	0x0210
        /*007a*/ 	.short	0x0018


	//----- nvinfo : EIATTR_SW_WAR
	.align		4
.L_473:
        /*007c*/ 	.byte	0x04, 0x36
        /*007e*/ 	.short	(.L_475 - .L_474)
.L_474:
        /*0080*/ 	.word	0x00000008
.L_475:


//--------------------- .nv.info._ZN2at6native29vectorized_elementwise_kernelILi4EZZZNS0_16sinh_kernel_cudaERNS_18TensorIteratorBaseEENKUlvE0_clEvENKUlvE1_clEvEUlN3c104HalfEE_St5arrayIPcLm2EEEEviT0_T1_ --------------------------
	.section	.nv.info._ZN2at6native29vectorized_elementwise_kernelILi4EZZZNS0_16sinh_kernel_cudaERNS_18TensorIteratorBaseEENKUlvE0_clEvENKUlvE1_clEvEUlN3c104HalfEE_St5arrayIPcLm2EEEEviT0_T1_,"",@"SHT_CUDA_INFO"
	.sectionflags	@""
	.align	4


	//----- nvinfo : EIATTR_CUDA_API_VERSION
	.align		4
        /*0000*/ 	.byte	0x04, 0x37
        /*0002*/ 	.short	(.L_477 - .L_476)
.L_476:
        /*0004*/ 	.word	0x00000082


	//----- nvinfo : EIATTR_KPARAM_INFO
	.align		4
.L_477:
        /*0008*/ 	.byte	0x04, 0x17
        /*000a*/ 	.short	(.L_479 - .L_478)
.L_478:
        /*000c*/ 	.word	0x00000000
        /*0010*/ 	.short	0x0002
        /*0012*/ 	.short	0x0008
        /*0014*/ 	.byte	0x00, 0xf0, 0x41, 0x00


	//----- nvinfo : EIATTR_KPARAM_INFO
	.align		4
.L_479:
        /*0018*/ 	.byte	0x04, 0x17
        /*001a*/ 	.short	(.L_481 - .L_480)
.L_480:
        /*001c*/ 	.word	0x00000000
        /*0020*/ 	.short	0x0001
        /*0022*/ 	.short	0x0004
        /*0024*/ 	.byte	0x00, 0xf0, 0x05, 0x00


	//----- nvinfo : EIATTR_KPARAM_INFO
	.align		4
.L_481:
        /*0028*/ 	.byte	0x04, 0x17
        /*002a*/ 	.short	(.L_483 - .L_482)
.L_482:
        /*002c*/ 	.word	0x00000000
        /*0030*/ 	.short	0x0000
        /*0032*/ 	.short	0x0000
        /*0034*/ 	.byte	0x00, 0xf0, 0x11, 0x00


	//----- nvinfo : EIATTR_SPARSE_MMA_MASK
	.align		4
.L_483:
        /*0038*/ 	.byte	0x03, 0x50
        /*003a*/ 	.short	0x0000


	//----- nvinfo : EIATTR_MAXREG_COUNT
	.align		4
        /*003c*/ 	.byte	0x03, 0x1b
        /*003e*/ 	.short	0x00ff


	//----- nvinfo : EIATTR_MERCURY_ISA_VERSION
	.align		4
        /*0040*/ 	.byte	0x03, 0x5f
        /*0042*/ 	.short	0x0101


	//----- nvinfo : EIATTR_EXIT_INSTR_OFFSETS
	.align		4
        /*0044*/ 	.byte	0x04, 0x1c
        /*0046*/ 	.short	(.L_485 - .L_484)


	//   ....[0]....
.L_484:
        /*0048*/ 	.word	0x00000d90


	//   ....[1]....
        /*004c*/ 	.word	0x00002460


	//   ....[2]....
        /*0050*/ 	.word	0x000024b0


	//----- nvinfo : EIATTR_MAX_THREADS
	.align		4
.L_485:
        /*0054*/ 	.byte	0x04, 0x05
        /*0056*/ 	.short	(.L_487 - .L_486)
.L_486:
        /*0058*/ 	.word	0x00000080
        /*005c*/ 	.word	0x00000001
        /*0060*/ 	.word	0x00000001


	//----- nvinfo : EIATTR_CRS_STACK_SIZE
	.align		4
.L_487:
        /*0064*/ 	.byte	0x04, 0x1e
        /*0066*/ 	.short	(.L_489 - .L_488)
.L_488:
        /*0068*/ 	.word	0x00000000


	//----- nvinfo : EIATTR_CBANK_PARAM_SIZE
	.align		4
.L_489:
        /*006c*/ 	.byte	0x03, 0x19
        /*006e*/ 	.short	0x0018


	//----- nvinfo : EIATTR_PARAM_CBANK
	.align		4
        /*0070*/ 	.byte	0x04, 0x0a
        /*0072*/ 	.short	(.L_491 - .L_490)
	.align		4
.L_490:
        /*0074*/ 	.word	index@(.nv.constant0._ZN2at6native29vectorized_elementwise_kernelILi4EZZZNS0_16sinh_kernel_cudaERNS_18TensorIteratorBaseEENKUlvE0_clEvENKUlvE1_clEvEUlN3c104HalfEE_St5arrayIPcLm2EEEEviT0_T1_)
        /*0078*/ 	.short	0x0210
        /*007a*/ 	.short	0x0018


	//----- nvinfo : EIATTR_SW_WAR
	.align		4
.L_491:
        /*007c*/ 	.byte	0x04, 0x36
        /*007e*/ 	.short	(.L_493 - .L_492)
.L_492:
        /*0080*/ 	.word	0x00000008
.L_493:


//--------------------- .nv.info._ZN2at6native29vectorized_elementwise_kernelILi8EZZZNS0_16sinh_kernel_cudaERNS_18TensorIteratorBaseEENKUlvE0_clEvENKUlvE1_clEvEUlN3c104HalfEE_St5arrayIPcLm2EEEEviT0_T1_ --------------------------
	.section	.nv.info._ZN2at6native29vectorized_elementwise_kernelILi8EZZZNS0_16sinh_kernel_cudaERNS_18TensorIteratorBaseEENKUlvE0_clEvENKUlvE1_clEvEUlN3c104HalfEE_St5arrayIPcLm2EEEEviT0_T1_,"",@"SHT_CUDA_INFO"
	.sectionflags	@""
	.align	4


	//----- nvinfo : EIATTR_CUDA_API_VERSION
	.align		4
        /*0000*/ 	.byte	0x04, 0x37
        /*0002*/ 	.short	(.L_495 - .L_494)
.L_494:
        /*0004*/ 	.word	0x00000082


	//----- nvinfo : EIATTR_KPARAM_INFO
	.align		4
.L_495:
        /*0008*/ 	.byte	0x04, 0x17
        /*000a*/ 	.short	(.L_497 - .L_496)
.L_496:
        /*000c*/ 	.word	0x00000000
        /*0010*/ 	.short	0x0002
        /*0012*/ 	.short	0x0008
        /*0014*/ 	.byte	0x00, 0xf0, 0x41, 0x00


	//----- nvinfo : EIATTR_KPARAM_INFO
	.align		4
.L_497:
        /*0018*/ 	.byte	0x04, 0x17
        /*001a*/ 	.short	(.L_499 - .L_498)
.L_498:
        /*001c*/ 	.word	0x00000000
        /*0020*/ 	.short	0x0001
        /*0022*/ 	.short	0x0004
        /*0024*/ 	.byte	0x00, 0xf0, 0x05, 0x00


	//----- nvinfo : EIATTR_KPARAM_INFO
	.align		4
.L_499:
        /*0028*/ 	.byte	0x04, 0x17
        /*002a*/ 	.short	(.L_501 - .L_500)
.L_500:
        /*002c*/ 	.word	0x00000000
        /*0030*/ 	.short	0x0000
        /*0032*/ 	.short	0x0000
        /*0034*/ 	.byte	0x00, 0xf0, 0x11, 0x00


	//----- nvinfo : EIATTR_SPARSE_MMA_MASK
	.align		4
.L_501:
        /*0038*/ 	.byte	0x03, 0x50
        /*003a*/ 	.short	0x0000


	//----- nvinfo : EIATTR_MAXREG_COUNT
	.align		4
        /*003c*/ 	.byte	0x03, 0x1b
        /*003e*/ 	.short	0x00ff


	//----- nvinfo : EIATTR_MERCURY_ISA_VERSION
	.align		4
        /*0040*/ 	.byte	0x03, 0x5f
        /*0042*/ 	.short	0x0101


	//----- nvinfo : EIATTR_EXIT_INSTR_OFFSETS
	.align		4
        /*0044*/ 	.byte	0x04, 0x1c
        /*0046*/ 	.short	(.L_503 - .L_502)


	//   ....[0]....
.L_502:
        /*0048*/ 	.word	0x00000d70


	//   ....[1]....
        /*004c*/ 	.word	0x00002440


	//   ....[2]....
        /*0050*/ 	.word	0x00002490


	//----- nvinfo : EIATTR_MAX_THREADS
	.align		4
.L_503:
        /*0054*/ 	.byte	0x04, 0x05
        /*0056*/ 	.short	(.L_505 - .L_504)
.L_504:
        /*0058*/ 	.word	0x00000080
        /*005c*/ 	.word	0x00000001
        /*0060*/ 	.word	0x00000001


	//----- nvinfo : EIATTR_CRS_STACK_SIZE
	.align		4
.L_505:
        /*0064*/ 	.byte	0x04, 0x1e
        /*0066*/ 	.short	(.L_507 - .L_506)
.L_506:
        /*0068*/ 	.word	0x00000000


	//----- nvinfo : EIATTR_CBANK_PARAM_SIZE
	.align		4
.L_507:
        /*006c*/ 	.byte	0x03, 0x19
        /*006e*/ 	.short	0x0018


	//----- nvinfo : EIATTR_PARAM_CBANK
	.align		4
        /*0070*/ 	.byte	0x04, 0x0a
        /*0072*/ 	.short	(.L_509 - .L_508)
	.align		4
.L_508:
        /*0074*/ 	.word	index@(.nv.constant0._ZN2at6native29vectorized_elementwise_kernelILi8EZZZNS0_16sinh_kernel_cudaERNS_18TensorIteratorBaseEENKUlvE0_clEvENKUlvE1_clEvEUlN3c104HalfEE_St5arrayIPcLm2EEEEviT0_T1_)
        /*0078*/ 	.short	0x0210
        /*007a*/ 	.short	0x0018


	//----- nvinfo : EIATTR_SW_WAR
	.align		4
.L_509:
        /*007c*/ 	.byte	0x04, 0x36
        /*007e*/ 	.short	(.L_511 - .L_510)
.L_510:
        /*0080*/ 	.word	0x00000008
.L_511:


//--------------------- .nv.info._ZN2at6native18elementwise_kernelILi128ELi4EZNS0_15gpu_kernel_implIZZZNS0_16sinh_kernel_cudaERNS_18TensorIteratorBaseEENKUlvE0_clEvENKUlvE0_clEvEUlfE_EEvS4_RKT_EUliE_EEviT1_ --------------------------
	.section	.nv.info._ZN2at6native18elementwise_kernelILi128ELi4EZNS0_15gpu_kernel_implIZZZNS0_16sinh_kernel_cudaERNS_18TensorIteratorBaseEENKUlvE0_clEvENKUlvE0_clEvEUlfE_EEvS4_RKT_EUliE_EEviT1_,"",@"SHT_CUDA_INFO"
	.sectionflags	@""
	.align	4


	//----- nvinfo : EIATTR_CUDA_API_VERSION
	.align		4
        /*0000*/ 	.byte	0x04, 0x37
        /*0002*/ 	.short	(.L_513 - .L_512)
.L_512:
        /*0004*/ 	.word	0x00000082


	//----- nvinfo : EIATTR_KPARAM_INFO
	.align		4
.L_513:
        /*0008*/ 	.byte	0x04, 0x17
        /*000a*/ 	.short	(.L_515 - .L_514)
.L_514:
        /*000c*/ 	.word	0x00000000
        /*0010*/ 	.short	0x0001
        /*0012*/ 	.short	0x0008
        /*0014*/ 	.byte	0x00, 0xf0, 0x61, 0x08


	//----- nvinfo : EIATTR_KPARAM_INFO
	.align		4
.L_515:
        /*0018*/ 	.byte	0x04, 0x17
        /*001a*/ 	.short	(.L_517 - .L_516)
.L_516:
        /*001c*/ 	.word	0x00000000
        /*0020*/ 	.short	0x0000
        /*0022*/ 	.short	0x0000
        /*0024*/ 	.byte	0x00, 0xf0, 0x11, 0x00


	//----- nvinfo : EIATTR_SPARSE_MMA_MASK
	.align		4
.L_517:
        /*0028*/ 	.byte	0x03, 0x50
        /*002a*/ 	.short	0x0000


	//----- nvinfo : EIATTR_MAXREG_COUNT
	.align		4
        /*002c*/ 	.byte	0x03, 0x1b
        /*002e*/ 	.short	0x0080


	//----- nvinfo : EIATTR_EXTERNS
	.align		4
        /*0030*/ 	.byte	0x04, 0x0f
        /*0032*/ 	.short	(.L_519 - .L_518)


	//   ....[0]....
	.align		4
.L_518:
        /*0034*/ 	.word	index@(__assertfail)


	//----- nvinfo : EIATTR_MERCURY_ISA_VERSION
	.align		4
.L_519:
        /*0038*/ 	.byte	0x03, 0x5f
        /*003a*/ 	.short	0x0101


	//----- nvinfo : EIATTR_SYSCALL_OFFSETS
	.align		4
        /*003c*/ 	.byte	0x04, 0x46
        /*003e*/ 	.short	(.L_521 - .L_520)


	//   ....[0]....
.L_520:
        /*0040*/ 	.word	0x00002160


	//   ....[1]....
        /*0044*/ 	.word	0x00003140


	//   ....[2]....
        /*0048*/ 	.word	0x000052d0


	//   ....[3]....
        /*004c*/ 	.word	0x000062b0


	//   ....[4]....
        /*0050*/ 	.word	0x00008430


	//   ....[5]....
        /*0054*/ 	.word	0x00009410


	//   ....[6]....
        /*0058*/ 	.word	0x0000b580


	//   ....[7]....
        /*005c*/ 	.word	0x0000c560


	//----- nvinfo : EIATTR_EXIT_INSTR_OFFSETS
	.align		4
.L_521:
        /*0060*/ 	.byte	0x04, 0x1c
        /*0062*/ 	.short	(.L_523 - .L_522)


	//   ....[0]....
.L_522:
        /*0064*/ 	.word	0x000094c0


	//   ....[1]....
        /*0068*/ 	.word	0x0000b880


	//   ....[2]....
        /*006c*/ 	.word	0x0000b8c0


	//   ....[3]....
        /*0070*/ 	.word	0x0000b950


	//   ....[4]....
        /*0074*/ 	.word	0x0000b980


	//   ....[5]....
        /*0078*/ 	.word	0x0000b9b0


	//   ....[6]....
        /*007c*/ 	.word	0x0000ba30


	//   ....[7]....
        /*0080*/ 	.word	0x0000ba60


	//   ....[8]....
        /*0084*/ 	.word	0x0000baf0


	//   ....[9]....
        /*0088*/ 	.word	0x0000bb30


	//   ....[10]....
        /*008c*/ 	.word	0x0000bb70


	//   ....[11]....
        /*0090*/ 	.word	0x0000bc30


	//   ....[12]....
        /*0094*/ 	.word	0x0000bc80


	//   ....[13]....
        /*0098*/ 	.word	0x0000be00


	//   ....[14]....
        /*009c*/ 	.word	0x0000bf50


	//   ....[15]....
        /*00a0*/ 	.word	0x0000bf80


	//   ....[16]....
        /*00a4*/ 	.word	0x0000c030


	//   ....[17]....
        /*00a8*/ 	.word	0x0000c1a0


	//   ....[18]....
        /*00ac*/ 	.word	0x0000c310


	//   ....[19]....
        /*00b0*/ 	.word	0x0000c460


	//   ....[20]....
        /*00b4*/ 	.word	0x0000c570


	//   ....[21]....
        /*00b8*/ 	.word	0x0000c5a0


	//   ....[22]....
        /*00bc*/ 	.word	0x0000c5d0


	//----- nvinfo : EIATTR_MAX_THREADS
	.align		4
.L_523:
        /*00c0*/ 	.byte	0x04, 0x05
        /*00c2*/ 	.short	(.L_525 - .L_524)
.L_524:
        /*00c4*/ 	.word	0x00000080
        /*00c8*/ 	.word	0x00000001
        /*00cc*/ 	.word	0x00000001


	//----- nvinfo : EIATTR_CRS_STACK_SIZE
	.align		4
.L_525:
        /*00d0*/ 	.byte	0x04, 0x1e
        /*00d2*/ 	.short	(.L_527 - .L_526)
.L_526:
        /*00d4*/ 	.word	0x00000000


	//----- nvinfo : EIATTR_CBANK_PARAM_SIZE
	.align		4
.L_527:
        /*00d8*/ 	.byte	0x03, 0x19
        /*00da*/ 	.short	0x0220


	//----- nvinfo : EIATTR_PARAM_CBANK
	.align		4
        /*00dc*/ 	.byte	0x04, 0x0a
        /*00de*/ 	.short	(.L_529 - .L_528)
	.align		4
.L_528:
        /*00e0*/ 	.word	index@(.nv.constant0._ZN2at6native18elementwise_kernelILi128ELi4EZNS0_15gpu_kernel_implIZZZNS0_16sinh_kernel_cudaERNS_18TensorIteratorBaseEENKUlvE0_clEvENKUlvE0_clEvEUlfE_EEvS4_RKT_EUliE_EEviT1_)
        /*00e4*/ 	.short	0x0210
        /*00e6*/ 	.short	0x0220


	//----- nvinfo : EIATTR_SW_WAR
	.align		4
.L_529:
        /*00e8*/ 	.byte	0x04, 0x36
        /*00ea*/ 	.short	(.L_531 - .L_530)
.L_530:
        /*00ec*/ 	.word	0x00000008
.L_531:


//--------------------- .nv.info._ZN2at6native27unrolled_elementwise_kernelIZZZNS0_16sinh_kernel_cudaERNS_18TensorIteratorBaseEENKUlvE0_clEvENKUlvE0_clEvEUlfE_St5arrayIPcLm2EELi4E23TrivialOffsetCalculatorILi1EjESB_NS0_6memory12LoadWithCastILi1EEENSC_13StoreWithCastILi1EEEEEviT_T0_T2_T3_T4_T5_ --------------------------
	.section	.nv.info._ZN2at6native27unrolled_elementwise_kernelIZZZNS0_16sinh_kernel_cudaERNS_18TensorIteratorBaseEENKUlvE0_clEvENKUlvE0_clEvEUlfE_St5arrayIPcLm2EELi4E23TrivialOffsetCalculatorILi1EjESB_NS0_6memory12LoadWithCastILi1EEENSC_13StoreWithCastILi1EEEEEviT_T0_T2_T3_T4_T5_,"",@"SHT_CUDA_INFO"
	.sectionflags	@""
	.align	4


	//----- nvinfo : EIATTR_CUDA_API_VERSION
	.align		4
        /*0000*/ 	.byte	0x04, 0x37
        /*0002*/ 	.short	(.L_533 - .L_532)
.L_532:
        /*0004*/ 	.word	0x00000082


	//----- nvinfo : EIATTR_KPARAM_INFO
	.align		4
.L_533:
        /*0008*/ 	.byte	0x04, 0x17
        /*000a*/ 	.short	(.L_535 - .L_534)
.L_534:
        /*000c*/ 	.word	0x00000000
        /*0010*/ 	.short	0x0006
        /*0012*/ 	.short	0x0024
        /*0014*/ 	.byte	0x00, 0xf0, 0x21, 0x00


	//----- nvinfo : EIATTR_KPARAM_INFO
	.align		4
.L_535:
        /*0018*/ 	.byte	0x04, 0x17
        /*001a*/ 	.short	(.L_537 - .L_536)
.L_536:
        /*001c*/ 	.word	0x00000000
        /*0020*/ 	.short	0x0005
        /*0022*/ 	.short	0x001c
        /*0024*/ 	.byte	0x00, 0xf0, 0x21, 0x00


	//----- nvinfo : EIATTR_KPARAM_INFO
	.align		4
.L_537:
        /*0028*/ 	.byte	0x04, 0x17
        /*002a*/ 	.short	(.L_539 - .L_538)
.L_538:
        /*002c*/ 	.word	0x00000000
        /*0030*/ 	.short	0x0004
        /*0032*/ 	.short	0x0019
        /*0034*/ 	.byte	0x00, 0xf0, 0x05, 0x00


	//----- nvinfo : EIATTR_KPARAM_INFO
	.align		4
.L_539:
        /*0038*/ 	.byte	0x04, 0x17
        /*003a*/ 	.short	(.L_541 - .L_540)
.L_540:
        /*003c*/ 	.word	0x00000000
        /*0040*/ 	.short	0x0003
        /*0042*/ 	.short	0x0018
        /*0044*/ 	.byte	0x00, 0xf0, 0x05, 0x00


	//----- nvinfo : EIATTR_KPARAM_INFO
	.align		4
.L_541:
        /*0048*/ 	.byte	0x04, 0x17
        /*004a*/ 	.short	(.L_543 - .L_542)
.L_542:
        /*004c*/ 	.word	0x00000000
        /*0050*/ 	.short	0x0002
        /*0052*/ 	.short	0x0008
        /*0054*/ 	.byte	0x00, 0xf0, 0x41, 0x00


	//----- nvinfo : EIATTR_KPARAM_INFO
	.align		4
.L_543:
        /*0058*/ 	.byte	0x04, 0x17
        /*005a*/ 	.short	(.L_545 - .L_544)
.L_544:
        /*005c*/ 	.word	0x00000000
        /*0060*/ 	.short	0x0001
        /*0062*/ 	.short	0x0004
        /*0064*/ 	.byte	0x00, 0xf0, 0x05, 0x00


	//----- nvinfo : EIATTR_KPARAM_INFO
	.align		4
.L_545:
        /*0068*/ 	.byte	0x04, 0x17
        /*006a*/ 	.short	(.L_547 - .L_546)
.L_546:
        /*006c*/ 	.word	0x00000000
        /*0070*/ 	.short	0x0000
        /*0072*/ 	.short	0x0000
        /*0074*/ 	.byte	0x00, 0xf0, 0x11, 0x00


	//----- nvinfo : EIATTR_SPARSE_MMA_MASK
	.align		4
.L_547:
        /*0078*/ 	.byte	0x03, 0x50
        /*007a*/ 	.short	0x0000


	//----- nvinfo : EIATTR_MAXREG_COUNT
	.align		4
        /*007c*/ 	.byte	0x03, 0x1b
        /*007e*/ 	.short	0x00ff


	//----- nvinfo : EIATTR_EXTERNS
	.align		4
        /*0080*/ 	.byte	0x04, 0x0f
        /*0082*/ 	.short	(.L_549 - .L_548)


	//   ....[0]....
	.align		4
.L_548:
        /*0084*/ 	.word	index@(__assertfail)


	//----- nvinfo : EIATTR_MERCURY_ISA_VERSION
	.align		4
.L_549:
        /*0088*/ 	.byte	0x03, 0x5f
        /*008a*/ 	.short	0x0101


	//----- nvinfo : EIATTR_SYSCALL_OFFSETS
	.align		4
        /*008c*/ 	.byte	0x04, 0x46
        /*008e*/ 	.short	(.L_551 - .L_550)


	//   ....[0]....
.L_550:
        /*0090*/ 	.word	0x00000e80


	//   ....[1]....
        /*0094*/ 	.word	0x00001d30


	//   ....[2]....
        /*0098*/ 	.word	0x00002bf0


	//   ....[3]....
        /*009c*/ 	.word	0x00003a50


	//   ....[4]....
        /*00a0*/ 	.word	0x000051c0


	//   ....[5]....
        /*00a4*/ 	.word	0x000060c0


	//   ....[6]....
        /*00a8*/ 	.word	0x00006f80


	//   ....[7]....
        /*00ac*/ 	.word	0x00007e40


	//----- nvinfo : EIATTR_EXIT_INSTR_OFFSETS
	.align		4
.L_551:
        /*00b0*/ 	.byte	0x04, 0x1c
        /*00b2*/ 	.short	(.L_553 - .L_552)


	//   ....[0]....
.L_552:
        /*00b4*/ 	.word	0x00007020


	//   ....[1]....
        /*00b8*/ 	.word	0x00007160


	//   ....[2]....
        /*00bc*/ 	.word	0x000071a0


	//   ....[3]....
        /*00c0*/ 	.word	0x00007230


	//   ....[4]....
        /*00c4*/ 	.word	0x00007260


	//   ....[5]....
        /*00c8*/ 	.word	0x00007290


	//   ....[6]....
        /*00cc*/ 	.word	0x00007310


	//   ....[7]....
        /*00d0*/ 	.word	0x00007340


	//   ....[8]....
        /*00d4*/ 	.word	0x000073d0


	//   ....[9]....
        /*00d8*/ 	.word	0x00007410


	//   ....[10]....
        /*00dc*/ 	.word	0x00007450


	//   ....[11]....
        /*00e0*/ 	.word	0x00007510


	//   ....[12]....
        /*00e4*/ 	.word	0x00007560


	//   ....[13]....
        /*00e8*/ 	.word	0x000076e0


	//   ....[14]....
        /*00ec*/ 	.word	0x00007830


	//   ....[15]....
        /*00f0*/ 	.word	0x00007860


	//   ....[16]....
        /*00f4*/ 	.word	0x00007910


	//   ....[17]....
        /*00f8*/ 	.word	0x00007a80


	//   ....[18]....
        /*00fc*/ 	.word	0x00007bf0


	//   ....[19]....
        /*0100*/ 	.word	0x00007d40


	//   ....[20]....
        /*0104*/ 	.word	0x00007e50


	//   ....[21]....
        /*0108*/ 	.word	0x00007e80


	//   ....[22]....
        /*010c*/ 	.word	0x00007eb0


	//----- nvinfo : EIATTR_MAX_THREADS
	.align		4
.L_553:
        /*0110*/ 	.byte	0x04, 0x05
        /*0112*/ 	.short	(.L_555 - .L_554)
.L_554:
        /*0114*/ 	.word	0x00000080
        /*0118*/ 	.word	0x00000001
        /*011c*/ 	.word	0x00000001


	//----- nvinfo : EIATTR_CRS_STACK_SIZE
	.align		4
.L_555:
        /*0120*/ 	.byte	0x04, 0x1e
        /*0122*/ 	.short	(.L_557 - .L_556)
.L_556:
        /*0124*/ 	.word	0x00000000


	//----- nvinfo : EIATTR_CBANK_PARAM_SIZE
	.align		4
.L_557:
        /*0128*/ 	.byte	0x03, 0x19
        /*012a*/ 	.short	0x002c


	//----- nvinfo : EIATTR_PARAM_CBANK
	.align		4
        /*012c*/ 	.byte	0x04, 0x0a
        /*012e*/ 	.short	(.L_559 - .L_558)
	.align		4
.L_558:
        /*0130*/ 	.word	index@(.nv.constant0._ZN2at6native27unrolled_elementwise_kernelIZZZNS0_16sinh_kernel_cudaERNS_18TensorIteratorBaseEENKUlvE0_clEvENKUlvE0_clEvEUlfE_St5arrayIPcLm2EELi4E23TrivialOffsetCalculatorILi1EjESB_NS0_6memory12LoadWithCastILi1EEENSC_13StoreWithCastILi1EEEEEviT_T0_T2_T3_T4_T5_)
        /*0134*/ 	.short	0x0210
        /*0136*/ 	.short	0x002c


	//----- nvinfo : EIATTR_SW_WAR
	.align		4
.L_559:
        /*0138*/ 	.byte	0x04, 0x36
        /*013a*/ 	.short	(.L_561 - .L_560)
.L_560:
        /*013c*/ 	.word	0x00000008
.L_561:


//--------------------- .nv.info._ZN2at6native18elementwise_kernelILi128ELi2EZNS0_22gpu_kernel_impl_nocastIZZZNS0_16sinh_kernel_cudaERNS_18TensorIteratorBaseEENKUlvE0_clEvENKUlvE0_clEvEUlfE_EEvS4_RKT_EUliE_EEviT1_ --------------------------
	.section	.nv.info._ZN2at6native18elementwise_kernelILi128ELi2EZNS0_22gpu_kernel_impl_nocastIZZZNS0_16sinh_kernel_cudaERNS_18TensorIteratorBaseEENKUlvE0_clEvENKUlvE0_clEvEUlfE_EEvS4_RKT_EUliE_EEviT1_,"",@"SHT_CUDA_INFO"
	.sectionflags	@""
	.align	4


	//----- nvinfo : EIATTR_CUDA_API_VERSION
	.align		4
        /*0000*/ 	.byte	0x04, 0x37
        /*0002*/ 	.short	(.L_563 - .L_562)
.L_562:
        /*0004*/ 	.word	0x00000082


	//----- nvinfo : EIATTR_KPARAM_INFO
	.align		4
.L_563:
        /*0008*/ 	.byte	0x04, 0x17
        /*000a*/ 	.short	(.L_565 - .L_564)
.L_564:
        /*000c*/ 	.word	0x00000000
        /*0010*/ 	.short	0x0001
        /*0012*/ 	.short	0x0008
        /*0014*/ 	.byte	0x00, 0xf0, 0x61, 0x08


	//----- nvinfo : EIATTR_KPARAM_INFO
	.align		4
.L_565:
        /*0018*/ 	.byte	0x04, 0x17
        /*001a*/ 	.short	(.L_567 - .L_566)
.L_566:
        /*001c*/ 	.word	0x00000000
        /*0020*/ 	.short	0x0000
        /*0022*/ 	.short	0x0000
        /*0024*/ 	.byte	0x00, 0xf0, 0x11, 0x00


	//----- nvinfo : EIATTR_SPARSE_MMA_MASK
	.align		4
.L_567:
        /*0028*/ 	.byte	0x03, 0x50
        /*002a*/ 	.short	0x0000


	//----- nvinfo : EIATTR_MAXREG_COUNT
	.align		4
        /*002c*/ 	.byte	0x03, 0x1b
        /*002e*/ 	.short	0x0080


	//----- nvinfo : EIATTR_MERCURY_ISA_VERSION
	.align		4
        /*0030*/ 	.byte	0x03, 0x5f
        /*0032*/ 	.short	0x0101


	//----- nvinfo : EIATTR_EXIT_INSTR_OFFSETS
	.align		4
        /*0034*/ 	.byte	0x04, 0x1c
        /*0036*/ 	.short	(.L_569 - .L_568)


	//   ....[0]....
.L_568:
        /*0038*/ 	.word	0x000015c0


	//   ....[1]....
        /*003c*/ 	.word	0x00002ad0


	//----- nvinfo : EIATTR_MAX_THREADS
	.align		4
.L_569:
        /*0040*/ 	.byte	0x04, 0x05
        /*0042*/ 	.short	(.L_571 - .L_570)
.L_570:
        /*0044*/ 	.word	0x00000080
        /*0048*/ 	.word	0x00000001
        /*004c*/ 	.word	0x00000001


	//----- nvinfo : EIATTR_CRS_STACK_SIZE
	.align		4
.L_571:
        /*0050*/ 	.byte	0x04, 0x1e
        /*0052*/ 	.short	(.L_573 - .L_572)
.L_572:
        /*0054*/ 	.word	0x00000000


	//----- nvinfo : EIATTR_CBANK_PARAM_SIZE
	.align		4
.L_573:
        /*0058*/ 	.byte	0x03, 0x19
        /*005a*/ 	.short	0x0220


	//----- nvinfo : EIATTR_PARAM_CBANK
	.align		4
        /*005c*/ 	.byte	0x04, 0x0a
        /*005e*/ 	.short	(.L_575 - .L_574)
	.align		4
.L_574:
        /*0060*/ 	.word	index@(.nv.constant0._ZN2at6native18elementwise_kernelILi128ELi2EZNS0_22gpu_kernel_impl_nocastIZZZNS0_16sinh_kernel_cudaERNS_18TensorIteratorBaseEENKUlvE0_clEvENKUlvE0_clEvEUlfE_EEvS4_RKT_EUliE_EEviT1_)
        /*0064*/ 	.short	0x0210
        /*0066*/ 	.short	0x0220


	//----- nvinfo : EIATTR_SW_WAR
	.align		4
.L_575:
        /*0068*/ 	.byte	0x04, 0x36
        /*006a*/ 	.short	(.L_577 - .L_576)
.L_576:
        /*006c*/ 	.word	0x00000008
.L_577:


//--------------------- .nv.info._ZN2at6native27unrolled_elementwise_kernelIZZZNS0_16sinh_kernel_cudaERNS_18TensorIteratorBaseEENKUlvE0_clEvENKUlvE0_clEvEUlfE_St5arrayIPcLm2EELi4E23TrivialOffsetCalculatorILi1EjESB_NS0_6memory15LoadWithoutCastENSC_16StoreWithoutCastEEEviT_T0_T2_T3_T4_T5_ --------------------------
	.section	.nv.info._ZN2at6native27unrolled_elementwise_kernelIZZZNS0_16sinh_kernel_cudaERNS_18TensorIteratorBaseEENKUlvE0_clEvENKUlvE0_clEvEUlfE_St5arrayIPcLm2EELi4E23TrivialOffsetCalculatorILi1EjESB_NS0_6memory15LoadWithoutCastENSC_16StoreWithoutCastEEEviT_T0_T2_T3_T4_T5_,"",@"SHT_CUDA_INFO"
	.sectionflags	@""
	.align	4


	//----- nvinfo : EIATTR_CUDA_API_VERSION
	.align		4
        /*0000*/ 	.byte	0x04, 0x37
        /*0002*/ 	.short	(.L_579 - .L_578)
.L_578:
        /*0004*/ 	.word	0x00000082


	//----- nvinfo : EIATTR_KPARAM_INFO
	.align		4
.L_579:
        /*0008*/ 	.byte	0x04, 0x17
        /*000a*/ 	.short	(.L_581 - .L_580)
.L_580:
        /*000c*/ 	.word	0x00000000
        /*0010*/ 	.short	0x0006
        /*0012*/ 	.short	0x001b
        /*0014*/ 	.byte	0x00, 0xf0, 0x05, 0x00


	//----- nvinfo : EIATTR_KPARAM_INFO
	.align		4
.L_581:
        /*0018*/ 	.byte	0x04, 0x17
        /*001a*/ 	.short	(.L_583 - .L_582)
.L_582:
        /*001c*/ 	.word	0x00000000
        /*0020*/ 	.short	0x0005
        /*0022*/ 	.short	0x001a
        /*0024*/ 	.byte	0x00, 0xf0, 0x05, 0x00


	//----- nvinfo : EIATTR_KPARAM_INFO
	.align		4
.L_583:
        /*0028*/ 	.byte	0x04, 0x17
        /*002a*/ 	.short	(.L_585 - .L_584)
.L_584:
        /*002c*/ 	.word	0x00000000
        /*0030*/ 	.short	0x0004
        /*0032*/ 	.short	0x0019
        /*0034*/ 	.byte	0x00, 0xf0, 0x05, 0x00


	//----- nvinfo : EIATTR_KPARAM_INFO
	.align		4
.L_585:
        /*0038*/ 	.byte	0x04, 0x17
        /*003a*/ 	.short	(.L_587 - .L_586)
.L_586:
        /*003c*/ 	.word	0x00000000
        /*0040*/ 	.short	0x0003
        /*0042*/ 	.short	0x0018
        /*0044*/ 	.byte	0x00, 0xf0, 0x05, 0x00


	//----- nvinfo : EIATTR_KPARAM_INFO
	.align		4
.L_587:
        /*0048*/ 	.byte	0x04, 0x17
        /*004a*/ 	.short	(.L_589 - .L_588)
.L_588:
        /*004c*/ 	.word	0x00000000
        /*0050*/ 	.short	0x0002
        /*0052*/ 	.short	0x0008
        /*0054*/ 	.byte	0x00, 0xf0, 0x41, 0x00


	//----- nvinfo : EIATTR_KPARAM_INFO
	.align		4
.L_589:
        /*0058*/ 	.byte	0x04, 0x17
        /*005a*/ 	.short	(.L_591 - .L_590)
.L_590:
        /*005c*/ 	.word	0x00000000
        /*0060*/ 	.short	0x0001
        /*0062*/ 	.short	0x0004
        /*0064*/ 	.byte	0x00, 0xf0, 0x05, 0x00


	//----- nvinfo : EIATTR_KPARAM_INFO
	.align		4
.L_591:
        /*0068*/ 	.byte	0x04, 0x17
        /*006a*/ 	.short	(.L_593 - .L_592)
.L_592:
        /*006c*/ 	.word	0x00000000
        /*0070*/ 	.short	0x0000
        /*0072*/ 	.short	0x0000
        /*0074*/ 	.byte	0x00, 0xf0, 0x11, 0x00


	//----- nvinfo : EIATTR_SPARSE_MMA_MASK
	.align		4
.L_593:
        /*0078*/ 	.byte	0x03, 0x50
        /*007a*/ 	.short	0x0000


	//----- nvinfo : EIATTR_MAXREG_COUNT
	.align		4
        /*007c*/ 	.byte	0x03, 0x1b
        /*007e*/ 	.short	0x00ff


	//----- nvinfo : EIATTR_MERCURY_ISA_VERSION
	.align		4
        /*0080*/ 	.byte	0x03, 0x5f
        /*0082*/ 	.short	0x0101


	//----- nvinfo : EIATTR_EXIT_INSTR_OFFSETS
	.align		4
        /*0084*/ 	.byte	0x04, 0x1c
        /*0086*/ 	.short	(.L_595 - .L_594)


	//   ....[0]....
.L_594:
        /*0088*/ 	.word	0x00000ab0


	//   ....[1]....
        /*008c*/ 	.word	0x00000b00


	//----- nvinfo : EIATTR_MAX_THREADS
	.align		4
.L_595:
        /*0090*/ 	.byte	0x04, 0x05
        /*0092*/ 	.short	(.L_597 - .L_596)
.L_596:
        /*0094*/ 	.word	0x00000080
        /*0098*/ 	.word	0x00000001
        /*009c*/ 	.word	0x00000001


	//----- nvinfo : EIATTR_CRS_STACK_SIZE
	.align		4
.L_597:
        /*00a0*/ 	.byte	0x04, 0x1e
        /*00a2*/ 	.short	(.L_599 - .L_598)
.L_598:
        /*00a4*/ 	.word	0x00000000


	//----- nvinfo : EIATTR_CBANK_PARAM_SIZE
	.align		4
.L_599:
        /*00a8*/ 	.byte	0x03, 0x19
        /*00aa*/ 	.short	0x001c


	//----- nvinfo : EIATTR_PARAM_CBANK
	.align		4
        /*00ac*/ 	.byte	0x04, 0x0a
        /*00ae*/ 	.short	(.L_601 - .L_600)
	.align		4
.L_600:
        /*00b0*/ 	.word	index@(.nv.constant0._ZN2at6native27unrolled_elementwise_kernelIZZZNS0_16sinh_kernel_cudaERNS_18TensorIteratorBaseEENKUlvE0_clEvENKUlvE0_clEvEUlfE_St5arrayIPcLm2EELi4E23TrivialOffsetCalculatorILi1EjESB_NS0_6memory15LoadWithoutCastENSC_16StoreWithoutCastEEEviT_T0_T2_T3_T4_T5_)
        /*00b4*/ 	.short	0x0210
        /*00b6*/ 	.short	0x001c


	//----- nvinfo : EIATTR_SW_WAR
	.align		4
.L_601:
        /*00b8*/ 	.byte	0x04, 0x36
        /*00ba*/ 	.short	(.L_603 - .L_602)
.L_602:
        /*00bc*/ 	.word	0x00000008
.L_603:


//--------------------- .nv.info._ZN2at6native29vectorized_elementwise_kernelILi2EZZZNS0_16sinh_kernel_cudaERNS_18TensorIteratorBaseEENKUlvE0_clEvENKUlvE0_clEvEUlfE_St5arrayIPcLm2EEEEviT0_T1_ --------------------------
	.section	.nv.info._ZN2at6native29vectorized_elementwise_kernelILi2EZZZNS0_16sinh_kernel_cudaERNS_18TensorIteratorBaseEENKUlvE0_clEvENKUlvE0_clEvEUlfE_St5arrayIPcLm2EEEEviT0_T1_,"",@"SHT_CUDA_INFO"
	.sectionflags	@""
	.align	4


	//----- nvinfo : EIATTR_CUDA_API_VERSION
	.align		4
        /*0000*/ 	.byte	0x04, 0x37
        /*0002*/ 	.short	(.L_605 - .L_604)
.L_604:
        /*0004*/ 	.word	0x00000082


	//----- nvinfo : EIATTR_KPARAM_INFO
	.align		4
.L_605:
        /*0008*/ 	.byte	0x04, 0x17
        /*000a*/ 	.short	(.L_607 - .L_606)
.L_606:
        /*000c*/ 	.word	0x00000000
        /*0010*/ 	.short	0x0002
        /*0012*/ 	.short	0x0008
        /*0014*/ 	.byte	0x00, 0xf0, 0x41, 0x00


	//----- nvinfo : EIATTR_KPARAM_INFO
	.align		4
.L_607:
        /*0018*/ 	.byte	0x04, 0x17
        /*001a*/ 	.short	(.L_609 - .L_608)
.L_608:
        /*001c*/ 	.word	0x00000000
        /*0020*/ 	.short	0x0001
        /*0022*/ 	.short	0x0004
        /*0024*/ 	.byte	0x00, 0xf0, 0x05, 0x00


	//----- nvinfo : EIATTR_KPARAM_INFO
	.align		4
.L_609:
        /*0028*/ 	.byte	0x04, 0x17
        /*002a*/ 	.short	(.L_611 - .L_610)
.L_610:
        /*002c*/ 	.word	0x00000000
        /*0030*/ 	.short	0x0000
        /*0032*/ 	.short	0x0000
        /*0034*/ 	.byte	0x00, 0xf0, 0x11, 0x00


	//----- nvinfo : EIATTR_SPARSE_MMA_MASK
	.align		4
.L_611:
        /*0038*/ 	.byte	0x03, 0x50
        /*003a*/ 	.short	0x0000


	//----- nvinfo : EIATTR_MAXREG_COUNT
	.align		4
        /*003c*/ 	.byte	0x03, 0x1b
        /*003e*/ 	.short	0x00ff


	//----- nvinfo : EIATTR_MERCURY_ISA_VERSION
	.align		4
        /*0040*/ 	.byte	0x03, 0x5f
        /*0042*/ 	.short	0x0101


	//----- nvinfo : EIATTR_EXIT_INSTR_OFFSETS
	.align		4
        /*0044*/ 	.byte	0x04, 0x1c
        /*0046*/ 	.short	(.L_613 - .L_612)


	//   ....[0]....
.L_612:
        /*0048*/ 	.word	0x00000d20


	//   ....[1]....
        /*004c*/ 	.word	0x000022d0


	//   ....[2]....
        /*0050*/ 	.word	0x00002320


	//----- nvinfo : EIATTR_MAX_THREADS
	.align		4
.L_613:
        /*0054*/ 	.byte	0x04, 0x05
        /*0056*/ 	.short	(.L_615 - .L_614)
.L_614:
        /*0058*/ 	.word	0x00000080
        /*005c*/ 	.word	0x00000001
        /*0060*/ 	.word	0x00000001


	//----- nvinfo : EIATTR_CRS_STACK_SIZE
	.align		4
.L_615:
        /*0064*/ 	.byte	0x04, 0x1e
        /*0066*/ 	.short	(.L_617 - .L_616)
.L_616:
        /*0068*/ 	.word	0x00000000


	//----- nvinfo : EIATTR_CBANK_PARAM_SIZE
	.align		4
.L_617:
        /*006c*/ 	.byte	0x03, 0x19
        /*006e*/ 	.short	0x0018


	//----- nvinfo : EIATTR_PARAM_CBANK
	.align		4
        /*0070*/ 	.byte	0x04, 0x0a
        /*0072*/ 	.short	(.L_619 - .L_618)
	.align		4
.L_618:
        /*0074*/ 	.word	index@(.nv.constant0._ZN2at6native29vectorized_elementwise_kernelILi2EZZZNS0_16sinh_kernel_cudaERNS_18TensorIteratorBaseEENKUlvE0_clEvENKUlvE0_clEvEUlfE_St5arrayIPcLm2EEEEviT0_T1_)
        /*0078*/ 	.short	0x0210
        /*007a*/ 	.short	0x0018


	//----- nvinfo : EIATTR_SW_WAR
	.align		4
.L_619:
        /*007c*/ 	.byte	0x04, 0x36
        /*007e*/ 	.short	(.L_621 - .L_620)
.L_620:
        /*0080*/ 	.word	0x00000008
.L_621:


//--------------------- .nv.info._ZN2at6native29vectorized_elementwise_kernelILi4EZZZNS0_16sinh_kernel_cudaERNS_18TensorIteratorBaseEENKUlvE0_clEvENKUlvE0_clEvEUlfE_St5arrayIPcLm2EEEEviT0_T1_ --------------------------
	.section	.nv.info._ZN2at6native29vectorized_elementwise_kernelILi4EZZZNS0_16sinh_kernel_cudaERNS_18TensorIteratorBaseEENKUlvE0_clEvENKUlvE0_clEvEUlfE_St5arrayIPcLm2EEEEviT0_T1_,"",@"SHT_CUDA_INFO"
	.sectionflags	@""
	.align	4


	//----- nvinfo : EIATTR_CUDA_API_VERSION
	.align		4
        /*0000*/ 	.byte	0x04, 0x37
        /*0002*/ 	.short	(.L_623 - .L_622)
.L_622:
        /*0004*/ 	.word	0x00000082


	//----- nvinfo : EIATTR_KPARAM_INFO
	.align		4
.L_623:
        /*0008*/ 	.byte	0x04, 0x17
        /*000a*/ 	.short	(.L_625 - .L_624)
.L_624:
        /*000c*/ 	.word	0x00000000
        /*0010*/ 	.short	0x0002
        /*0012*/ 	.short	0x0008
        /*0014*/ 	.byte	0x00, 0xf0, 0x41, 0x00


	//----- nvinfo : EIATTR_KPARAM_INFO
	.align		4
.L_625:
        /*0018*/ 	.byte	0x04, 0x17
        /*001a*/ 	.short	(.L_627 - .L_626)
.L_626:
        /*001c*/ 	.word	0x00000000
        /*0020*/ 	.short	0x0001
        /*0022*/ 	.short	0x0004
        /*0024*/ 	.byte	0x00, 0xf0, 0x05, 0x00


	//----- nvinfo : EIATTR_KPARAM_INFO
	.align		4
.L_627:
        /*0028*/ 	.byte	0x04, 0x17
        /*002a*/ 	.short	(.L_629 - .L_628)
.L_628:
        /*002c*/ 	.word	0x00000000
        /*0030*/ 	.short	0x0000
        /*0032*/ 	.short	0x0000
        /*0034*/ 	.byte	0x00, 0xf0, 0x11, 0x00


	//----- nvinfo : EIATTR_SPARSE_MMA_MASK
	.align		4
.L_629:
        /*0038*/ 	.byte	0x03, 0x50
        /*003a*/ 	.short	0x0000


	//----- nvinfo : EIATTR_MAXREG_COUNT
	.align		4
        /*003c*/ 	.byte	0x03, 0x1b
        /*003e*/ 	.short	0x00ff


	//----- nvinfo : EIATTR_MERCURY_ISA_VERSION
	.align		4
        /*0040*/ 	.byte	0x03, 0x5f
        /*0042*/ 	.short	0x0101


	//----- nvinfo : EIATTR_EXIT_INSTR_OFFSETS
	.align		4
        /*0044*/ 	.byte	0x04, 0x1c
        /*0046*/ 	.short	(.L_631 - .L_630)


	//   ....[0]....
.L_630:
        /*0048*/ 	.word	0x00000ce0


	//   ....[1]....
        /*004c*/ 	.word	0x00002290


	//   ....[2]....
        /*0050*/ 	.word	0x000022e0


	//----- nvinfo : EIATTR_MAX_THREADS
	.align		4
.L_631:
        /*0054*/ 	.byte	0x04, 0x05
        /*0056*/ 	.short	(.L_633 - .L_632)
.L_632:
        /*0058*/ 	.word	0x00000080
        /*005c*/ 	.word	0x00000001
        /*0060*/ 	.word	0x00000001


	//----- nvinfo : EIATTR_CRS_STACK_SIZE
	.align		4
.L_633:
        /*0064*/ 	.byte	0x04, 0x1e
        /*0066*/ 	.short	(.L_635 - .L_634)
.L_634:
        /*0068*/ 	.word	0x00000000


	//----- nvinfo : EIATTR_CBANK_PARAM_SIZE
	.align		4
.L_635:
        /*006c*/ 	.byte	0x03, 0x19
        /*006e*/ 	.short	0x0018


	//----- nvinfo : EIATTR_PARAM_CBANK
	.align		4
        /*0070*/ 	.byte	0x04, 0x0a
        /*0072*/ 	.short	(.L_637 - .L_636)
	.align		4
.L_636:
        /*0074*/ 	.word	index@(.nv.constant0._ZN2at6native29vectorized_elementwise_kernelILi4EZZZNS0_16sinh_kernel_cudaERNS_18TensorIteratorBaseEENKUlvE0_clEvENKUlvE0_clEvEUlfE_St5arrayIPcLm2EEEEviT0_T1_)
        /*0078*/ 	.short	0x0210
        /*007a*/ 	.short	0x0018


	//----- nvinfo : EIATTR_SW_WAR
	.align		4
.L_637:
        /*007c*/ 	.byte	0x04, 0x36
        /*007e*/ 	.short	(.L_639 - .L_638)
.L_638:
        /*0080*/ 	.word	0x00000008
.L_639:


//--------------------- .nv.info._ZN2at6native29vectorized_elementwise_kernelILi8EZZZNS0_16sinh_kernel_cudaERNS_18TensorIteratorBaseEENKUlvE0_clEvENKUlvE0_clEvEUlfE_St5arrayIPcLm2EEEEviT0_T1_ --------------------------
	.section	.nv.info._ZN2at6native29vectorized_elementwise_kernelILi8EZZZNS0_16sinh_kernel_cudaERNS_18TensorIteratorBaseEENKUlvE0_clEvENKUlvE0_clEvEUlfE_St5arrayIPcLm2EEEEviT0_T1_,"",@"SHT_CUDA_INFO"
	.sectionflags	@""
	.align	4


	//----- nvinfo : EIATTR_CUDA_API_VERSION
	.align		4
        /*0000*/ 	.byte	0x04, 0x37
        /*0002*/ 	.short	(.L_641 - .L_640)
.L_640:
        /*0004*/ 	.word	0x00000082


	//----- nvinfo : EIATTR_KPARAM_INFO
	.align		4
.L_641:
        /*0008*/ 	.byte	0x04, 0x17
        /*000a*/ 	.short	(.L_643 - .L_642)
.L_642:
        /*000c*/ 	.word	0x00000000
        /*0010*/ 	.short	0x0002
        /*0012*/ 	.short	0x0008
        /*0014*/ 	.byte	0x00, 0xf0, 0x41, 0x00


	//----- nvinfo : EIATTR_KPARAM_INFO
	.align		4
.L_643:
        /*0018*/ 	.byte	0x04, 0x17
        /*001a*/ 	.short	(.L_645 - .L_644)
.L_644:
        /*001c*/ 	.word	0x00000000
        /*0020*/ 	.short	0x0001
        /*0022*/ 	.short	0x0004
        /*0024*/ 	.byte	0x00, 0xf0, 0x05, 0x00


	//----- nvinfo : EIATTR_KPARAM_INFO
	.align		4
.L_645:
        /*0028*/ 	.byte	0x04, 0x17
        /*002a*/ 	.short	(.L_647 - .L_646)
.L_646:
        /*002c*/ 	.word	0x00000000
        /*0030*/ 	.short	0x0000
        /*0032*/ 	.short	0x0000
        /*0034*/ 	.byte	0x00, 0xf0, 0x11, 0x00


	//----- nvinfo : EIATTR_SPARSE_MMA_MASK
	.align		4
.L_647:
        /*0038*/ 	.byte	0x03, 0x50
        /*003a*/ 	.short	0x0000


	//----- nvinfo : EIATTR_MAXREG_COUNT
	.align		4
        /*003c*/ 	.byte	0x03, 0x1b
        /*003e*/ 	.short	0x00ff


	//----- nvinfo : EIATTR_MERCURY_ISA_VERSION
	.align		4
        /*0040*/ 	.byte	0x03, 0x5f
        /*0042*/ 	.short	0x0101


	//----- nvinfo : EIATTR_EXIT_INSTR_OFFSETS
	.align		4
        /*0044*/ 	.byte	0x04, 0x1c
        /*0046*/ 	.short	(.L_649 - .L_648)


	//   ....[0]....
.L_648:
        /*0048*/ 	.word	0x00000ce0


	//   ....[1]....
        /*004c*/ 	.word	0x00002290


	//   ....[2]....
        /*0050*/ 	.word	0x000022e0


	//----- nvinfo : EIATTR_MAX_THREADS
	.align		4
.L_649:
        /*0054*/ 	.byte	0x04, 0x05
        /*0056*/ 	.short	(.L_651 - .L_650)
.L_650:
        /*0058*/ 	.word	0x00000080
        /*005c*/ 	.word	0x00000001
        /*0060*/ 	.word	0x00000001


	//----- nvinfo : EIATTR_CRS_STACK_SIZE
	.align		4
.L_651:
        /*0064*/ 	.byte	0x04, 0x1e
        /*0066*/ 	.short	(.L_653 - .L_652)
.L_652:
        /*0068*/ 	.word	0x00000000


	//----- nvinfo : EIATTR_CBANK_PARAM_SIZE
	.align		4
.L_653:
        /*006c*/ 	.byte	0x03, 0x19
        /*006e*/ 	.short	0x0018


	//----- nvinfo : EIATTR_PARAM_CBANK
	.align		4
        /*0070*/ 	.byte	0x04, 0x0a
        /*0072*/ 	.short	(.L_655 - .L_654)
	.align		4
.L_654:
        /*0074*/ 	.word	index@(.nv.constant0._ZN2at6native29vectorized_elementwise_kernelILi8EZZZNS0_16sinh_kernel_cudaERNS_18TensorIteratorBaseEENKUlvE0_clEvENKUlvE0_clEvEUlfE_St5arrayIPcLm2EEEEviT0_T1_)
        /*0078*/ 	.short	0x0210
        /*007a*/ 	.short	0x0018


	//----- nvinfo : EIATTR_SW_WAR
	.align		4
.L_655:
        /*007c*/ 	.byte	0x04, 0x36
        /*007e*/ 	.short	(.L_657 - .L_656)
.L_656:
        /*0080*/ 	.word	0x00000008
.L_657:


//--------------------- .nv.info._ZN2at6native18elementwise_kernelILi128ELi4EZNS0_15gpu_kernel_implIZZZNS0_16sinh_kernel_cudaERNS_18TensorIteratorBaseEENKUlvE0_clEvENKUlvE_clEvEUldE_EEvS4_RKT_EUliE_EEviT1_ --------------------------
	.section	.nv.info._ZN2at6native18elementwise_kernelILi128ELi4EZNS0_15gpu_kernel_implIZZZNS0_16sinh_kernel_cudaERNS_18TensorIteratorBaseEENKUlvE0_clEvENKUlvE_clEvEUldE_EEvS4_RKT_EUliE_EEviT1_,"",@"SHT_CUDA_INFO"
	.sectionflags	@""
	.align	4


	//----- nvinfo : EIATTR_CUDA_API_VERSION
	.align		4
        /*0000*/ 	.byte	0x04, 0x37
        /*0002*/ 	.short	(.L_659 - .L_658)
.L_658:
        /*0004*/ 	.word	0x00000082


	//----- nvinfo : EIATTR_KPARAM_INFO
	.align		4
.L_659:
        /*0008*/ 	.byte	0x04, 0x17
        /*000a*/ 	.short	(.L_661 - .L_660)
.L_660:
        /*000c*/ 	.word	0x00000000
        /*0010*/ 	.short	0x0001
        /*0012*/ 	.short	0x0008
        /*0014*/ 	.byte	0x00, 0xf0, 0x61, 0x08


	//----- nvinfo : EIATTR_KPARAM_INFO
	.align		4
.L_661:
        /*0018*/ 	.byte	0x04, 0x17
        /*001a*/ 	.short	(.L_663 - .L_662)
.L_662:
        /*001c*/ 	.word	0x00000000
        /*0020*/ 	.short	0x0000
        /*0022*/ 	.short	0x0000
        /*0024*/ 	.byte	0x00, 0xf0, 0x11, 0x00


	//----- nvinfo : EIATTR_SPARSE_MMA_MASK
	.align		4
.L_663:
        /*0028*/ 	.byte	0x03, 0x50
        /*002a*/ 	.short	0x0000


	//----- nvinfo : EIATTR_MAXREG_COUNT
	.align		4
        /*002c*/ 	.byte	0x03, 0x1b
        /*002e*/ 	.short	0x0080


	//----- nvinfo : EIATTR_EXTERNS
	.align		4
        /*0030*/ 	.byte	0x04, 0x0f
        /*0032*/ 	.short	(.L_665 - .L_664)


	//   ....[0]....
	.align		4
.L_664:
        /*0034*/ 	.word	index@(__assertfail)


	//----- nvinfo : EIATTR_MERCURY_ISA_VERSION
	.align		4
.L_665:
        /*0038*/ 	.byte	0x03, 0x5f
        /*003a*/ 	.short	0x0101


	//----- nvinfo : EIATTR_SYSCALL_OFFSETS
	.align		4
        /*003c*/ 	.byte	0x04, 0x46
        /*003e*/ 	.short	(.L_667 - .L_666)


	//   ....[0]....
.L_666:
        /*0040*/ 	.word	0x00002260


	//   ....[1]....
        /*0044*/ 	.word	0x00003b10


	//   ....[2]....
        /*0048*/ 	.word	0x00005da0


	//   ....[3]....
        /*004c*/ 	.word	0x00007640


	//   ....[4]....
        /*0050*/ 	.word	0x000098c0


	//   ....[5]....
        /*0054*/ 	.word	0x0000b160


	//   ....[6]....
        /*0058*/ 	.word	0x0000d3d0


	//   ....[7]....
        /*005c*/ 	.word	0x0000ec70


	//----- nvinfo : EIATTR_EXIT_INSTR_OFFSETS
	.align		4
.L_667:
        /*0060*/ 	.byte	0x04, 0x1c
        /*0062*/ 	.short	(.L_669 - .L_668)


	//   ....[0]....
.L_668:
        /*0064*/ 	.word	0x0000b210


	//   ....[1]....
        /*0068*/ 	.word	0x0000dcb0


	//   ....[2]....
        /*006c*/ 	.word	0x0000dcf0


	//   ....[3]....
        /*0070*/ 	.word	0x0000dd80


	//   ....[4]....
        /*0074*/ 	.word	0x0000ddb0


	//   ....[5]....
        /*0078*/ 	.word	0x0000dde0


	//   ....[6]....
        /*007c*/ 	.word	0x0000deb0


	//   ....[7]....
        /*0080*/ 	.word	0x0000df30


	//   ....[8]....
        /*0084*/ 	.word	0x0000e010


	//   ....[9]....
        /*0088*/ 	.word	0x0000e0a0


	//   ....[10]....
        /*008c*/ 	.word	0x0000e0c0


	//   ....[11]....
        /*0090*/ 	.word	0x0000e180


	//   ....[12]....
        /*0094*/ 	.word	0x0000e1b0


	//   ....[13]....
        /*0098*/ 	.word	0x0000e380


	//   ....[14]....
        /*009c*/ 	.word	0x0000e520


	//   ....[15]....
        /*00a0*/ 	.word	0x0000e5a0


	//   ....[16]....
        /*00a4*/ 	.word	0x0000e650


	//   ....[17]....
        /*00a8*/ 	.word	0x0000e810


	//   ....[18]....
        /*00ac*/ 	.word	0x0000e9d0


	//   ....[19]....
        /*00b0*/ 	.word	0x0000eb70


	//   ....[20]....
        /*00b4*/ 	.word	0x0000ec80


	//   ....[21]....
        /*00b8*/ 	.word	0x0000ecb0


	//   ....[22]....
        /*00bc*/ 	.word	0x0000ece0


	//----- nvinfo : EIATTR_MAX_THREADS
	.align		4
.L_669:
        /*00c0*/ 	.byte	0x04, 0x05
        /*00c2*/ 	.short	(.L_671 - .L_670)
.L_670:
        /*00c4*/ 	.word	0x00000080
        /*00c8*/ 	.word	0x00000001
        /*00cc*/ 	.word	0x00000001


	//----- nvinfo : EIATTR_CRS_STACK_SIZE
	.align		4
.L_671:
        /*00d0*/ 	.byte	0x04, 0x1e
        /*00d2*/ 	.short	(.L_673 - .L_672)
.L_672:
        /*00d4*/ 	.word	0x00000000


	//----- nvinfo : EIATTR_CBANK_PARAM_SIZE
	.align		4
.L_673:
        /*00d8*/ 	.byte	0x03, 0x19
        /*00da*/ 	.short	0x0220


	//----- nvinfo : EIATTR_PARAM_CBANK
	.align		4
        /*00dc*/ 	.byte	0x04, 0x0a
        /*00de*/ 	.short	(.L_675 - .L_674)
	.align		4
.L_674:
        /*00e0*/ 	.word	index@(.nv.constant0._ZN2at6native18elementwise_kernelILi128ELi4EZNS0_15gpu_kernel_implIZZZNS0_16sinh_kernel_cudaERNS_18TensorIteratorBaseEENKUlvE0_clEvENKUlvE_clEvEUldE_EEvS4_RKT_EUliE_EEviT1_)
        /*00e4*/ 	.short	0x0210
        /*00e6*/ 	.short	0x0220


	//----- nvinfo : EIATTR_SW_WAR
	.align		4
.L_675:
        /*00e8*/ 	.byte	0x04, 0x36
        /*00ea*/ 	.short	(.L_677 - .L_676)
.L_676:
        /*00ec*/ 	.word	0x00000008
.L_677:


//--------------------- .nv.info._ZN2at6native27unrolled_elementwise_kernelIZZZNS0_16sinh_kernel_cudaERNS_18TensorIteratorBaseEENKUlvE0_clEvENKUlvE_clEvEUldE_St5arrayIPcLm2EELi4E23TrivialOffsetCalculatorILi1EjESB_NS0_6memory12LoadWithCastILi1EEENSC_13StoreWithCastILi1EEEEEviT_T0_T2_T3_T4_T5_ --------------------------
	.section	.nv.info._ZN2at6native27unrolled_elementwise_kernelIZZZNS0_16sinh_kernel_cudaERNS_18TensorIteratorBaseEENKUlvE0_clEvENKUlvE_clEvEUldE_St5arrayIPcLm2EELi4E23TrivialOffsetCalculatorILi1EjESB_NS0_6memory12LoadWithCastILi1EEENSC_13StoreWithCastILi1EEEEEviT_T0_T2_T3_T4_T5_,"",@"SHT_CUDA_INFO"
	.sectionflags	@""
	.align	4


	//----- nvinfo : EIATTR_CUDA_API_VERSION
	.align		4
        /*0000*/ 	.byte	0x04, 0x37
        /*0002*/ 	.short	(.L_679 - .L_678)
.L_678:
        /*0004*/ 	.word	0x00000082


	//----- nvinfo : EIATTR_KPARAM_INFO
	.align		4
.L_679:
        /*0008*/ 	.byte	0x04, 0x17
        /*000a*/ 	.short	(.L_681 - .L_680)
.L_680:
        /*000c*/ 	.word	0x00000000
        /*0010*/ 	.short	0x0006
        /*0012*/ 	.short	0x0024
        /*0014*/ 	.byte	0x00, 0xf0, 0x21, 0x00


	//----- nvinfo : EIATTR_KPARAM_INFO
	.align		4
.L_681:
        /*0018*/ 	.byte	0x04, 0x17
        /*001a*/ 	.short	(.L_683 - .L_682)
.L_682:
        /*001c*/ 	.word	0x00000000
        /*0020*/ 	.short	0x0005
        /*0022*/ 	.short	0x001c
        /*0024*/ 	.byte	0x00, 0xf0, 0x21, 0x00


	//----- nvinfo : EIATTR_KPARAM_INFO
	.align		4
.L_683:
        /*0028*/ 	.byte	0x04, 0x17
        /*002a*/ 	.short	(.L_685 - .L_684)
.L_684:
        /*002c*/ 	.word	0x00000000
        /*0030*/ 	.short	0x0004
        /*0032*/ 	.short	0x0019
        /*0034*/ 	.byte	0x00, 0xf0, 0x05, 0x00


	//----- nvinfo : EIATTR_KPARAM_INFO
	.align		4
.L_685:
        /*0038*/ 	.byte	0x04, 0x17
        /*003a*/ 	.short	(.L_687 - .L_686)
.L_686:
        /*003c*/ 	.word	0x00000000
        /*0040*/ 	.short	0x0003
        /*0042*/ 	.short	0x0018
        /*0044*/ 	.byte	0x00, 0xf0, 0x05, 0x00


	//----- nvinfo : EIATTR_KPARAM_INFO
	.align		4
.L_687:
        /*0048*/ 	.byte	0x04, 0x17
        /*004a*/ 	.short	(.L_689 - .L_688)
.L_688:
        /*004c*/ 	.word	0x00000000
        /*0050*/ 	.short	0x0002
        /*0052*/ 	.short	0x0008
        /*0054*/ 	.byte	0x00, 0xf0, 0x41, 0x00


	//----- nvinfo : EIATTR_KPARAM_INFO
	.align		4
.L_689:
        /*0058*/ 	.byte	0x04, 0x17
        /*005a*/ 	.short	(.L_691 - .L_690)
.L_690:
        /*005c*/ 	.word	0x00000000
        /*0060*/ 	.short	0x0001
        /*0062*/ 	.short	0x0004
        /*0064*/ 	.byte	0x00, 0xf0, 0x05, 0x00


	//----- nvinfo : EIATTR_KPARAM_INFO
	.align		4
.L_691:
        /*0068*/ 	.byte	0x04, 0x17
        /*006a*/ 	.short	(.L_693 - .L_692)
.L_692:
        /*006c*/ 	.word	0x00000000
        /*0070*/ 	.short	0x0000
        /*0072*/ 	.short	0x0000
        /*0074*/ 	.byte	0x00, 0xf0, 0x11, 0x00


	//----- nvinfo : EIATTR_SPARSE_MMA_MASK
	.align		4
.L_693:
        /*0078*/ 	.byte	0x03, 0x50
        /*007a*/ 	.short	0x0000


	//----- nvinfo : EIATTR_MAXREG_COUNT
	.align		4
        /*007c*/ 	.byte	0x03, 0x1b
        /*007e*/ 	.short	0x00ff


	//----- nvinfo : EIATTR_EXTERNS
	.align		4
        /*0080*/ 	.byte	0x04, 0x0f
        /*0082*/ 	.short	(.L_695 - .L_694)


	//   ....[0]....
	.align		4
.L_694:
        /*0084*/ 	.word	index@(__assertfail)


	//----- nvinfo : EIATTR_MERCURY_ISA_VERSION
	.align		4
.L_695:
        /*0088*/ 	.byte	0x03, 0x5f
        /*008a*/ 	.short	0x0101


	//----- nvinfo : EIATTR_SYSCALL_OFFSETS
	.align		4
        /*008c*/ 	.byte	0x04, 0x46
        /*008e*/ 	.short	(.L_697 - .L_696)


	//   ....[0]....
.L_696:
        /*0090*/ 	.word	0x00000f80


	//   ....[1]....
        /*0094*/ 	.word	0x00001f20


	//   ....[2]....
        /*0098*/ 	.word	0x00002ed0


	//   ....[3]....
        /*009c*/ 	.word	0x00003e50


	//   ....[4]....
        /*00a0*/ 	.word	0x00007090


	//   ....[5]....
        /*00a4*/ 	.word	0x00008280


	//   ....[6]....
        /*00a8*/ 	.word	0x00009430


	//   ....[7]....
        /*00ac*/ 	.word	0x0000a5e0


	//----- nvinfo : EIATTR_EXIT_INSTR_OFFSETS
	.align		4
.L_697:
        /*00b0*/ 	.byte	0x04, 0x1c
        /*00b2*/ 	.short	(.L_699 - .L_698)


	//   ....[0]....
.L_698:
        /*00b4*/ 	.word	0x000094d0


	//   ....[1]....
        /*00b8*/ 	.word	0x00009620


	//   ....[2]....
        /*00bc*/ 	.word	0x00009660


	//   ....[3]....
        /*00c0*/ 	.word	0x000096f0


	//   ....[4]....
        /*00c4*/ 	.word	0x00009720


	//   ....[5]....
        /*00c8*/ 	.word	0x00009750


	//   ....[6]....
        /*00cc*/ 	.word	0x00009820


	//   ....[7]....
        /*00d0*/ 	.word	0x000098a0


	//   ....[8]....
        /*00d4*/ 	.word	0x00009980


	//   ....[9]....
        /*00d8*/ 	.word	0x00009a10


	//   ....[10]....
        /*00dc*/ 	.word	0x00009a30


	//   ....[11]....
        /*00e0*/ 	.word	0x00009af0


	//   ....[12]....
        /*00e4*/ 	.word	0x00009b20


	//   ....[13]....
        /*00e8*/ 	.word	0x00009cf0


	//   ....[14]....
        /*00ec*/ 	.word	0x00009e90


	//   ....[15]....
        /*00f0*/ 	.word	0x00009f10


	//   ....[16]....
        /*00f4*/ 	.word	0x00009fc0


	//   ....[17]....
        /*00f8*/ 	.word	0x0000a180


	//   ....[18]....
        /*00fc*/ 	.word	0x0000a340


	//   ....[19]....
        /*0100*/ 	.word	0x0000a4e0


	//   ....[20]....
        /*0104*/ 	.word	0x0000a5f0


	//   ....[21]....
        /*0108*/ 	.word	0x0000a620


	//   ....[22]....
        /*010c*/ 	.word	0x0000a650


	//----- nvinfo : EIATTR_MAX_THREADS
	.align		4
.L_699:
        /*0110*/ 	.byte	0x04, 0x05
        /*0112*/ 	.short	(.L_701 - .L_700)
.L_700:
        /*0114*/ 	.word	0x00000080
        /*0118*/ 	.word	0x00000001
        /*011c*/ 	.word	0x00000001


	//----- nvinfo : EIATTR_CRS_STACK_SIZE
	.align		4
.L_701:
        /*0120*/ 	.byte	0x04, 0x1e
        /*0122*/ 	.short	(.L_703 - .L_702)
.L_702:
        /*0124*/ 	.word	0x00000000


	//----- nvinfo : EIATTR_CBANK_PARAM_SIZE
	.align		4
.L_703:
        /*0128*/ 	.byte	0x03, 0x19
        /*012a*/ 	.short	0x002c


	//----- nvinfo : EIATTR_PARAM_CBANK
	.align		4
        /*012c*/ 	.byte	0x04, 0x0a
        /*012e*/ 	.short	(.L_705 - .L_704)
	.align		4
.L_704:
        /*0130*/ 	.word	index@(.nv.constant0._ZN2at6native27unrolled_elementwise_kernelIZZZNS0_16sinh_kernel_cudaERNS_18TensorIteratorBaseEENKUlvE0_clEvENKUlvE_clEvEUldE_St5arrayIPcLm2EELi4E23TrivialOffsetCalculatorILi1EjESB_NS0_6memory12LoadWithCastILi1EEENSC_13StoreWithCastILi1EEEEEviT_T0_T2_T3_T4_T5_)
        /*0134*/ 	.short	0x0210
        /*0136*/ 	.short	0x002c


	//----- nvinfo : EIATTR_SW_WAR
	.align		4
.L_705:
        /*0138*/ 	.byte	0x04, 0x36
        /*013a*/ 	.short	(.L_707 - .L_706)
.L_706:
        /*013c*/ 	.word	0x00000008
.L_707:


//--------------------- .nv.info._ZN2at6native18elementwise_kernelILi128ELi2EZNS0_22gpu_kernel_impl_nocastIZZZNS0_16sinh_kernel_cudaERNS_18TensorIteratorBaseEENKUlvE0_clEvENKUlvE_clEvEUldE_EEvS4_RKT_EUliE_EEviT1_ --------------------------
	.section	.nv.info._ZN2at6native18elementwise_kernelILi128ELi2EZNS0_22gpu_kernel_impl_nocastIZZZNS0_16sinh_kernel_cudaERNS_18TensorIteratorBaseEENKUlvE0_clEvENKUlvE_clEvEUldE_EEvS4_RKT_EUliE_EEviT1_,"",@"SHT_CUDA_INFO"
	.sectionflags	@""
	.align	4


	//----- nvinfo : EIATTR_CUDA_API_VERSION
	.align		4
        /*0000*/ 	.byte	0x04, 0x37
        /*0002*/ 	.short	(.L_709 - .L_708)
.L_708:
        /*0004*/ 	.word	0x00000082


	//----- nvinfo : EIATTR_KPARAM_INFO
	.align		4
.L_709:
        /*0008*/ 	.byte	0x04, 0x17
        /*000a*/ 	.short	(.L_711 - .L_710)
.L_710:
        /*000c*/ 	.word	0x00000000
        /*0010*/ 	.short	0x0001
        /*0012*/ 	.short	0x0008
        /*0014*/ 	.byte	0x00, 0xf0, 0x61, 0x08


	//----- nvinfo : EIATTR_KPARAM_INFO
	.align		4
.L_711:
        /*0018*/ 	.byte	0x04, 0x17
        /*001a*/ 	.short	(.L_713 - .L_712)
.L_712:
        /*001c*/ 	.word	0x00000000
        /*0020*/ 	.short	0x0000
        /*0022*/ 	.short	0x0000
        /*0024*/ 	.byte	0x00, 0xf0, 0x11, 0x00


	//----- nvinfo : EIATTR_SPARSE_MMA_MASK
	.align		4
.L_713:
        /*0028*/ 	.byte	0x03, 0x50
        /*002a*/ 	.short	0x0000


	//----- nvinfo : EIATTR_MAXREG_COUNT
	.align		4
        /*002c*/ 	.byte	0x03, 0x1b
        /*002e*/ 	.short	0x0080


	//----- nvinfo : EIATTR_MERCURY_ISA_VERSION
	.align		4
        /*0030*/ 	.byte	0x03, 0x5f
        /*0032*/ 	.short	0x0101


	//----- nvinfo : EIATTR_EXIT_INSTR_OFFSETS
	.align		4
        /*0034*/ 	.byte	0x04, 0x1c
        /*0036*/ 	.short	(.L_715 - .L_714)


	//   ....[0]....
.L_714:
        /*0038*/ 	.word	0x00001bd0


	//   ....[1]....
        /*003c*/ 	.word	0x000036e0


	//----- nvinfo : EIATTR_MAX_THREADS
	.align		4
.L_715:
        /*0040*/ 	.byte	0x04, 0x05
        /*0042*/ 	.short	(.L_717 - .L_716)
.L_716:
        /*0044*/ 	.word	0x00000080
        /*0048*/ 	.word	0x00000001
        /*004c*/ 	.word	0x00000001


	//----- nvinfo : EIATTR_CRS_STACK_SIZE
	.align		4
.L_717:
        /*0050*/ 	.byte	0x04, 0x1e
        /*0052*/ 	.short	(.L_719 - .L_718)
.L_718:
        /*0054*/ 	.word	0x00000000


	//----- nvinfo : EIATTR_CBANK_PARAM_SIZE
	.align		4
.L_719:
        /*0058*/ 	.byte	0x03, 0x19
        /*005a*/ 	.short	0x0220


	//----- nvinfo : EIATTR_PARAM_CBANK
	.align		4
        /*005c*/ 	.byte	0x04, 0x0a
        /*005e*/ 	.short	(.L_721 - .L_720)
	.align		4
.L_720:
        /*0060*/ 	.word	index@(.nv.constant0._ZN2at6native18elementwise_kernelILi128ELi2EZNS0_22gpu_kernel_impl_nocastIZZZNS0_16sinh_kernel_cudaERNS_18TensorIteratorBaseEENKUlvE0_clEvENKUlvE_clEvEUldE_EEvS4_RKT_EUliE_EEviT1_)
        /*0064*/ 	.short	0x0210
        /*0066*/ 	.short	0x0220


	//----- nvinfo : EIATTR_SW_WAR
	.align		4
.L_721:
        /*0068*/ 	.byte	0x04, 0x36
        /*006a*/ 	.short	(.L_723 - .L_722)
.L_722:
        /*006c*/ 	.word	0x00000008
.L_723:


//--------------------- .nv.info._ZN2at6native27unrolled_elementwise_kernelIZZZNS0_16sinh_kernel_cudaERNS_18TensorIteratorBaseEENKUlvE0_clEvENKUlvE_clEvEUldE_St5arrayIPcLm2EELi4E23TrivialOffsetCalculatorILi1EjESB_NS0_6memory15LoadWithoutCastENSC_16StoreWithoutCastEEEviT_T0_T2_T3_T4_T5_ --------------------------
	.section	.nv.info._ZN2at6native27unrolled_elementwise_kernelIZZZNS0_16sinh_kernel_cudaERNS_18TensorIteratorBaseEENKUlvE0_clEvENKUlvE_clEvEUldE_St5arrayIPcLm2EELi4E23TrivialOffsetCalculatorILi1EjESB_NS0_6memory15LoadWithoutCastENSC_16StoreWithoutCastEEEviT_T0_T2_T3_T4_T5_,"",@"SHT_CUDA_INFO"
	.sectionflags	@""
	.align	4


	//----- nvinfo : EIATTR_CUDA_API_VERSION
	.align		4
        /*0000*/ 	.byte	0x04, 0x37
        /*0002*/ 	.short	(.L_725 - .L_724)
.L_724:
        /*0004*/ 	.word	0x00000082


	//----- nvinfo : EIATTR_KPARAM_INFO
	.align		4
.L_725:
        /*0008*/ 	.byte	0x04, 0x17
        /*000a*/ 	.short	(.L_727 - .L_726)
.L_726:
        /*000c*/ 	.word	0x00000000
        /*0010*/ 	.short	0x0006
        /*0012*/ 	.short	0x001b
        /*0014*/ 	.byte	0x00, 0xf0, 0x05, 0x00


	//----- nvinfo : EIATTR_KPARAM_INFO
	.align		4
.L_727:
        /*0018*/ 	.byte	0x04, 0x17
        /*001a*/ 	.short	(.L_729 - .L_728)
.L_728:
        /*001c*/ 	.word	0x00000000
        /*0020*/ 	.short	0x0005
        /*0022*/ 	.short	0x001a
        /*0024*/ 	.byte	0x00, 0xf0, 0x05, 0x00


	//----- nvinfo : EIATTR_KPARAM_INFO
	.align		4
.L_729:
        /*0028*/ 	.byte	0x04, 0x17
        /*002a*/ 	.short	(.L_731 - .L_730)
.L_730:
        /*002c*/ 	.word	0x00000000
        /*0030*/ 	.short	0x0004
        /*0032*/ 	.short	0x0019
        /*0034*/ 	.byte	0x00, 0xf0, 0x05, 0x00


	//----- nvinfo : EIATTR_KPARAM_INFO
	.align		4
.L_731:
        /*0038*/ 	.byte	0x04, 0x17
        /*003a*/ 	.short	(.L_733 - .L_732)
.L_732:
        /*003c*/ 	.word	0x00000000
        /*0040*/ 	.short	0x0003
        /*0042*/ 	.short	0x0018
        /*0044*/ 	.byte	0x00, 0xf0, 0x05, 0x00


	//----- nvinfo : EIATTR_KPARAM_INFO
	.align		4
.L_733:
        /*0048*/ 	.byte	0x04, 0x17
        /*004a*/ 	.short	(.L_735 - .L_734)
.L_734:
        /*004c*/ 	.word	0x00000000
        /*0050*/ 	.short	0x0002
        /*0052*/ 	.short	0x0008
        /*0054*/ 	.byte	0x00, 0xf0, 0x41, 0x00


	//----- nvinfo : EIATTR_KPARAM_INFO
	.align		4
.L_735:
        /*0058*/ 	.byte	0x04, 0x17
        /*005a*/ 	.short	(.L_737 - .L_736)
.L_736:
        /*005c*/ 	.word	0x00000000
        /*0060*/ 	.short	0x0001
        /*0062*/ 	.short	0x0004
        /*0064*/ 	.byte	0x00, 0xf0, 0x05, 0x00


	//----- nvinfo : EIATTR_KPARAM_INFO
	.align		4
.L_737:
        /*0068*/ 	.byte	0x04, 0x17
        /*006a*/ 	.short	(.L_739 - .L_738)
.L_738:
        /*006c*/ 	.word	0x00000000
        /*0070*/ 	.short	0x0000
        /*0072*/ 	.short	0x0000
        /*0074*/ 	.byte	0x00, 0xf0, 0x11, 0x00


	//----- nvinfo : EIATTR_SPARSE_MMA_MASK
	.align		4
.L_739:
        /*0078*/ 	.byte	0x03, 0x50
        /*007a*/ 	.short	0x0000


	//----- nvinfo : EIATTR_MAXREG_COUNT
	.align		4
        /*007c*/ 	.byte	0x03, 0x1b
        /*007e*/ 	.short	0x00ff


	//----- nvinfo : EIATTR_MERCURY_ISA_VERSION
	.align		4
        /*0080*/ 	.byte	0x03, 0x5f
        /*0082*/ 	.short	0x0101


	//----- nvinfo : EIATTR_EXIT_INSTR_OFFSETS
	.align		4
        /*0084*/ 	.byte	0x04, 0x1c
        /*0086*/ 	.short	(.L_741 - .L_740)


	//   ....[0]....
.L_740:
        /*0088*/ 	.word	0x000022c0


	//   ....[1]....
        /*008c*/ 	.word	0x00002320


	//----- nvinfo : EIATTR_MAX_THREADS
	.align		4
.L_741:
        /*0090*/ 	.byte	0x04, 0x05
        /*0092*/ 	.short	(.L_743 - .L_742)
.L_742:
        /*0094*/ 	.word	0x00000080
        /*0098*/ 	.word	0x00000001
        /*009c*/ 	.word	0x00000001


	//----- nvinfo : EIATTR_CRS_STACK_SIZE
	.align		4
.L_743:
        /*00a0*/ 	.byte	0x04, 0x1e
        /*00a2*/ 	.short	(.L_745 - .L_744)
.L_744:
        /*00a4*/ 	.word	0x00000000


	//----- nvinfo : EIATTR_CBANK_PARAM_SIZE
	.align		4
.L_745:
        /*00a8*/ 	.byte	0x03, 0x19
        /*00aa*/ 	.short	0x001c


	//----- nvinfo : EIATTR_PARAM_CBANK
	.align		4
        /*00ac*/ 	.byte	0x04, 0x0a
        /*00ae*/ 	.short	(.L_747 - .L_746)
	.align		4
.L_746:
        /*00b0*/ 	.word	index@(.nv.constant0._ZN2at6native27unrolled_elementwise_kernelIZZZNS0_16sinh_kernel_cudaERNS_18TensorIteratorBaseEENKUlvE0_clEvENKUlvE_clEvEUldE_St5arrayIPcLm2EELi4E23TrivialOffsetCalculatorILi1EjESB_NS0_6memory15LoadWithoutCastENSC_16StoreWithoutCastEEEviT_T0_T2_T3_T4_T5_)
        /*00b4*/ 	.short	0x0210
        /*00b6*/ 	.short	0x001c


	//----- nvinfo : EIATTR_SW_WAR
	.align		4
.L_747:
        /*00b8*/ 	.byte	0x04, 0x36
        /*00ba*/ 	.short	(.L_749 - .L_748)
.L_748:
        /*00bc*/ 	.word	0x00000008
.L_749:


//--------------------- .nv.info._ZN2at6native29vectorized_elementwise_kernelILi2EZZZNS0_16sinh_kernel_cudaERNS_18TensorIteratorBaseEENKUlvE0_clEvENKUlvE_clEvEUldE_St5arrayIPcLm2EEEEviT0_T1_ --------------------------
	.section	.nv.info._ZN2at6native29vectorized_elementwise_kernelILi2EZZZNS0_16sinh_kernel_cudaERNS_18TensorIteratorBaseEENKUlvE0_clEvENKUlvE_clEvEUldE_St5arrayIPcLm2EEEEviT0_T1_,"",@"SHT_CUDA_INFO"
	.sectionflags	@""
	.align	4


	//----- nvinfo : EIATTR_CUDA_API_VERSION
	.align		4
        /*0000*/ 	.byte	0x04, 0x37
        /*0002*/ 	.short	(.L_751 - .L_750)
.L_750:
        /*0004*/ 	.word	0x00000082


	//----- nvinfo : EIATTR_KPARAM_INFO
	.align		4
.L_751:
        /*0008*/ 	.byte	0x04, 0x17
        /*000a*/ 	.short	(.L_753 - .L_752)
.L_752:
        /*000c*/ 	.word	0x00000000
        /*0010*/ 	.short	0x0002
        /*0012*/ 	.short	0x0008
        /*0014*/ 	.byte	0x00, 0xf0, 0x41, 0x00


	//----- nvinfo : EIATTR_KPARAM_INFO
	.align		4
.L_753:
        /*0018*/ 	.byte	0x04, 0x17
        /*001a*/ 	.short	(.L_755 - .L_754)
.L_754:
        /*001c*/ 	.word	0x00000000
        /*0020*/ 	.short	0x0001
        /*0022*/ 	.short	0x0004
        /*0024*/ 	.byte	0x00, 0xf0, 0x05, 0x00


	//----- nvinfo : EIATTR_KPARAM_INFO
	.align		4
.L_755:
        /*0028*/ 	.byte	0x04, 0x17
        /*002a*/ 	.short	(.L_757 - .L_756)
.L_756:
        /*002c*/ 	.word	0x00000000
        /*0030*/ 	.short	0x0000
        /*0032*/ 	.short	0x0000
        /*0034*/ 	.byte	0x00, 0xf0, 0x11, 0x00


	//----- nvinfo : EIATTR_SPARSE_MMA_MASK
	.align		4
.L_757:
        /*0038*/ 	.byte	0x03, 0x50
        /*003a*/ 	.short	0x0000


	//----- nvinfo : EIATTR_MAXREG_COUNT
	.align		4
        /*003c*/ 	.byte	0x03, 0x1b
        /*003e*/ 	.short	0x00ff


	//----- nvinfo : EIATTR_MERCURY_ISA_VERSION
	.align		4
        /*0040*/ 	.byte	0x03, 0x5f
        /*0042*/ 	.short	0x0101


	//----- nvinfo : EIATTR_EXIT_INSTR_OFFSETS
	.align		4
        /*0044*/ 	.byte	0x04, 0x1c
        /*0046*/ 	.short	(.L_759 - .L_758)


	//   ....[0]....
.L_758:
        /*0048*/ 	.word	0x00003e20


	//   ....[1]....
        /*004c*/ 	.word	0x000084a0


	//   ....[2]....
        /*0050*/ 	.word	0x000084f0


	//----- nvinfo : EIATTR_MAX_THREADS
	.align		4
.L_759:
        /*0054*/ 	.byte	0x04, 0x05
        /*0056*/ 	.short	(.L_761 - .L_760)
.L_760:
        /*0058*/ 	.word	0x00000080
        /*005c*/ 	.word	0x00000001
        /*0060*/ 	.word	0x00000001


	//----- nvinfo : EIATTR_CRS_STACK_SIZE
	.align		4
.L_761:
        /*0064*/ 	.byte	0x04, 0x1e
        /*0066*/ 	.short	(.L_763 - .L_762)
.L_762:
        /*0068*/ 	.word	0x00000000


	//----- nvinfo : EIATTR_CBANK_PARAM_SIZE
	.align		4
.L_763:
        /*006c*/ 	.byte	0x03, 0x19
        /*006e*/ 	.short	0x0018


	//----- nvinfo : EIATTR_PARAM_CBANK
	.align		4
        /*0070*/ 	.byte	0x04, 0x0a
        /*0072*/ 	.short	(.L_765 - .L_764)
	.align		4
.L_764:
        /*0074*/ 	.word	index@(.nv.constant0._ZN2at6native29vectorized_elementwise_kernelILi2EZZZNS0_16sinh_kernel_cudaERNS_18TensorIteratorBaseEENKUlvE0_clEvENKUlvE_clEvEUldE_St5arrayIPcLm2EEEEviT0_T1_)
        /*0078*/ 	.short	0x0210
        /*007a*/ 	.short	0x0018


	//----- nvinfo : EIATTR_SW_WAR
	.align		4
.L_765:
        /*007c*/ 	.byte	0x04, 0x36
        /*007e*/ 	.short	(.L_767 - .L_766)
.L_766:
        /*0080*/ 	.word	0x00000008
.L_767:


//--------------------- .nv.info._ZN2at6native29vectorized_elementwise_kernelILi4EZZZNS0_16sinh_kernel_cudaERNS_18TensorIteratorBaseEENKUlvE0_clEvENKUlvE_clEvEUldE_St5arrayIPcLm2EEEEviT0_T1_ --------------------------
	.section	.nv.info._ZN2at6native29vectorized_elementwise_kernelILi4EZZZNS0_16sinh_kernel_cudaERNS_18TensorIteratorBaseEENKUlvE0_clEvENKUlvE_clEvEUldE_St5arrayIPcLm2EEEEviT0_T1_,"",@"SHT_CUDA_INFO"
	.sectionflags	@""
	.align	4


	//----- nvinfo : EIATTR_CUDA_API_VERSION
	.align		4
        /*0000*/ 	.byte	0x04, 0x37
        /*0002*/ 	.short	(.L_769 - .L_768)
.L_768:
        /*0004*/ 	.word	0x00000082


	//----- nvinfo : EIATTR_KPARAM_INFO
	.align		4
.L_769:
        /*0008*/ 	.byte	0x04, 0x17
        /*000a*/ 	.short	(.L_771 - .L_770)
.L_770:
        /*000c*/ 	.word	0x00000000
        /*0010*/ 	.short	0x0002
        /*0012*/ 	.short	0x0008
        /*0014*/ 	.byte	0x00, 0xf0, 0x41, 0x00


	//----- nvinfo : EIATTR_KPARAM_INFO
	.align		4
.L_771:
        /*0018*/ 	.byte	0x04, 0x17
        /*001a*/ 	.short	(.L_773 - .L_772)
.L_772:
        /*001c*/ 	.word	0x00000000
        /*0020*/ 	.short	0x0001
        /*0022*/ 	.short	0x0004
        /*0024*/ 	.byte	0x00, 0xf0, 0x05, 0x00


	//----- nvinfo : EIATTR_KPARAM_INFO
	.align		4
.L_773:
        /*0028*/ 	.byte	0x04, 0x17
        /*002a*/ 	.short	(.L_775 - .L_774)
.L_774:
        /*002c*/ 	.word	0x00000000
        /*0030*/ 	.short	0x0000
        /*0032*/ 	.short	0x0000
        /*0034*/ 	.byte	0x00, 0xf0, 0x11, 0x00


	//----- nvinfo : EIATTR_SPARSE_MMA_MASK
	.align		4
.L_775:
        /*0038*/ 	.byte	0x03, 0x50
        /*003a*/ 	.short	0x0000


	//----- nvinfo : EIATTR_MAXREG_COUNT
	.align		4
        /*003c*/ 	.byte	0x03, 0x1b
        /*003e*/ 	.short	0x00ff


	//----- nvinfo : EIATTR_MERCURY_ISA_VERSION
	.align		4
        /*0040*/ 	.byte	0x03, 0x5f
        /*0042*/ 	.short	0x0101


	//----- nvinfo : EIATTR_EXIT_INSTR_OFFSETS
	.align		4
        /*0044*/ 	.byte	0x04, 0x1c
        /*0046*/ 	.short	(.L_777 - .L_776)


	//   ....[0]....
.L_776:
        /*0048*/ 	.word	0x00003e20


	//   ....[1]....
        /*004c*/ 	.word	0x000084a0


	//   ....[2]....
        /*0050*/ 	.word	0x000084f0


	//----- nvinfo : EIATTR_MAX_THREADS
	.align		4
.L_777:
        /*0054*/ 	.byte	0x04, 0x05
        /*0056*/ 	.short	(.L_779 - .L_778)
.L_778:
        /*0058*/ 	.word	0x00000080
        /*005c*/ 	.word	0x00000001
        /*0060*/ 	.word	0x00000001


	//----- nvinfo : EIATTR_CRS_STACK_SIZE
	.align		4
.L_779:
        /*0064*/ 	.byte	0x04, 0x1e
        /*0066*/ 	.short	(.L_781 - .L_780)
.L_780:
        /*0068*/ 	.word	0x00000000


	//----- nvinfo : EIATTR_CBANK_PARAM_SIZE
	.align		4
.L_781:
        /*006c*/ 	.byte	0x03, 0x19
        /*006e*/ 	.short	0x0018


	//----- nvinfo : EIATTR_PARAM_CBANK
	.align		4
        /*0070*/ 	.byte	0x04, 0x0a
        /*0072*/ 	.short	(.L_783 - .L_782)
	.align		4
.L_782:
        /*0074*/ 	.word	index@(.nv.constant0._ZN2at6native29vectorized_elementwise_kernelILi4EZZZNS0_16sinh_kernel_cudaERNS_18TensorIteratorBaseEENKUlvE0_clEvENKUlvE_clEvEUldE_St5arrayIPcLm2EEEEviT0_T1_)
        /*0078*/ 	.short	0x0210
        /*007a*/ 	.short	0x0018


	//----- nvinfo : EIATTR_SW_WAR
	.align		4
.L_783:
        /*007c*/ 	.byte	0x04, 0x36
        /*007e*/ 	.short	(.L_785 - .L_784)
.L_784:
        /*0080*/ 	.word	0x00000008
.L_785:


//--------------------- .nv.info._ZN2at6native29vectorized_elementwise_kernelILi8EZZZNS0_16sinh_kernel_cudaERNS_18TensorIteratorBaseEENKUlvE0_clEvENKUlvE_clEvEUldE_St5arrayIPcLm2EEEEviT0_T1_ --------------------------
	.section	.nv.info._ZN2at6native29vectorized_elementwise_kernelILi8EZZZNS0_16sinh_kernel_cudaERNS_18TensorIteratorBaseEENKUlvE0_clEvENKUlvE_clEvEUldE_St5arrayIPcLm2EEEEviT0_T1_,"",@"SHT_CUDA_INFO"
	.sectionflags	@""
	.align	4


	//----- nvinfo : EIATTR_CUDA_API_VERSION
	.align		4
        /*0000*/ 	.byte	0x04, 0x37
        /*0002*/ 	.short	(.L_787 - .L_786)
.L_786:
        /*0004*/ 	.word	0x00000082


	//----- nvinfo : EIATTR_KPARAM_INFO
	.align		4
.L_787:
        /*0008*/ 	.byte	0x04, 0x17
        /*000a*/ 	.short	(.L_789 - .L_788)
.L_788:
        /*000c*/ 	.word	0x00000000
        /*0010*/ 	.short	0x0002
        /*0012*/ 	.short	0x0008
        /*0014*/ 	.byte	0x00, 0xf0, 0x41, 0x00


	//----- nvinfo : EIATTR_KPARAM_INFO
	.align		4
.L_789:
        /*0018*/ 	.byte	0x04, 0x17
        /*001a*/ 	.short	(.L_791 - .L_790)
.L_790:
        /*001c*/ 	.word	0x00000000
        /*0020*/ 	.short	0x0001
        /*0022*/ 	.short	0x0004
        /*0024*/ 	.byte	0x00, 0xf0, 0x05, 0x00


	//----- nvinfo : EIATTR_KPARAM_INFO
	.align		4
.L_791:
        /*0028*/ 	.byte	0x04, 0x17
        /*002a*/ 	.short	(.L_793 - .L_792)
.L_792:
        /*002c*/ 	.word	0x00000000
        /*0030*/ 	.short	0x0000
        /*0032*/ 	.short	0x0000
        /*0034*/ 	.byte	0x00, 0xf0, 0x11, 0x00


	//----- nvinfo : EIATTR_SPARSE_MMA_MASK
	.align		4
.L_793:
        /*0038*/ 	.byte	0x03, 0x50
        /*003a*/ 	.short	0x0000


	//----- nvinfo : EIATTR_MAXREG_COUNT
	.align		4
        /*003c*/ 	.byte	0x03, 0x1b
        /*003e*/ 	.short	0x00ff


	//----- nvinfo : EIATTR_MERCURY_ISA_VERSION
	.align		4
        /*0040*/ 	.byte	0x03, 0x5f
        /*0042*/ 	.short	0x0101


	//----- nvinfo : EIATTR_EXIT_INSTR_OFFSETS
	.align		4
        /*0044*/ 	.byte	0x04, 0x1c
        /*0046*/ 	.short	(.L_795 - .L_794)


	//   ....[0]....
.L_794:
        /*0048*/ 	.word	0x00003e20


	//   ....[1]....
        /*004c*/ 	.word	0x000084a0


	//   ....[2]....
        /*0050*/ 	.word	0x000084f0


	//----- nvinfo : EIATTR_MAX_THREADS
	.align		4
.L_795:
        /*0054*/ 	.byte	0x04, 0x05
        /*0056*/ 	.short	(.L_797 - .L_796)
.L_796:
        /*0058*/ 	.word	0x00000080
        /*005c*/ 	.word	0x00000001
        /*0060*/ 	.word	0x00000001


	//----- nvinfo : EIATTR_CRS_STACK_SIZE
	.align		4
.L_797:
        /*0064*/ 	.byte	0x04, 0x1e
        /*0066*/ 	.short	(.L_799 - .L_798)
.L_798:
        /*0068*/ 	.word	0x00000000


	//----- nvinfo : EIATTR_CBANK_PARAM_SIZE
	.align		4
.L_799:
        /*006c*/ 	.byte	0x03, 0x19
        /*006e*/ 	.short	0x0018


	//----- nvinfo : EIATTR_PARAM_CBANK
	.align		4
        /*0070*/ 	.byte	0x04, 0x0a
        /*0072*/ 	.short	(.L_801 - .L_800)
	.align		4
.L_800:
        /*0074*/ 	.word	index@(.nv.constant0._ZN2at6native29vectorized_elementwise_kernelILi8EZZZNS0_16sinh_kernel_cudaERNS_18TensorIteratorBaseEENKUlvE0_clEvENKUlvE_clEvEUldE_St5arrayIPcLm2EEEEviT0_T1_)
        /*0078*/ 	.short	0x0210
        /*007a*/ 	.short	0x0018


	//----- nvinfo : EIATTR_SW_WAR
	.align		4
.L_801:
        /*007c*/ 	.byte	0x04, 0x36
        /*007e*/ 	.short	(.L_803 - .L_802)
.L_802:
        /*0080*/ 	.word	0x00000008
.L_803:


//--------------------- .nv.callgraph             --------------------------
	.section	.nv.callgraph,"",@"SHT_CUDA_CALLGRAPH"
	.align	4
	.sectionentsize	8
	.align		4
        /*0000*/ 	.word	0x00000000
	.align		4
        /*0004*/ 	.word	0xffffffff
	.align		4
        /*0008*/ 	.word	index@(_ZN2at6native18elementwise_kernelILi128ELi4EZNS0_15gpu_kernel_implIZZZNS0_16sinh_kernel_cudaERNS_18TensorIteratorBaseEENKUlvE0_clEvENKUlvE2_clEvEUlN3c108BFloat16EE_EEvS4_RKT_EUliE_EEviT1_)
	.align		4
        /*000c*/ 	.word	index@(__assertfail)
	.align		4
        /*0010*/ 	.word	index@(_ZN2at6native27unrolled_elementwise_kernelIZZZNS0_16sinh_kernel_cudaERNS_18TensorIteratorBaseEENKUlvE0_clEvENKUlvE2_clEvEUlN3c108BFloat16EE_St5arrayIPcLm2EELi4E23TrivialOffsetCalculatorILi1EjESD_NS0_6memory12LoadWithCastILi1EEENSE_13StoreWithCastILi1EEEEEviT_T0_T2_T3_T4_T5_)
	.align		4
        /*0014*/ 	.word	index@(__assertfail)
	.align		4
        /*0018*/ 	.word	index@(_ZN2at6native18elementwise_kernelILi128ELi4EZNS0_15gpu_kernel_implIZZZNS0_16sinh_kernel_cudaERNS_18TensorIteratorBaseEENKUlvE0_clEvENKUlvE1_clEvEUlN3c104HalfEE_EEvS4_RKT_EUliE_EEviT1_)
	.align		4
        /*001c*/ 	.word	index@(__assertfail)
	.align		4
        /*0020*/ 	.word	index@(_ZN2at6native27unrolled_elementwise_kernelIZZZNS0_16sinh_kernel_cudaERNS_18TensorIteratorBaseEENKUlvE0_clEvENKUlvE1_clEvEUlN3c104HalfEE_St5arrayIPcLm2EELi4E23TrivialOffsetCalculatorILi1EjESD_NS0_6memory12LoadWithCastILi1EEENSE_13StoreWithCastILi1EEEEEviT_T0_T2_T3_T4_T5_)
	.align		4
        /*0024*/ 	.word	index@(__assertfail)
	.align		4
        /*0028*/ 	.word	index@(_ZN2at6native18elementwise_kernelILi128ELi4EZNS0_15gpu_kernel_implIZZZNS0_16sinh_kernel_cudaERNS_18TensorIteratorBaseEENKUlvE0_clEvENKUlvE0_clEvEUlfE_EEvS4_RKT_EUliE_EEviT1_)
	.align		4
        /*002c*/ 	.word	index@(__assertfail)
	.align		4
        /*0030*/ 	.word	index@(_ZN2at6native27unrolled_elementwise_kernelIZZZNS0_16sinh_kernel_cudaERNS_18TensorIteratorBaseEENKUlvE0_clEvENKUlvE0_clEvEUlfE_St5arrayIPcLm2EELi4E23TrivialOffsetCalculatorILi1EjESB_NS0_6memory12LoadWithCastILi1EEENSC_13StoreWithCastILi1EEEEEviT_T0_T2_T3_T4_T5_)
	.align		4
        /*0034*/ 	.word	index@(__assertfail)
	.align		4
        /*0038*/ 	.word	index@(_ZN2at6native18elementwise_kernelILi128ELi4EZNS0_15gpu_kernel_implIZZZNS0_16sinh_kernel_cudaERNS_18TensorIteratorBaseEENKUlvE0_clEvENKUlvE_clEvEUldE_EEvS4_RKT_EUliE_EEviT1_)
	.align		4
        /*003c*/ 	.word	index@(__assertfail)
	.align		4
        /*0040*/ 	.word	index@(_ZN2at6native27unrolled_elementwise_kernelIZZZNS0_16sinh_kernel_cudaERNS_18TensorIteratorBaseEENKUlvE0_clEvENKUlvE_clEvEUldE_St5arrayIPcLm2EELi4E23TrivialOffsetCalculatorILi1EjESB_NS0_6memory12LoadWithCastILi1EEENSC_13StoreWithCastILi1EEEEEviT_T0_T2_T3_T4_T5_)
	.align		4
        /*0044*/ 	.word	index@(__assertfail)
	.align		4
        /*0048*/ 	.word	0x00000000
	.align		4
        /*004c*/ 	.word	0xfffffffe
	.align		4
        /*0050*/ 	.word	0x00000000
	.align		4
        /*0054*/ 	.word	0xfffffffd
	.align		4
        /*0058*/ 	.word	0x00000000
	.align		4
        /*005c*/ 	.word	0xfffffffc


//--------------------- .nv.constant4             --------------------------
	.section	.nv.constant4,"a",@progbits
	.align	8
	.align		8
.nv.constant4:
        /*0000*/ 	.dword	__assertfail
	.align		8
        /*0008*/ 	.dword	__unnamed_1
	.align		8
        /*0010*/ 	.dword	__unnamed_2
	.align		8
        /*0018*/ 	.dword	__unnamed_3
	.align		8
        /*0020*/ 	.dword	__unnamed_4
	.align		8
        /*0028*/ 	.dword	__unnamed_5
	.align		8
        /*0030*/ 	.dword	__unnamed_6
	.align		8
        /*0038*/ 	.dword	__unnamed_7
	.align		8
        /*0040*/ 	.dword	__unnamed_8
	.align		8
        /*0048*/ 	.dword	_ZN58_INTERNAL_beb0505b_27_UnaryGeometricSinhKernel_cu_a7da51164cuda3std3__45__cpo5beginE
	.align		8
        /*0050*/ 	.dword	_ZN58_INTERNAL_beb0505b_27_UnaryGeometricSinhKernel_cu_a7da51164cuda3std3__45__cpo3endE
	.align		8
        /*0058*/ 	.dword	_ZN58_INTERNAL_beb0505b_27_UnaryGeometricSinhKernel_cu_a7da51164cuda3std3__45__cpo6cbeginE
	.align		8
        /*0060*/ 	.dword	_ZN58_INTERNAL_beb0505b_27_UnaryGeometricSinhKernel_cu_a7da51164cuda3std3__45__cpo4cendE
	.align		8
        /*0068*/ 	.dword	_ZN58_INTERNAL_beb0505b_27_UnaryGeometricSinhKernel_cu_a7da51164cuda3std3__45__cpo6rbeginE
	.align		8
        /*0070*/ 	.dword	_ZN58_INTERNAL_beb0505b_27_UnaryGeometricSinhKernel_cu_a7da51164cuda3std3__45__cpo4rendE
	.align		8
        /*0078*/ 	.dword	_ZN58_INTERNAL_beb0505b_27_UnaryGeometricSinhKernel_cu_a7da51164cuda3std3__45__cpo7crbeginE
	.align		8
        /*0080*/ 	.dword	_ZN58_INTERNAL_beb0505b_27_UnaryGeometricSinhKernel_cu_a7da51164cuda3std3__45__cpo5crendE
	.align		8
        /*0088*/ 	.dword	_ZN58_INTERNAL_beb0505b_27_UnaryGeometricSinhKernel_cu_a7da51164cuda3std3__460_GLOBAL__N__beb0505b_27_UnaryGeometricSinhKernel_cu_a7da51166ignoreE
	.align		8
        /*0090*/ 	.dword	_ZN58_INTERNAL_beb0505b_27_UnaryGeometricSinhKernel_cu_a7da51164cuda3std3__419piecewise_constructE
	.align		8
        /*0098*/ 	.dword	_ZN58_INTERNAL_beb0505b_27_UnaryGeometricSinhKernel_cu_a7da51164cuda3std3__48in_placeE
	.align		8
        /*00a0*/ 	.dword	_ZN58_INTERNAL_beb0505b_27_UnaryGeometricSinhKernel_cu_a7da51164cuda3std3__420unreachable_sentinelE
	.align		8
        /*00a8*/ 	.dword	_ZN58_INTERNAL_beb0505b_27_UnaryGeometricSinhKernel_cu_a7da51164cuda3std6ranges3__45__cpo4swapE
	.align		8
        /*00b0*/ 	.dword	_ZN58_INTERNAL_beb0505b_27_UnaryGeometricSinhKernel_cu_a7da51164cuda3std6ranges3__45__cpo9iter_moveE
	.align		8
        /*00b8*/ 	.dword	_ZN58_INTERNAL_beb0505b_27_UnaryGeometricSinhKernel_cu_a7da51164cuda3std6ranges3__45__cpo5beginE
	.align		8
        /*00c0*/ 	.dword	_ZN58_INTERNAL_beb0505b_27_UnaryGeometricSinhKernel_cu_a7da51164cuda3std6ranges3__45__cpo3endE
	.align		8
        /*00c8*/ 	.dword	_ZN58_INTERNAL_beb0505b_27_UnaryGeometricSinhKernel_cu_a7da51164cuda3std6ranges3__45__cpo6cbeginE
	.align		8
        /*00d0*/ 	.dword	_ZN58_INTERNAL_beb0505b_27_UnaryGeometricSinhKernel_cu_a7da51164cuda3std6ranges3__45__cpo4cendE
	.align		8
        /*00d8*/ 	.dword	_ZN58_INTERNAL_beb0505b_27_UnaryGeometricSinhKernel_cu_a7da51164cuda3std6ranges3__45__cpo7advanceE
	.align		8
        /*00e0*/ 	.dword	_ZN58_INTERNAL_beb0505b_27_UnaryGeometricSinhKernel_cu_a7da51164cuda3std6ranges3__45__cpo9iter_swapE
	.align		8
        /*00e8*/ 	.dword	_ZN58_INTERNAL_beb0505b_27_UnaryGeometricSinhKernel_cu_a7da51164cuda3std6ranges3__45__cpo4nextE
	.align		8
        /*00f0*/ 	.dword	_ZN58_INTERNAL_beb0505b_27_UnaryGeometricSinhKernel_cu_a7da51164cuda3std6ranges3__45__cpo4prevE
	.align		8
        /*00f8*/ 	.dword	_ZN58_INTERNAL_beb0505b_27_UnaryGeometricSinhKernel_cu_a7da51164cuda3std6ranges3__45__cpo4dataE
	.align		8
        /*0100*/ 	.dword	_ZN58_INTERNAL_beb0505b_27_UnaryGeometricSinhKernel_cu_a7da51164cuda3std6ranges3__45__cpo5cdataE
	.align		8
        /*0108*/ 	.dword	_ZN58_INTERNAL_beb0505b_27_UnaryGeometricSinhKernel_cu_a7da51164cuda3std6ranges3__45__cpo4sizeE
	.align		8
        /*0110*/ 	.dword	_ZN58_INTERNAL_beb0505b_27_UnaryGeometricSinhKernel_cu_a7da51164cuda3std6ranges3__45__cpo5ssizeE
	.align		8
        /*0118*/ 	.dword	_ZN58_INTERNAL_beb0505b_27_UnaryGeometricSinhKernel_cu_a7da51164cuda3std6ranges3__45__cpo8distanceE
	.align		8
        /*0120*/ 	.dword	_ZN58_INTERNAL_beb0505b_27_UnaryGeometricSinhKernel_cu_a7da51166thrust23THRUST_300001_SM_900_NS6system6detail10sequential3seqE
	.align		8
        /*0128*/ 	.dword	$str$6
	.align		8
        /*0130*/ 	.dword	$str$7


//--------------------- .text._ZN2at6native18elementwise_kernelILi128ELi4EZNS0_15gpu_kernel_implIZZZNS0_16sinh_kernel_cudaERNS_18TensorIteratorBaseEENKUlvE0_clEvENKUlvE2_clEvEUlN3c108BFloat16EE_EEvS4_RKT_EUliE_EEviT1_ --------------------------
	.section	.text._ZN2at6native18elementwise_kernelILi128ELi4EZNS0_15gpu_kernel_implIZZZNS0_16sinh_kernel_cudaERNS_18TensorIteratorBaseEENKUlvE0_clEvENKUlvE2_clEvEUlN3c108BFloat16EE_EEvS4_RKT_EUliE_EEviT1_,"ax",@progbits
	.align	128
        .global         _ZN2at6native18elementwise_kernelILi128ELi4EZNS0_15gpu_kernel_implIZZZNS0_16sinh_kernel_cudaERNS_18TensorIteratorBaseEENKUlvE0_clEvENKUlvE2_clEvEUlN3c108BFloat16EE_EEvS4_RKT_EUliE_EEviT1_
        .type           _ZN2at6native18elementwise_kernelILi128ELi4EZNS0_15gpu_kernel_implIZZZNS0_16sinh_kernel_cudaERNS_18TensorIteratorBaseEENKUlvE0_clEvENKUlvE2_clEvEUlN3c108BFloat16EE_EEvS4_RKT_EUliE_EEviT1_,@function
        .size           _ZN2at6native18elementwise_kernelILi128ELi4EZNS0_15gpu_kernel_implIZZZNS0_16sinh_kernel_cudaERNS_18TensorIteratorBaseEENKUlvE0_clEvENKUlvE2_clEvEUlN3c108BFloat16EE_EEvS4_RKT_EUliE_EEviT1_,(.L_x_2939 - _ZN2at6native18elementwise_kernelILi128ELi4EZNS0_15gpu_kernel_implIZZZNS0_16sinh_kernel_cudaERNS_18TensorIteratorBaseEENKUlvE0_clEvENKUlvE2_clEvEUlN3c108BFloat16EE_EEvS4_RKT_EUliE_EEviT1_)
        .other          _ZN2at6native18elementwise_kernelILi128ELi4EZNS0_15gpu_kernel_implIZZZNS0_16sinh_kernel_cudaERNS_18TensorIteratorBaseEENKUlvE0_clEvENKUlvE2_clEvEUlN3c108BFloat16EE_EEvS4_RKT_EUliE_EEviT1_,@"STO_CUDA_ENTRY STV_DEFAULT"
_ZN2at6native18elementwise_kernelILi128ELi4EZNS0_15gpu_kernel_implIZZZNS0_16sinh_kernel_cudaERNS_18TensorIteratorBaseEENKUlvE0_clEvENKUlvE2_clEvEUlN3c108BFloat16EE_EEvS4_RKT_EUliE_EEviT1_:
.text._ZN2at6native18elementwise_kernelILi128ELi4EZNS0_15gpu_kernel_implIZZZNS0_16sinh_kernel_cudaERNS_18TensorIteratorBaseEENKUlvE0_clEvENKUlvE2_clEvEUlN3c108BFloat16EE_EEvS4_RKT_EUliE_EEviT1_:
[----:B------:R-:W0:Y:S01]  /*0000*/  LDC R1, c[0x0][0x28] ;  /* 0x00000a00ff017b82 */ /* 0x000e220000000800 */
[----:B------:R-:W1:Y:S01]  /*0010*/  S2R R23, SR_CTAID.X ;  /* 0x0000000000177919 */ /* 0x000e620000002500 */
[----:B------:R-:W-:Y:S01]  /*0020*/  ULDC UR4, c[0x0][0x210] ;  /* 0x0000840000047ab9 */ /* 0x000fe20000000800 */
[----:B------:R-:W-:Y:S01]  /*0030*/  ULDC.64 UR36, c[0x0][0x208] ;  /* 0x0000820000247ab9 */ /* 0x000fe20000000a00 */
[----:B------:R-:W-:Y:S01]  /*0040*/  BSSY B6, `(.L_x_0) ;  /* 0x0000347000067945 */ /* 0x000fe20003800000 */
[----:B------:R-:W1:Y:S02]  /*0050*/  S2R R18, SR_TID.X ;  /* 0x0000000000127919 */ /* 0x000e640000002100 */
[----:B-1----:R-:W-:-:S05]  /*0060*/  IMAD R19, R23, 0x200, R18 ;  /* 0x0000020017137824 */ /* 0x002fca00078e0212 */
[----:B------:R-:W-:-:S13]  /*0070*/  ISETP.GE.AND P0, PT, R19, UR4, PT ;  /* 0x0000000413007c0c */ /* 0x000fda000bf06270 */
[----:B0-----:R-:W-:Y:S05]  /*0080*/  @P0 BRA `(.L_x_1) ;  /* 0x0000003400080947 */ /* 0x001fea0003800000 */
[----:B------:R-:W0:Y:S01]  /*0090*/  LDC R6, c[0x0][0x218] ;  /* 0x00008600ff067b82 */ /* 0x000e220000000800 */
[----:B------:R-:W-:Y:S02]  /*00a0*/  IMAD.MOV.U32 R0, RZ, RZ, RZ ;  /* 0x000000ffff007224 */ /* 0x000fe400078e00ff */
[----:B------:R-:W-:Y:S01]  /*00b0*/  IMAD.MOV.U32 R16, RZ, RZ, RZ ;  /* 0x000000ffff107224 */ /* 0x000fe200078e00ff */
[----:B0-----:R-:W-:-:S13]  /*00c0*/  ISETP.NE.AND P0, PT, R6, RZ, PT ;  /* 0x000000ff0600720c */ /* 0x001fda0003f05270 */
[----:B------:R-:W-:Y:S05]  /*00d0*/  @!P0 BRA `(.L_x_2) ;  /* 0x0000001000b08947 */ /* 0x000fea0003800000 */
[----:B------:R-:W-:Y:S01]  /*00e0*/  IMAD.MOV.U32 R2, RZ, RZ, RZ ;  /* 0x000000ffff027224 */ /* 0x000fe200078e00ff */
[----:B------:R-:W-:Y:S01]  /*00f0*/  ULDC.64 UR4, c[0x0][0x220] ;  /* 0x0000880000047ab9 */ /* 0x000fe20000000a00 */
[----:B------:R-:W-:Y:S01]  /*0100*/  IMAD.MOV.U32 R3, RZ, RZ, R19 ;  /* 0x000000ffff037224 */ /* 0x000fe200078e0013 */
[----:B------:R-:W-:Y:S01]  /*0110*/  ISETP.NE.AND P0, PT, R6, 0x1, PT ;  /* 0x000000010600780c */ /* 0x000fe20003f05270 */
[----:B------:R-:W-:Y:S01]  /*0120*/  IMAD.HI.U32 R2, R19, UR4, R2 ;  /* 0x0000000413027c27 */ /* 0x000fe2000f8e0002 */
[----:B------:R-:W-:-:S04]  /*0130*/  ULDC UR4, c[0x0][0x21c] ;  /* 0x0000870000047ab9 */ /* 0x000fc80000000800 */
[----:B------:R-:W-:-:S05]  /*0140*/  SHF.R.U32.HI R3, RZ, UR5, R2 ;  /* 0x00000005ff037c19 */ /* 0x000fca0008011602 */
[----:B------:R-:W-:-:S04]  /*0150*/  IMAD.MOV R0, RZ, RZ, -R3 ;  /* 0x000000ffff007224 */ /* 0x000fc800078e0a03 */
[----:B------:R-:W-:Y:S01]  /*0160*/  IMAD R19, R0, UR4, R19 ;  /* 0x0000000400137c24 */ /* 0x000fe2000f8e0213 */
[----:B------:R-:W-:-:S03]  /*0170*/  ULDC.64 UR4, c[0x0][0x348] ;  /* 0x0000d20000047ab9 */ /* 0x000fc60000000a00 */
[C---:B------:R-:W-:Y:S02]  /*0180*/  IMAD R16, R19.reuse, UR4, RZ ;  /* 0x0000000413107c24 */ /* 0x040fe4000f8e02ff */
[----:B------:R-:W-:Y:S01]  /*0190*/  IMAD R0, R19, UR5, RZ ;  /* 0x0000000513007c24 */ /* 0x000fe2000f8e02ff */
[----:B------:R-:W-:Y:S06]  /*01a0*/  @!P0 BRA `(.L_x_2) ;  /* 0x00000010007c8947 */ /* 0x000fec0003800000 */
[----:B------:R-:W-:Y:S01]  /*01b0*/  IMAD.MOV.U32 R2, RZ, RZ, RZ ;  /* 0x000000ffff027224 */ /* 0x000fe200078e00ff */
[----:B------:R-:W-:Y:S01]  /*01c0*/  ULDC.64 UR6, c[0x0][0x228] ;  /* 0x00008a0000067ab9 */ /* 0x000fe20000000a00 */
[----:B------:R-:W-:Y:S01]  /*01d0*/  ULDC UR5, c[0x0][0x230] ;  /* 0x00008c0000057ab9 */ /* 0x000fe20000000800 */
[----:B------:R-:W-:Y:S01]  /*01e0*/  ISETP.NE.AND P0, PT, R6, 0x2, PT ;  /* 0x000000020600780c */ /* 0x000fe20003f05270 */
[----:B------:R-:W-:-:S05]  /*01f0*/  IMAD.HI.U32 R4, R3, UR7, R2 ;  /* 0x0000000703047c27 */ /* 0x000fca000f8e0002 */
[----:B------:R-:W-:-:S05]  /*0200*/  SHF.R.U32.HI R5, RZ, UR5, R4 ;  /* 0x00000005ff057c19 */ /* 0x000fca0008011604 */
[----:B------:R-:W-:-:S04]  /*0210*/  IMAD.MOV R2, RZ, RZ, -R5 ;  /* 0x000000ffff027224 */ /* 0x000fc800078e0a05 */
[----:B------:R-:W-:Y:S01]  /*0220*/  IMAD R3, R2, UR6, R3 ;  /* 0x0000000602037c24 */ /* 0x000fe2000f8e0203 */
[----:B------:R-:W-:-:S03]  /*0230*/  ULDC.64 UR6, c[0x0][0x350] ;  /* 0x0000d40000067ab9 */ /* 0x000fc60000000a00 */
[C---:B------:R-:W-:Y:S02]  /*0240*/  IMAD R16, R3.reuse, UR6, RZ ;  /* 0x0000000603107c24 */ /* 0x040fe4000f8e02ff */
[----:B------:R-:W-:Y:S02]  /*0250*/  IMAD R0, R3, UR7, R0 ;  /* 0x0000000703007c24 */ /* 0x000fe4000f8e0200 */
[----:B------:R-:W-:Y:S01]  /*0260*/  IMAD R16, R19, UR4, R16 ;  /* 0x0000000413107c24 */ /* 0x000fe2000f8e0210 */
[----:B------:R-:W-:Y:S06]  /*0270*/  @!P0 BRA `(.L_x_2) ;  /* 0x0000001000488947 */ /* 0x000fec0003800000 */
[----:B------:R-:W-:Y:S01]  /*0280*/  IMAD.MOV.U32 R4, RZ, RZ, RZ ;  /* 0x000000ffff047224 */ /* 0x000fe200078e00ff */
[----:B------:R-:W-:Y:S01]  /*0290*/  ULDC.64 UR4, c[0x0][0x238] ;  /* 0x00008e0000047ab9 */ /* 0x000fe20000000a00 */
[----:B------:R-:W-:Y:S02]  /*02a0*/  ISETP.NE.AND P0, PT, R6, 0x3, PT ;  /* 0x000000030600780c */ /* 0x000fe40003f05270 */
[----:B------:R-:W-:Y:S01]  /*02b0*/  IMAD.HI.U32 R2, R5, UR4, R4 ;  /* 0x0000000405027c27 */ /* 0x000fe2000f8e0004 */
[----:B------:R-:W-:-:S04]  /*02c0*/  ULDC UR4, c[0x0][0x234] ;  /* 0x00008d0000047ab9 */ /* 0x000fc80000000800 */
[----:B------:R-:W-:-:S05]  /*02d0*/  SHF.R.U32.HI R3, RZ, UR5, R2 ;  /* 0x00000005ff037c19 */ /* 0x000fca0008011602 */
[----:B------:R-:W-:-:S04]  /*02e0*/  IMAD.MOV R4, RZ, RZ, -R3 ;  /* 0x000000ffff047224 */ /* 0x000fc800078e0a03 */
[----:B------:R-:W-:Y:S01]  /*02f0*/  IMAD R5, R4, UR4, R5 ;  /* 0x0000000404057c24 */ /* 0x000fe2000f8e0205 */
[----:B------:R-:W-:-:S03]  /*0300*/  ULDC.64 UR4, c[0x0][0x358] ;  /* 0x0000d60000047ab9 */ /* 0x000fc60000000a00 */
[C---:B------:R-:W-:Y:S02]  /*0310*/  IMAD R16, R5.reuse, UR4, R16 ;  /* 0x0000000405107c24 */ /* 0x040fe4000f8e0210 */
[----:B------:R-:W-:Y:S01]  /*0320*/  IMAD R0, R5, UR5, R0 ;  /* 0x0000000505007c24 */ /* 0x000fe2000f8e0200 */
[----:B------:R-:W-:Y:S06]  /*0330*/  @!P0 BRA `(.L_x_2) ;  /* 0x0000001000188947 */ /* 0x000fec0003800000 */
[----:B------:R-:W-:Y:S01]  /*0340*/  IMAD.MOV.U32 R2, RZ, RZ, RZ ;  /* 0x000000ffff027224 */ /* 0x000fe200078e00ff */
[----:B------:R-:W-:Y:S01]  /*0350*/  ULDC.64 UR6, c[0x0][0x240] ;  /* 0x0000900000067ab9 */ /* 0x000fe20000000a00 */
[----:B------:R-:W-:Y:S01]  /*0360*/  ULDC UR4, c[0x0][0x248] ;  /* 0x0000920000047ab9 */ /* 0x000fe20000000800 */
[----:B------:R-:W-:Y:S01]  /*0370*/  ISETP.NE.AND P0, PT, R6, 0x4, PT ;  /* 0x000000040600780c */ /* 0x000fe20003f05270 */
[----:B------:R-:W-:-:S05]  /*0380*/  IMAD.HI.U32 R4, R3, UR7, R2 ;  /* 0x0000000703047c27 */ /* 0x000fca000f8e0002 */
[----:B------:R-:W-:Y:S01]  /*0390*/  SHF.R.U32.HI R5, RZ, UR4, R4 ;  /* 0x00000004ff057c19 */ /* 0x000fe20008011604 */
[----:B------:R-:W-:-:S04]  /*03a0*/  ULDC.64 UR4, c[0x0][0x360] ;  /* 0x0000d80000047ab9 */ /* 0x000fc80000000a00 */
[----:B------:R-:W-:-:S04]  /*03b0*/  IMAD.MOV R2, RZ, RZ, -R5 ;  /* 0x000000ffff027224 */ /* 0x000fc800078e0a05 */
[----:B------:R-:W-:-:S04]  /*03c0*/  IMAD R3, R2, UR6, R3 ;  /* 0x0000000602037c24 */ /* 0x000fc8000f8e0203 */
[C---:B------:R-:W-:Y:S02]  /*03d0*/  IMAD R16, R3.reuse, UR4, R16 ;  /* 0x0000000403107c24 */ /* 0x040fe4000f8e0210 */
        /* <DEDUP_REMOVED lines=243> */
[----:B------:R-:W-:-:S03]  /*1310*/  ULDC.64 UR4, c[0x0][0x340] ;  /* 0x0000d00000047ab9 */ /* 0x000fc60000000a00 */
[----:B------:R-:W-:Y:S01]  /*1320*/  IMAD.HI.U32 R2, R5, UR4, R4 ;  /* 0x0000000405027c27 */ /* 0x000fe2000f8e0004 */
[----:B------:R-:W-:-:S04]  /*1330*/  ULDC UR4, c[0x0][0x33c] ;  /* 0x0000cf0000047ab9 */ /* 0x000fc80000000800 */
[----:B------:R-:W-:-:S05]  /*1340*/  SHF.R.U32.HI R2, RZ, UR5, R2 ;  /* 0x00000005ff027c19 */ /* 0x000fca0008011602 */
[----:B------:R-:W-:-:S04]  /*1350*/  IMAD.MOV R3, RZ, RZ, -R2 ;  /* 0x000000ffff037224 */ /* 0x000fc800078e0a02 */
[----:B------:R-:W-:Y:S01]  /*1360*/  IMAD R5, R3, UR4, R5 ;  /* 0x0000000403057c24 */ /* 0x000fe2000f8e0205 */
[----:B------:R-:W-:-:S03]  /*1370*/  ULDC.64 UR4, c[0x0][0x408] ;  /* 0x0001020000047ab9 */ /* 0x000fc60000000a00 */
[C---:B------:R-:W-:Y:S02]  /*1380*/  IMAD R16, R5.reuse, UR4, R16 ;  /* 0x0000000405107c24 */ /* 0x040fe4000f8e0210 */
[----:B------:R-:W-:-:S07]  /*1390*/  IMAD R0, R5, UR5, R0 ;  /* 0x0000000505007c24 */ /* 0x000fce000f8e0200 */
.L_x_2:
[----:B------:R-:W0:Y:S01]  /*13a0*/  LDC.U8 R5, c[0x0][0x422] ;  /* 0x00010880ff057b82 */ /* 0x000e220000000000 */
[----:B------:R-:W-:Y:S01]  /*13b0*/  ULDC.64 UR4, c[0x0][0x410] ;  /* 0x0001040000047ab9 */ /* 0x000fe20000000a00 */
[----:B------:R-:W-:Y:S01]  /*13c0*/  ULDC.64 UR6, c[0x0][0x418] ;  /* 0x0001060000067ab9 */ /* 0x000fe20000000a00 */
[----:B------:R-:W-:Y:S02]  /*13d0*/  IADD3 R16, P1, R16, UR4, RZ ;  /* 0x0000000410107c10 */ /* 0x000fe4000ff3e0ff */
[----:B------:R-:W-:-:S03]  /*13e0*/  IADD3 R2, P2, R0, UR6, RZ ;  /* 0x0000000600027c10 */ /* 0x000fc6000ff5e0ff */
[----:B------:R-:W-:Y:S02]  /*13f0*/  IMAD.X R17, RZ, RZ, UR5, P1 ;  /* 0x00000005ff117e24 */ /* 0x000fe400088e06ff */
[----:B------:R-:W-:Y:S01]  /*1400*/  IMAD.X R3, RZ, RZ, UR7, P2 ;  /* 0x00000007ff037e24 */ /* 0x000fe200090e06ff */
[----:B0-----:R-:W-:-:S04]  /*1410*/  PRMT R4, R5, 0x9910, RZ ;  /* 0x0000991005047816 */ /* 0x001fc800000000ff */
[----:B------:R-:W-:-:S13]  /*1420*/  ISETP.GT.AND P0, PT, R4, 0x9, PT ;  /* 0x000000090400780c */ /* 0x000fda0003f04270 */
[----:B------:R-:W-:Y:S05]  /*1430*/  @P0 BRA `(.L_x_3) ;  /* 0x0000000400100947 */ /* 0x000fea0003800000 */
[----:B------:R-:W-:-:S13]  /*1440*/  ISETP.GT.AND P0, PT, R4, 0x4, PT ;  /* 0x000000040400780c */ /* 0x000fda0003f04270 */
[----:B------:R-:W-:Y:S05]  /*1450*/  @P0 BRA `(.L_x_4) ;  /* 0x0000000000800947 */ /* 0x000fea0003800000 */
[----:B------:R-:W-:-:S13]  /*1460*/  ISETP.GT.AND P0, PT, R4, 0x1, PT ;  /* 0x000000010400780c */ /* 0x000fda0003f04270 */
[----:B------:R-:W-:Y:S05]  /*1470*/  @P0 BRA `(.L_x_5) ;  /* 0x0000000000300947 */ /* 0x000fea0003800000 */
[----:B------:R-:W-:-:S13]  /*1480*/  ISETP.NE.AND P0, PT, R5, RZ, PT ;  /* 0x000000ff0500720c */ /* 0x000fda0003f05270 */
[----:B------:R-:W-:Y:S05]  /*1490*/  @!P0 BRA `(.L_x_6) ;  /* 0x0000000000188947 */ /* 0x000fea0003800000 */
[----:B------:R-:W-:-:S13]  /*14a0*/  ISETP.NE.AND P0, PT, R4, 0x1, PT ;  /* 0x000000010400780c */ /* 0x000fda0003f05270 */
[----:B------:R-:W-:Y:S05]  /*14b0*/  @P0 BRA `(.L_x_7) ;  /* 0x0000000c004c0947 */ /* 0x000fea0003800000 */
[----:B------:R-:W2:Y:S02]  /*14c0*/  LDG.E.S8 R2, desc[UR36][R2.64] ;  /* 0x0000002402027981 */ /* 0x000ea4000c1e1300 */
[----:B--2---:R-:W0:Y:S02]  /*14d0*/  I2F.S16 R0, R2 ;  /* 0x0000000200007306 */ /* 0x004e240000101400 */
[----:B0-----:R-:W-:Y:S01]  /*14e0*/  F2FP.BF16.F32.PACK_AB R0, RZ, R0 ;  /* 0x00000000ff00723e */ /* 0x001fe200000010ff */
[----:B------:R-:W-:Y:S06]  /*14f0*/  BRA `(.L_x_8) ;  /* 0x0000000c00a07947 */ /* 0x000fec0003800000 */
.L_x_6:
[----:B------:R-:W2:Y:S02]  /*1500*/  LDG.E.U8 R2, desc[UR36][R2.64] ;  /* 0x0000002402027981 */ /* 0x000ea4000c1e1100 */
[----:B--2---:R-:W-:-:S04]  /*1510*/  I2FP.F32.U32 R0, R2 ;  /* 0x0000000200007245 */ /* 0x004fc80000201000 */
[----:B------:R-:W-:Y:S01]  /*1520*/  F2FP.BF16.F32.PACK_AB R0, RZ, R0 ;  /* 0x00000000ff00723e */ /* 0x000fe200000010ff */
[----:B------:R-:W-:Y:S06]  /*1530*/  BRA `(.L_x_8) ;  /* 0x0000000c00907947 */ /* 0x000fec0003800000 */
.L_x_5:
[----:B------:R-:W-:-:S13]  /*1540*/  ISETP.NE.AND P0, PT, R4, 0x2, PT ;  /* 0x000000020400780c */ /* 0x000fda0003f05270 */
[----:B------:R-:W-:Y:S05]  /*1550*/  @!P0 BRA `(.L_x_9) ;  /* 0x0000000000308947 */ /* 0x000fea0003800000 */
[----:B------:R-:W-:-:S13]  /*1560*/  ISETP.NE.AND P0, PT, R4, 0x3, PT ;  /* 0x000000030400780c */ /* 0x000fda0003f05270 */
[----:B------:R-:W-:Y:S05]  /*1570*/  @!P0 BRA `(.L_x_10) ;  /* 0x0000000000188947 */ /* 0x000fea0003800000 */
[----:B------:R-:W-:-:S13]  /*1580*/  ISETP.NE.AND P0, PT, R4, 0x4, PT ;  /* 0x000000040400780c */ /* 0x000fda0003f05270 */
[----:B------:R-:W-:Y:S05]  /*1590*/  @P0 BRA `(.L_x_7) ;  /* 0x0000000c00140947 */ /* 0x000fea0003800000 */
[----:B------:R-:W2:Y:S02]  /*15a0*/  LDG.E.64 R2, desc[UR36][R2.64] ;  /* 0x0000002402027981 */ /* 0x000ea4000c1e1b00 */
[----:B--2---:R-:W0:Y:S02]  /*15b0*/  I2F.S64 R0, R2 ;  /* 0x0000000200007312 */ /* 0x004e240000301400 */
[----:B0-----:R-:W-:Y:S01]  /*15c0*/  F2FP.BF16.F32.PACK_AB R0, RZ, R0 ;  /* 0x00000000ff00723e */ /* 0x001fe200000010ff */
[----:B------:R-:W-:Y:S06]  /*15d0*/  BRA `(.L_x_8) ;  /* 0x0000000c00687947 */ /* 0x000fec0003800000 */
.L_x_10:
[----:B------:R-:W2:Y:S02]  /*15e0*/  LDG.E R2, desc[UR36][R2.64] ;  /* 0x0000002402027981 */ /* 0x000ea4000c1e1900 */
[----:B--2---:R-:W-:-:S04]  /*15f0*/  I2FP.F32.S32 R0, R2 ;  /* 0x0000000200007245 */ /* 0x004fc80000201400 */
[----:B------:R-:W-:Y:S01]  /*1600*/  F2FP.BF16.F32.PACK_AB R0, RZ, R0 ;  /* 0x00000000ff00723e */ /* 0x000fe200000010ff */
[----:B------:R-:W-:Y:S06]  /*1610*/  BRA `(.L_x_8) ;  /* 0x0000000c00587947 */ /* 0x000fec0003800000 */
.L_x_9:
[----:B------:R-:W2:Y:S02]  /*1620*/  LDG.E.U16 R2, desc[UR36][R2.64] ;  /* 0x0000002402027981 */ /* 0x000ea4000c1e1500 */
[----:B--2---:R-:W0:Y:S02]  /*1630*/  I2F.S16 R0, R2 ;  /* 0x0000000200007306 */ /* 0x004e240000101400 */
[----:B0-----:R-:W-:Y:S01]  /*1640*/  F2FP.BF16.F32.PACK_AB R0, RZ, R0 ;  /* 0x00000000ff00723e */ /* 0x001fe200000010ff */
[----:B------:R-:W-:Y:S06]  /*1650*/  BRA `(.L_x_8) ;  /* 0x0000000c00487947 */ /* 0x000fec0003800000 */
.L_x_4:
[----:B------:R-:W-:-:S13]  /*1660*/  ISETP.GT.AND P0, PT, R4, 0x6, PT ;  /* 0x000000060400780c */ /* 0x000fda0003f04270 */
[----:B------:R-:W-:Y:S05]  /*1670*/  @P0 BRA `(.L_x_11) ;  /* 0x00000000002c0947 */ /* 0x000fea0003800000 */
[----:B------:R-:W-:-:S13]  /*1680*/  ISETP.NE.AND P0, PT, R4, 0x5, PT ;  /* 0x000000050400780c */ /* 0x000fda0003f05270 */
[----:B------:R-:W-:Y:S05]  /*1690*/  @!P0 BRA `(.L_x_12) ;  /* 0x0000000000148947 */ /* 0x000fea0003800000 */
[----:B------:R-:W-:-:S13]  /*16a0*/  ISETP.NE.AND P0, PT, R4, 0x6, PT ;  /* 0x000000060400780c */ /* 0x000fda0003f05270 */
[----:B------:R-:W-:Y:S05]  /*16b0*/  @P0 BRA `(.L_x_7) ;  /* 0x0000000800cc0947 */ /* 0x000fea0003800000 */
[----:B------:R-:W2:Y:S02]  /*16c0*/  LDG.E R2, desc[UR36][R2.64] ;  /* 0x0000002402027981 */ /* 0x000ea4000c1e1900 */
[----:B--2---:R-:W-:Y:S01]  /*16d0*/  F2FP.BF16.F32.PACK_AB R0, RZ, R2 ;  /* 0x00000002ff00723e */ /* 0x004fe200000010ff */
[----:B------:R-:W-:Y:S06]  /*16e0*/  BRA `(.L_x_8) ;  /* 0x0000000c00247947 */ /* 0x000fec0003800000 */
.L_x_12:
[----:B------:R-:W2:Y:S02]  /*16f0*/  LDG.E.U16 R0, desc[UR36][R2.64] ;  /* 0x0000002402007981 */ /* 0x000ea4000c1e1500 */
[----:B--2---:R-:W-:-:S05]  /*1700*/  HADD2.F32 R0, -RZ, R0.H0_H0 ;  /* 0x20000000ff007230 */ /* 0x004fca0000004100 */
[----:B------:R-:W-:Y:S01]  /*1710*/  F2FP.BF16.F32.PACK_AB R0, RZ, R0 ;  /* 0x00000000ff00723e */ /* 0x000fe200000010ff */
[----:B------:R-:W-:Y:S06]  /*1720*/  BRA `(.L_x_8) ;  /* 0x0000000c00147947 */ /* 0x000fec0003800000 */
.L_x_11:
[----:B------:R-:W-:-:S13]  /*1730*/  ISETP.NE.AND P0, PT, R4, 0x7, PT ;  /* 0x000000070400780c */ /* 0x000fda0003f05270 */
[----:B------:R-:W-:Y:S05]  /*1740*/  @!P0 BRA `(.L_x_13) ;  /* 0x00000000002c8947 */ /* 0x000fea0003800000 */
[----:B------:R-:W-:-:S13]  /*1750*/  ISETP.NE.AND P0, PT, R4, 0x8, PT ;  /* 0x000000080400780c */ /* 0x000fda0003f05270 */
[----:B------:R-:W-:Y:S05]  /*1760*/  @!P0 BRA `(.L_x_14) ;  /* 0x0000000000148947 */ /* 0x000fea0003800000 */
[----:B------:R-:W-:-:S13]  /*1770*/  ISETP.NE.AND P0, PT, R4, 0x9, PT ;  /* 0x000000090400780c */ /* 0x000fda0003f05270 */
[----:B------:R-:W-:Y:S05]  /*1780*/  @P0 BRA `(.L_x_7) ;  /* 0x0000000800980947 */ /* 0x000fea0003800000 */
[----:B------:R-:W2:Y:S02]  /*1790*/  LDG.E R2, desc[UR36][R2.64] ;  /* 0x0000002402027981 */ /* 0x000ea4000c1e1900 */
[----:B--2---:R-:W-:Y:S01]  /*17a0*/  F2FP.BF16.F32.PACK_AB R0, RZ, R2 ;  /* 0x00000002ff00723e */ /* 0x004fe200000010ff */
[----:B------:R-:W-:Y:S06]  /*17b0*/  BRA `(.L_x_8) ;  /* 0x0000000800f07947 */ /* 0x000fec0003800000 */
.L_x_14:
[----:B------:R-:W2:Y:S02]  /*17c0*/  LDG.E.U16 R2, desc[UR36][R2.64] ;  /* 0x0000002402027981 */ /* 0x000ea4000c1e1500 */
[----:B--2---:R-:W-:-:S05]  /*17d0*/  HADD2.F32 R0, -RZ, R2.H0_H0 ;  /* 0x20000002ff007230 */ /* 0x004fca0000004100 */
[----:B------:R-:W-:Y:S01]  /*17e0*/  F2FP.BF16.F32.PACK_AB R0, RZ, R0 ;  /* 0x00000000ff00723e */ /* 0x000fe200000010ff */
[----:B------:R-:W-:Y:S06]  /*17f0*/  BRA `(.L_x_8) ;  /* 0x0000000800e07947 */ /* 0x000fec0003800000 */
.L_x_13:
[----:B------:R-:W2:Y:S01]  /*1800*/  LDG.E.64 R2, desc[UR36][R2.64] ;  /* 0x0000002402027981 */ /* 0x000ea2000c1e1b00 */
[----:B------:R-:W-:Y:S01]  /*1810*/  UMOV UR4, 0xf0000000 ;  /* 0xf000000000047882 */ /* 0x000fe20000000000 */
[----:B------:R-:W-:Y:S01]  /*1820*/  UMOV UR5, 0x380fffff ;  /* 0x380fffff00057882 */ /* 0x000fe20000000000 */
[----:B--2---:R-:W0:Y:S01]  /*1830*/  F2F.F32.F64 R0, R2 ;  /* 0x0000000200007310 */ /* 0x004e220000301000 */
[----:B------:R-:W-:-:S14]  /*1840*/  DSETP.GEU.AND P0, PT, |R2|, UR4, PT ;  /* 0x0000000402007e2a */ /* 0x000fdc000bf0e200 */
[----:B0-----:R-:W-:-:S05]  /*1850*/  @!P0 FMUL R0, R0, 1.175494350822287508e-38 ;  /* 0x0080000000008820 */ /* 0x001fca0000400000 */
[----:B------:R-:W-:Y:S01]  /*1860*/  F2FP.BF16.F32.PACK_AB R0, RZ, R0 ;  /* 0x00000000ff00723e */ /* 0x000fe200000010ff */
[----:B------:R-:W-:Y:S06]  /*1870*/  BRA `(.L_x_8) ;  /* 0x0000000800c07947 */ /* 0x000fec0003800000 */
.L_x_3:
[----:B------:R-:W-:-:S13]  /*1880*/  ISETP.GT.AND P0, PT, R4, 0x18, PT ;  /* 0x000000180400780c */ /* 0x000fda0003f04270 */
[----:B------:R-:W-:Y:S05]  /*1890*/  @P0 BRA `(.L_x_15) ;  /* 0x0000000400000947 */ /* 0x000fea0003800000 */
[----:B------:R-:W-:-:S13]  /*18a0*/  ISETP.GT.AND P0, PT, R4, 0xe, PT ;  /* 0x0000000e0400780c */ /* 0x000fda0003f04270 */
[----:B------:R-:W-:Y:S05]  /*18b0*/  @P0 BRA `(.L_x_16) ;  /* 0x0000000000440947 */ /* 0x000fea0003800000 */
[----:B------:R-:W-:-:S13]  /*18c0*/  ISETP.NE.AND P0, PT, R4, 0xa, PT ;  /* 0x0000000a0400780c */ /* 0x000fda0003f05270 */
[----:B------:R-:W-:Y:S05]  /*18d0*/  @!P0 BRA `(.L_x_17) ;  /* 0x00000000001c8947 */ /* 0x000fea0003800000 */
[----:B------:R-:W-:-:S13]  /*18e0*/  ISETP.NE.AND P0, PT, R4, 0xb, PT ;  /* 0x0000000b0400780c */ /* 0x000fda0003f05270 */
[----:B------:R-:W-:Y:S05]  /*18f0*/  @P0 BRA `(.L_x_7) ;  /* 0x00000008003c0947 */ /* 0x000fea0003800000 */
[----:B------:R-:W2:Y:S02]  /*1900*/  LDG.E.U8 R2, desc[UR36][R2.64] ;  /* 0x0000002402027981 */ /* 0x000ea4000c1e1100 */
[----:B--2---:R-:W-:-:S04]  /*1910*/  ISETP.NE.AND P0, PT, R2, RZ, PT ;  /* 0x000000ff0200720c */ /* 0x004fc80003f05270 */
[----:B------:R-:W-:-:S04]  /*1920*/  FSEL R0, RZ, 1, !P0 ;  /* 0x3f800000ff007808 */ /* 0x000fc80004000000 */
[----:B------:R-:W-:Y:S01]  /*1930*/  F2FP.BF16.F32.PACK_AB R0, RZ, R0 ;  /* 0x00000000ff00723e */ /* 0x000fe200000010ff */
[----:B------:R-:W-:Y:S06]  /*1940*/  BRA `(.L_x_8) ;  /* 0x00000008008c7947 */ /* 0x000fec0003800000 */
.L_x_17:
        /* <DEDUP_REMOVED lines=8> */
.L_x_16:
[----:B------:R-:W-:-:S13]  /*19d0*/  ISETP.NE.AND P0, PT, R4, 0xf, PT ;  /* 0x0000000f0400780c */ /* 0x000fda0003f05270 */
[----:B------:R-:W-:Y:S05]  /*19e0*/  @!P0 BRA `(.L_x_18) ;  /* 0x0000000000a48947 */ /* 0x000fea0003800000 */
[----:B------:R-:W-:-:S13]  /*19f0*/  ISETP.NE.AND P0, PT, R4, 0x17, PT ;  /* 0x000000170400780c */ /* 0x000fda0003f05270 */
[----:B------:R-:W-:Y:S05]  /*1a00*/  @!P0 BRA `(.L_x_19) ;  /* 0x0000000000608947 */ /* 0x000fea0003800000 */
[----:B------:R-:W-:-:S13]  /*1a10*/  ISETP.NE.AND P0, PT, R4, 0x18, PT ;  /* 0x000000180400780c */ /* 0x000fda0003f05270 */
[----:B------:R-:W-:Y:S05]  /*1a20*/  @P0 BRA `(.L_x_7) ;  /* 0x0000000400f00947 */ /* 0x000fea0003800000 */
[----:B------:R-:W2:Y:S01]  /*1a30*/  LDG.E.U8 R0, desc[UR36][R2.64] ;  /* 0x0000002402007981 */ /* 0x000ea2000c1e1100 */
[----:B------:R-:W-:Y:S02]  /*1a40*/  IMAD.MOV.U32 R8, RZ, RZ, -0x800000 ;  /* 0xff800000ff087424 */ /* 0x000fe400078e00ff */
[----:B--2---:R-:W-:-:S05]  /*1a50*/  IMAD.SHL.U32 R0, R0, 0x1000000, RZ ;  /* 0x0100000000007824 */ /* 0x004fca00078e00ff */
[----:B------:R-:W-:-:S04]  /*1a60*/  LOP3.LUT R4, R0, 0x7f000000, RZ, 0xc0, !PT ;  /* 0x7f00000000047812 */ /* 0x000fc800078ec0ff */
[----:B------:R-:W0:Y:S01]  /*1a70*/  FLO.U32 R5, R4 ;  /* 0x0000000400057300 */ /* 0x000e2200000e0000 */
[C---:B------:R-:W-:Y:S02]  /*1a80*/  VIADD R6, R4.reuse, 0x1000000 ;  /* 0x0100000004067836 */ /* 0x040fe40000000000 */
[----:B------:R-:W-:-:S03]  /*1a90*/  VIADD R2, R4, 0xffffffff ;  /* 0xffffffff04027836 */ /* 0x000fc60000000000 */
[----:B------:R-:W-:Y:S02]  /*1aa0*/  SHF.R.S32.HI R6, RZ, 0x8, R6 ;  /* 0x00000008ff067819 */ /* 0x000fe40000011406 */
[----:B------:R-:W-:Y:S02]  /*1ab0*/  SHF.R.S32.HI R2, RZ, 0x1f, R2 ;  /* 0x0000001fff027819 */ /* 0x000fe40000011402 */
[----:B0-----:R-:W-:-:S04]  /*1ac0*/  IADD3 R5, -R5, 0x1f, RZ ;  /* 0x0000001f05057810 */ /* 0x001fc80007ffe1ff */
[C---:B------:R-:W-:Y:S01]  /*1ad0*/  ISETP.GT.U32.AND P0, PT, R5.reuse, 0x4, PT ;  /* 0x000000040500780c */ /* 0x040fe20003f04070 */
[----:B------:R-:W-:-:S05]  /*1ae0*/  VIADD R5, R5, 0xfffffffc ;  /* 0xfffffffc05057836 */ /* 0x000fca0000000000 */
[----:B------:R-:W-:-:S05]  /*1af0*/  SEL R5, R5, RZ, P0 ;  /* 0x000000ff05057207 */ /* 0x000fca0000000000 */
[----:B------:R-:W-:Y:S01]  /*1b00*/  IMAD R8, R5, R8, 0x3c000000 ;  /* 0x3c00000005087424 */ /* 0x000fe200078e0208 */
[----:B------:R-:W-:-:S04]  /*1b10*/  SHF.L.U32 R5, R4, R5, RZ ;  /* 0x0000000504057219 */ /* 0x000fc800000006ff */
[----:B------:R-:W-:-:S04]  /*1b20*/  LEA.HI R5, R5, R8, RZ, 0x1c ;  /* 0x0000000805057211 */ /* 0x000fc800078fe0ff */
[----:B------:R-:W-:-:S04]  /*1b30*/  LOP3.LUT R5, R5, 0x7f800000, R6, 0xf8, !PT ;  /* 0x7f80000005057812 */ /* 0x000fc800078ef806 */
[----:B------:R-:W-:-:S04]  /*1b40*/  LOP3.LUT R5, R5, R2, RZ, 0x30, !PT ;  /* 0x0000000205057212 */ /* 0x000fc800078e30ff */
[----:B------:R-:W-:-:S04]  /*1b50*/  LOP3.LUT R5, R5, 0x80000000, R0, 0xf8, !PT ;  /* 0x8000000005057812 */ /* 0x000fc800078ef800 */
[----:B------:R-:W-:-:S04]  /*1b60*/  F2FP.BF16.F32.PACK_AB R5, RZ, R5 ;  /* 0x00000005ff05723e */ /* 0x000fc800000010ff */
[----:B------:R-:W-:Y:S01]  /*1b70*/  PRMT R0, R5, 0x7610, R0 ;  /* 0x0000761005007816 */ /* 0x000fe20000000000 */
[----:B------:R-:W-:Y:S06]  /*1b80*/  BRA `(.L_x_8) ;  /* 0x0000000400fc7947 */ /* 0x000fec0003800000 */
.L_x_19:
[----:B------:R-:W2:Y:S02]  /*1b90*/  LDG.E.U8 R2, desc[UR36][R2.64] ;  /* 0x0000002402027981 */ /* 0x000ea4000c1e1100 */
[C---:B--2---:R-:W-:Y:S02]  /*1ba0*/  IMAD.SHL.U32 R0, R2.reuse, 0x2000000, RZ ;  /* 0x0200000002007824 */ /* 0x044fe400078e00ff */
[----:B------:R-:W-:-:S03]  /*1bb0*/  IMAD.SHL.U32 R5, R2, 0x1000000, RZ ;  /* 0x0100000002057824 */ /* 0x000fc600078e00ff */
[----:B------:R-:W-:-:S13]  /*1bc0*/  ISETP.GE.U32.AND P0, PT, R0, 0x8000000, PT ;  /* 0x080000000000780c */ /* 0x000fda0003f06070 */
[C---:B------:R-:W-:Y:S02]  /*1bd0*/  @!P0 IMAD.SHL.U32 R0, R2.reuse, 0x100, RZ ;  /* 0x0000010002008824 */ /* 0x040fe400078e00ff */
[----:B------:R-:W-:-:S03]  /*1be0*/  @P0 IMAD.SHL.U32 R4, R2, 0x200000, RZ ;  /* 0x0020000002040824 */ /* 0x000fc600078e00ff */
[----:B------:R-:W-:Y:S02]  /*1bf0*/  @!P0 LOP3.LUT R0, R0, 0x7f00, RZ, 0xc0, !PT ;  /* 0x00007f0000008812 */ /* 0x000fe400078ec0ff */
[----:B------:R-:W-:Y:S02]  /*1c00*/  @P0 LOP3.LUT R4, R4, 0x70000000, RZ, 0xfc, !PT ;  /* 0x7000000004040812 */ /* 0x000fe400078efcff */
[----:B------:R-:W-:-:S03]  /*1c10*/  @!P0 LOP3.LUT R0, R0, 0x3f000000, RZ, 0xfc, !PT ;  /* 0x3f00000000008812 */ /* 0x000fc600078efcff */
[----:B------:R-:W-:Y:S02]  /*1c20*/  @P0 FMUL.FTZ R4, R4, 1.9259299443872358531e-34 ;  /* 0x0780000004040820 */ /* 0x000fe40000410000 */
[----:B------:R-:W-:-:S05]  /*1c30*/  @!P0 FADD.FTZ R4, R0, -0.5 ;  /* 0xbf00000000048421 */ /* 0x000fca0000010000 */
[----:B------:R-:W-:-:S04]  /*1c40*/  LOP3.LUT R4, R4, 0x80000000, R5, 0xf8, !PT ;  /* 0x8000000004047812 */ /* 0x000fc800078ef805 */
[----:B------:R-:W-:-:S04]  /*1c50*/  F2FP.BF16.F32.PACK_AB R4, RZ, R4 ;  /* 0x00000004ff04723e */ /* 0x000fc800000010ff */
[----:B------:R-:W-:Y:S01]  /*1c60*/  PRMT R0, R4, 0x7610, R0 ;  /* 0x0000761004007816 */ /* 0x000fe20000000000 */
[----:B------:R-:W-:Y:S06]  /*1c70*/  BRA `(.L_x_8) ;  /* 0x0000000400c07947 */ /* 0x000fec0003800000 */
.L_x_18:
[----:B------:R0:W5:Y:S01]  /*1c80*/  LDG.E.U16 R0, desc[UR36][R2.64] ;  /* 0x0000002402007981 */ /* 0x000162000c1e1500 */
[----:B------:R-:W-:Y:S05]  /*1c90*/  BRA `(.L_x_8) ;  /* 0x0000000400b87947 */ /* 0x000fea0003800000 */
.L_x_15:
[----:B------:R-:W-:-:S13]  /*1ca0*/  ISETP.GT.AND P0, PT, R4, 0x1b, PT ;  /* 0x0000001b0400780c */ /* 0x000fda0003f04270 */
[----:B------:R-:W-:Y:S05]  /*1cb0*/  @P0 BRA `(.L_x_20) ;  /* 0x0000000400080947 */ /* 0x000fea0003800000 */
[----:B------:R-:W-:-:S13]  /*1cc0*/  ISETP.NE.AND P0, PT, R4, 0x19, PT ;  /* 0x000000190400780c */ /* 0x000fda0003f05270 */
[----:B------:R-:W-:Y:S05]  /*1cd0*/  @!P0 BRA `(.L_x_21) ;  /* 0x0000000000908947 */ /* 0x000fea0003800000 */
[----:B------:R-:W-:-:S13]  /*1ce0*/  ISETP.NE.AND P0, PT, R4, 0x1a, PT ;  /* 0x0000001a0400780c */ /* 0x000fda0003f05270 */
[----:B------:R-:W-:Y:S05]  /*1cf0*/  @!P0 BRA `(.L_x_22) ;  /* 0x0000000000188947 */ /* 0x000fea0003800000 */
[----:B------:R-:W-:-:S13]  /*1d00*/  ISETP.NE.AND P0, PT, R4, 0x1b, PT ;  /* 0x0000001b0400780c */ /* 0x000fda0003f05270 */
[----:B------:R-:W-:Y:S05]  /*1d10*/  @P0 BRA `(.L_x_7) ;  /* 0x0000000400340947 */ /* 0x000fea0003800000 */
[----:B------:R-:W2:Y:S02]  /*1d20*/  LDG.E.U16 R0, desc[UR36][R2.64] ;  /* 0x0000002402007981 */ /* 0x000ea4000c1e1500 */
[----:B--2---:R-:W-:-:S04]  /*1d30*/  I2FP.F32.U32 R0, R0 ;  /* 0x0000000000007245 */ /* 0x004fc80000201000 */
[----:B------:R-:W-:Y:S01]  /*1d40*/  F2FP.BF16.F32.PACK_AB R0, RZ, R0 ;  /* 0x00000000ff00723e */ /* 0x000fe200000010ff */
[----:B------:R-:W-:Y:S06]  /*1d50*/  BRA `(.L_x_8) ;  /* 0x0000000400887947 */ /* 0x000fec0003800000 */
.L_x_22:
[----:B------:R-:W2:Y:S01]  /*1d60*/  LDG.E.U8 R2, desc[UR36][R2.64] ;  /* 0x0000002402027981 */ /* 0x000ea2000c1e1100 */
[----:B------:R-:W-:Y:S01]  /*1d70*/  BSSY B0, `(.L_x_23) ;  /* 0x0000018000007945 */ /* 0x000fe20003800000 */
[----:B------:R-:W-:Y:S01]  /*1d80*/  IMAD.MOV.U32 R0, RZ, RZ, RZ ;  /* 0x000000ffff007224 */ /* 0x000fe200078e00ff */
[----:B--2---:R-:W-:-:S13]  /*1d90*/  ISETP.NE.AND P0, PT, R2, RZ, PT ;  /* 0x000000ff0200720c */ /* 0x004fda0003f05270 */
[----:B------:R-:W-:Y:S05]  /*1da0*/  @!P0 BRA `(.L_x_24) ;  /* 0x0000000000508947 */ /* 0x000fea0003800000 */
[----:B------:R-:W-:-:S13]  /*1db0*/  ISETP.NE.AND P0, PT, R2, 0x80, PT ;  /* 0x000000800200780c */ /* 0x000fda0003f05270 */
[----:B------:R-:W-:Y:S01]  /*1dc0*/  @!P0 IMAD.MOV.U32 R0, RZ, RZ, 0x7f800001 ;  /* 0x7f800001ff008424 */ /* 0x000fe200078e00ff */
[----:B------:R-:W-:Y:S06]  /*1dd0*/  @!P0 BRA `(.L_x_24) ;  /* 0x0000000000448947 */ /* 0x000fec0003800000 */
[C---:B------:R-:W-:Y:S01]  /*1de0*/  LOP3.LUT P0, R0, R2.reuse, 0x78, RZ, 0xc0, !PT ;  /* 0x0000007802007812 */ /* 0x040fe2000780c0ff */
[----:B------:R-:W-:Y:S01]  /*1df0*/  BSSY B1, `(.L_x_25) ;  /* 0x000000c000017945 */ /* 0x000fe20003800000 */
[----:B------:R-:W-:Y:S02]  /*1e00*/  SHF.R.U32.HI R3, RZ, 0x7, R2 ;  /* 0x00000007ff037819 */ /* 0x000fe40000011602 */
[----:B------:R-:W-:Y:S02]  /*1e10*/  LOP3.LUT R2, R2, 0x7, RZ, 0xc0, !PT ;  /* 0x0000000702027812 */ /* 0x000fe400078ec0ff */
[----:B------:R-:W-:Y:S01]  /*1e20*/  SHF.R.U32.HI R0, RZ, 0x3, R0 ;  /* 0x00000003ff007819 */ /* 0x000fe20000011600 */
[----:B------:R-:W-:-:S06]  /*1e30*/  IMAD.U32 R4, R3, -0x80000000, RZ ;  /* 0x8000000003047824 */ /* 0x000fcc00078e00ff */
[----:B------:R-:W-:Y:S05]  /*1e40*/  @P0 BRA `(.L_x_26) ;  /* 0x0000000000180947 */ /* 0x000fea0003800000 */
[----:B------:R-:W0:Y:S02]  /*1e50*/  FLO.U32 R3, R2 ;  /* 0x0000000200037300 */ /* 0x000e2400000e0000 */
[----:B0-----:R-:W-:-:S04]  /*1e60*/  IADD3 R3, -R3, 0x1f, RZ ;  /* 0x0000001f03037810 */ /* 0x001fc80007ffe1ff */
[----:B------:R-:W-:Y:S01]  /*1e70*/  IADD3 R0, R0, 0x1d, -R3 ;  /* 0x0000001d00007810 */ /* 0x000fe20007ffe803 */
[----:B------:R-:W-:-:S05]  /*1e80*/  VIADD R5, R3, 0xffffffe4 ;  /* 0xffffffe403057836 */ /* 0x000fca0000000000 */
[----:B------:R-:W-:-:S04]  /*1e90*/  SHF.L.U32 R5, R2, R5, RZ ;  /* 0x0000000502057219 */ /* 0x000fc800000006ff */
[----:B------:R-:W-:-:S07]  /*1ea0*/  LOP3.LUT R2, R5, 0x7, RZ, 0xc0, !PT ;  /* 0x0000000705027812 */ /* 0x000fce00078ec0ff */
.L_x_26:
[----:B------:R-:W-:Y:S05]  /*1eb0*/  BSYNC B1 ;  /* 0x0000000000017941 */ /* 0x000fea0003800000 */
.L_x_25:
[----:B------:R-:W-:Y:S01]  /*1ec0*/  LEA R3, R0, 0x3b800000, 0x17 ;  /* 0x3b80000000037811 */ /* 0x000fe200078eb8ff */
[----:B------:R-:W-:-:S05]  /*1ed0*/  IMAD.SHL.U32 R0, R2, 0x100000, RZ ;  /* 0x0010000002007824 */ /* 0x000fca00078e00ff */
[----:B------:R-:W-:-:S07]  /*1ee0*/  LOP3.LUT R0, R3, R0, R4, 0xfe, !PT ;  /* 0x0000000003007212 */ /* 0x000fce00078efe04 */
.L_x_24:
[----:B------:R-:W-:Y:S05]  /*1ef0*/  BSYNC B0 ;  /* 0x0000000000007941 */ /* 0x000fea0003800000 */
.L_x_23:
[----:B------:R-:W-:Y:S01]  /*1f00*/  F2FP.BF16.F32.PACK_AB R0, RZ, R0 ;  /* 0x00000000ff00723e */ /* 0x000fe200000010ff */
[----:B------:R-:W-:Y:S06]  /*1f10*/  BRA `(.L_x_8) ;  /* 0x0000000400187947 */ /* 0x000fec0003800000 */
.L_x_21:
        /* <DEDUP_REMOVED lines=21> */
.L_x_30:
[----:B------:R-:W-:Y:S05]  /*2070*/  BSYNC B1 ;  /* 0x0000000000017941 */ /* 0x000fea0003800000 */
.L_x_29:
[----:B------:R-:W-:Y:S01]  /*2080*/  LEA R3, R0, 0x37800000, 0x17 ;  /* 0x3780000000037811 */ /* 0x000fe200078eb8ff */
[----:B------:R-:W-:-:S05]  /*2090*/  IMAD.SHL.U32 R0, R2, 0x200000, RZ ;  /* 0x0020000002007824 */ /* 0x000fca00078e00ff */
[----:B------:R-:W-:-:S07]  /*20a0*/  LOP3.LUT R0, R3, R0, R4, 0xfe, !PT ;  /* 0x0000000003007212 */ /* 0x000fce00078efe04 */
.L_x_28:
[----:B------:R-:W-:Y:S05]  /*20b0*/  BSYNC B0 ;  /* 0x0000000000007941 */ /* 0x000fea0003800000 */
.L_x_27:
[----:B------:R-:W-:Y:S01]  /*20c0*/  F2FP.BF16.F32.PACK_AB R0, RZ, R0 ;  /* 0x00000000ff00723e */ /* 0x000fe200000010ff */
[----:B------:R-:W-:Y:S06]  /*20d0*/  BRA `(.L_x_8) ;  /* 0x0000000000a87947 */ /* 0x000fec0003800000 */
.L_x_20:
[----:B------:R-:W-:-:S13]  /*20e0*/  ISETP.NE.AND P0, PT, R4, 0x1c, PT ;  /* 0x0000001c0400780c */ /* 0x000fda0003f05270 */
[----:B------:R-:W-:Y:S05]  /*20f0*/  @!P0 BRA `(.L_x_31) ;  /* 0x0000000000948947 */ /* 0x000fea0003800000 */
[----:B------:R-:W-:-:S13]  /*2100*/  ISETP.NE.AND P0, PT, R4, 0x1d, PT ;  /* 0x0000001d0400780c */ /* 0x000fda0003f05270 */
[----:B------:R-:W-:Y:S05]  /*2110*/  @!P0 BRA `(.L_x_32) ;  /* 0x00000000007c8947 */ /* 0x000fea0003800000 */
[----:B------:R-:W-:-:S13]  /*2120*/  ISETP.NE.AND P0, PT, R4, 0x2c, PT ;  /* 0x0000002c0400780c */ /* 0x000fda0003f05270 */
[----:B------:R-:W-:Y:S05]  /*2130*/  @P0 BRA `(.L_x_7) ;  /* 0x00000000002c0947 */ /* 0x000fea0003800000 */
[----:B------:R-:W2:Y:S01]  /*2140*/  LDG.E.U8 R2, desc[UR36][R2.64] ;  /* 0x0000002402027981 */ /* 0x000ea2000c1e1100 */
[----:B------:R-:W-:Y:S01]  /*2150*/  BSSY B0, `(.L_x_33) ;  /* 0x0000007000007945 */ /* 0x000fe20003800000 */
[----:B------:R-:W-:Y:S02]  /*2160*/  MOV R0, 0x400000 ;  /* 0x0040000000007802 */ /* 0x000fe40000000f00 */
[----:B--2---:R-:W-:-:S13]  /*2170*/  ISETP.NE.AND P0, PT, R2, RZ, PT ;  /* 0x000000ff0200720c */ /* 0x004fda0003f05270 */
[----:B------:R-:W-:Y:S05]  /*2180*/  @!P0 BRA `(.L_x_34) ;  /* 0x00000000000c8947 */ /* 0x000fea0003800000 */
[----:B------:R-:W-:-:S13]  /*2190*/  ISETP.NE.AND P0, PT, R2, 0xff, PT ;  /* 0x000000ff0200780c */ /* 0x000fda0003f05270 */
[----:B------:R-:W-:Y:S02]  /*21a0*/  @!P0 IMAD.MOV.U32 R0, RZ, RZ, 0x7f800001 ;  /* 0x7f800001ff008424 */ /* 0x000fe400078e00ff */
[----:B------:R-:W-:-:S07]  /*21b0*/  @P0 IMAD.SHL.U32 R0, R2, 0x800000, RZ ;  /* 0x0080000002000824 */ /* 0x000fce00078e00ff */
.L_x_34:
[----:B------:R-:W-:Y:S05]  /*21c0*/  BSYNC B0 ;  /* 0x0000000000007941 */ /* 0x000fea0003800000 */
.L_x_33:
[----:B------:R-:W-:Y:S01]  /*21d0*/  F2FP.BF16.F32.PACK_AB R0, RZ, R0 ;  /* 0x00000000ff00723e */ /* 0x000fe200000010ff */
[----:B------:R-:W-:Y:S06]  /*21e0*/  BRA `(.L_x_8) ;  /* 0x0000000000647947 */ /* 0x000fec0003800000 */
.L_x_7:
[----:B------:R-:W-:Y:S01]  /*21f0*/  MOV R2, 0x0 ;  /* 0x0000000000027802 */ /* 0x000fe20000000f00 */
[----:B------:R-:W-:Y:S01]  /*2200*/  ULDC.64 UR4, c[0x4][0x128] ;  /* 0x01004a0000047ab9 */ /* 0x000fe20000000a00 */
[----:B------:R-:W-:Y:S01]  /*2210*/  ULDC.64 UR6, c[0x4][0x38] ;  /* 0x01000e0000067ab9 */ /* 0x000fe20000000a00 */
[----:B------:R-:W-:Y:S02]  /*2220*/  IMAD.U32 R4, RZ, RZ, UR4 ;  /* 0x00000004ff047e24 */ /* 0x000fe4000f8e00ff */
[----:B------:R-:W-:Y:S01]  /*2230*/  IMAD.U32 R5, RZ, RZ, UR5 ;  /* 0x00000005ff057e24 */ /* 0x000fe2000f8e00ff */
[----:B------:R-:W0:Y:S01]  /*2240*/  LDC.64 R2, c[0x4][R2] ;  /* 0x0100000002027b82 */ /* 0x000e220000000a00 */
[----:B------:R-:W-:Y:S01]  /*2250*/  ULDC.64 UR4, c[0x4][0x130] ;  /* 0x01004c0000047ab9 */ /* 0x000fe20000000a00 */
[----:B------:R-:W-:Y:S02]  /*2260*/  IMAD.U32 R10, RZ, RZ, UR6 ;  /* 0x00000006ff0a7e24 */ /* 0x000fe4000f8e00ff */
[----:B------:R-:W-:-:S02]  /*2270*/  IMAD.U32 R6, RZ, RZ, UR4 ;  /* 0x00000004ff067e24 */ /* 0x000fc4000f8e00ff */
[----:B------:R-:W-:Y:S02]  /*2280*/  IMAD.U32 R7, RZ, RZ, UR5 ;  /* 0x00000005ff077e24 */ /* 0x000fe4000f8e00ff */
[----:B------:R-:W-:Y:S02]  /*2290*/  IMAD.U32 R11, RZ, RZ, UR7 ;  /* 0x00000007ff0b7e24 */ /* 0x000fe4000f8e00ff */
[----:B------:R-:W-:Y:S02]  /*22a0*/  IMAD.MOV.U32 R8, RZ, RZ, 0x4e ;  /* 0x0000004eff087424 */ /* 0x000fe400078e00ff */
[----:B------:R-:W-:Y:S02]  /*22b0*/  IMAD.MOV.U32 R12, RZ, RZ, 0x1 ;  /* 0x00000001ff0c7424 */ /* 0x000fe400078e00ff */
[----:B------:R-:W-:-:S07]  /*22c0*/  IMAD.MOV.U32 R13, RZ, RZ, RZ ;  /* 0x000000ffff0d7224 */ /* 0x000fce00078e00ff */
[----:B------:R-:W-:-:S07]  /*22d0*/  LEPC R20, `(.L_x_35) ;  /* 0x000000001014794e */ /* 0x000fce0000000000 */
[----:B0-----:R-:W-:Y:S05]  /*22e0*/  CALL.ABS.NOINC R2 ;  /* 0x0000000002007343 */ /* 0x001fea0003c00000 */
.L_x_35:
[----:B------:R-:W-:Y:S01]  /*22f0*/  PRMT R0, RZ, 0x7610, R0 ;  /* 0x00007610ff007816 */ /* 0x000fe20000000000 */
[----:B------:R-:W-:Y:S06]  /*2300*/  BRA `(.L_x_8) ;  /* 0x00000000001c7947 */ /* 0x000fec0003800000 */
.L_x_32:
[----:B------:R-:W2:Y:S02]  /*2310*/  LDG.E.64 R2, desc[UR36][R2.64] ;  /* 0x0000002402027981 */ /* 0x000ea4000c1e1b00 */
[----:B--2---:R-:W0:Y:S02]  /*2320*/  I2F.U64 R0, R2 ;  /* 0x0000000200007312 */ /* 0x004e240000301000 */
[----:B0-----:R-:W-:Y:S01]  /*2330*/  F2FP.BF16.F32.PACK_AB R0, RZ, R0 ;  /* 0x00000000ff00723e */ /* 0x001fe200000010ff */
[----:B------:R-:W-:Y:S06]  /*2340*/  BRA `(.L_x_8) ;  /* 0x00000000000c7947 */ /* 0x000fec0003800000 */
.L_x_31:
[----:B------:R-:W2:Y:S02]  /*2350*/  LDG.E R2, desc[UR36][R2.64] ;  /* 0x0000002402027981 */ /* 0x000ea4000c1e1900 */
[----:B--2---:R-:W-:-:S04]  /*2360*/  I2FP.F32.U32 R0, R2 ;  /* 0x0000000200007245 */ /* 0x004fc80000201000 */
[----:B------:R-:W-:-:S07]  /*2370*/  F2FP.BF16.F32.PACK_AB R0, RZ, R0 ;  /* 0x00000000ff00723e */ /* 0x000fce00000010ff */
.L_x_8:
[----:B-----5:R-:W-:Y:S01]  /*2380*/  IMAD.U32 R0, R0, 0x10000, RZ ;  /* 0x0001000000007824 */ /* 0x020fe200078e00ff */
[----:B------:R-:W1:Y:S01]  /*2390*/  LDC.U8 R8, c[0x0][0x421] ;  /* 0x00010840ff087b82 */ /* 0x000e620000000000 */
[----:B0-----:R-:W-:Y:S02]  /*23a0*/  IMAD.MOV.U32 R3, RZ, RZ, 0x42fc0000 ;  /* 0x42fc0000ff037424 */ /* 0x001fe400078e00ff */
[C---:B------:R-:W-:Y:S01]  /*23b0*/  FMUL.FTZ R2, |R0|.reuse, 1.4426950216293334961 ;  /* 0x3fb8aa3b00027820 */ /* 0x040fe20000410200 */
[----:B------:R-:W-:Y:S02]  /*23c0*/  IMAD.MOV.U32 R5, RZ, RZ, 0x363d0ada ;  /* 0x363d0adaff057424 */ /* 0x000fe400078e00ff */
[----:B------:R-:W-:-:S03]  /*23d0*/  FMUL.FTZ R6, R0, R0 ;  /* 0x0000000000067220 */ /* 0x000fc60000410000 */
[----:B------:R-:W0:Y:S01]  /*23e0*/  FRND.TRUNC R2, R2 ;  /* 0x0000000200027307 */ /* 0x000e22000020d000 */
[----:B------:R-:W-:-:S04]  /*23f0*/  FFMA.FTZ R5, R6, R5, 0.00019836159481201320887 ;  /* 0x394fff4906057423 */ /* 0x000fc80000010005 */
[----:B------:R-:W-:-:S04]  /*2400*/  FFMA.FTZ R7, R6, R5, 0.0083333496004343032837 ;  /* 0x3c08889a06077423 */ /* 0x000fc80000010005 */
[----:B------:R-:W-:-:S04]  /*2410*/  FFMA.FTZ R7, R6, R7, 0.16666667163372039795 ;  /* 0x3e2aaaab06077423 */ /* 0x000fc80000010007 */
[----:B------:R-:W-:Y:S01]  /*2420*/  FMUL.FTZ R7, R6, R7 ;  /* 0x0000000706077220 */ /* 0x000fe20000410000 */
[----:B0-----:R-:W-:Y:S02]  /*2430*/  FSETP.GT.FTZ.AND P0, PT, |R2|, 126, PT ;  /* 0x42fc00000200780b */ /* 0x001fe40003f14200 */
[----:B------:R-:W-:-:S04]  /*2440*/  LOP3.LUT R3, R3, 0x80000000, R2, 0xb8, !PT ;  /* 0x8000000003037812 */ /* 0x000fc800078eb802 */
[----:B------:R-:W-:Y:S02]  /*2450*/  FSEL R3, R3, R2, P0 ;  /* 0x0000000203037208 */ /* 0x000fe40000000000 */
[----:B------:R-:W-:-:S03]  /*2460*/  FSETP.GE.FTZ.AND P0, PT, |R0|, 1, PT ;  /* 0x3f8000000000780b */ /* 0x000fc60003f16200 */
[----:B------:R-:W-:-:S04]  /*2470*/  FFMA.FTZ R4, R3, -0.69314718246459960938, |R0| ;  /* 0xbf31721803047823 */ /* 0x000fc80000010400 */
[C---:B------:R-:W-:Y:S01]  /*2480*/  FFMA.FTZ R4, R3.reuse, 1.9046542121259335545e-09, R4 ;  /* 0x3102e30803047823 */ /* 0x040fe20000010004 */
[----:B------:R-:W-:-:S03]  /*2490*/  FADD.FTZ R3, R3, 12583037 ;  /* 0x4b40007d03037421 */ /* 0x000fc60000010000 */
[----:B------:R-:W-:Y:S01]  /*24a0*/  FMUL.FTZ R4, R4, 1.4426950216293334961 ;  /* 0x3fb8aa3b04047820 */ /* 0x000fe20000410000 */
[----:B------:R-:W-:-:S05]  /*24b0*/  IMAD.SHL.U32 R3, R3, 0x800000, RZ ;  /* 0x0080000003037824 */ /* 0x000fca00078e00ff */
[----:B------:R-:W0:Y:S02]  /*24c0*/  MUFU.EX2 R4, R4 ;  /* 0x0000000400047308 */ /* 0x000e240000000800 */
[----:B0-----:R-:W-:-:S06]  /*24d0*/  FMUL.FTZ R3, R3, R4 ;  /* 0x0000000403037220 */ /* 0x001fcc0000410000 */
[----:B------:R-:W0:Y:S02]  /*24e0*/  MUFU.RCP R2, R3 ;  /* 0x0000000300027308 */ /* 0x000e240000001000 */
[----:B0-----:R-:W-:-:S04]  /*24f0*/  FMUL.FTZ R2, R2, -0.125 ;  /* 0xbe00000002027820 */ /* 0x001fc80000410000 */
[----:B------:R-:W-:Y:S01]  /*2500*/  FFMA.FTZ R5, R3, 2, R2 ;  /* 0x4000000003057823 */ /* 0x000fe20000010002 */
[----:B-1----:R-:W-:-:S04]  /*2510*/  PRMT R2, R8, 0x9910, RZ ;  /* 0x0000991008027816 */ /* 0x002fc800000000ff */
[--C-:B------:R-:W-:Y:S01]  /*2520*/  LOP3.LUT R5, R5, 0x80000000, R0.reuse, 0xb8, !PT ;  /* 0x8000000005057812 */ /* 0x100fe200078eb800 */
[----:B------:R-:W-:Y:S01]  /*2530*/  @!P0 FFMA.FTZ R5, R0, R7, R0 ;  /* 0x0000000700058223 */ /* 0x000fe20000010000 */
[----:B------:R-:W-:-:S05]  /*2540*/  IMAD.MOV.U32 R0, RZ, RZ, R2 ;  /* 0x000000ffff007224 */ /* 0x000fca00078e0002 */
[----:B------:R-:W-:Y:S01]  /*2550*/  ISETP.GT.AND P0, PT, R0, 0x9, PT ;  /* 0x000000090000780c */ /* 0x000fe20003f04270 */
[----:B------:R-:W0:-:S12]  /*2560*/  F2F.BF16.F32 R5, R5 ;  /* 0x0000000500057304 */ /* 0x000e180000202000 */
        /* <DEDUP_REMOVED lines=9> */
[----:B0-----:R-:W-:-:S04]  /*2600*/  IMAD.U32 R0, R5, 0x10000, RZ ;  /* 0x0001000005007824 */ /* 0x001fc800078e00ff */
[----:B------:R-:W0:Y:S02]  /*2610*/  F2I.FTZ.TRUNC.NTZ R3, R0 ;  /* 0x0000000000037305 */ /* 0x000e24000021f100 */
[----:B0-----:R4:W-:Y:S01]  /*2620*/  STG.E.U8 desc[UR36][R16.64], R3 ;  /* 0x0000000310007986 */ /* 0x0019e2000c101124 */
[----:B------:R-:W-:Y:S05]  /*2630*/  BRA `(.L_x_41) ;  /* 0x0000000c00947947 */ /* 0x000fea0003800000 */
.L_x_39:
[----:B0-----:R-:W-:-:S06]  /*2640*/  IMAD.U32 R3, R5, 0x10000, RZ ;  /* 0x0001000005037824 */ /* 0x001fcc00078e00ff */
[----:B------:R-:W0:Y:S02]  /*2650*/  F2I.S64.TRUNC R2, R3 ;  /* 0x0000000300027311 */ /* 0x000e24000020d900 */
[----:B0-----:R3:W-:Y:S01]  /*2660*/  STG.E.U8 desc[UR36][R16.64], R2 ;  /* 0x0000000210007986 */ /* 0x0017e2000c101124 */
[----:B------:R-:W-:Y:S05]  /*2670*/  BRA `(.L_x_41) ;  /* 0x0000000c00847947 */ /* 0x000fea0003800000 */
.L_x_38:
[----:B------:R-:W-:-:S13]  /*2680*/  ISETP.NE.AND P0, PT, R0, 0x2, PT ;  /* 0x000000020000780c */ /* 0x000fda0003f05270 */
[----:B------:R-:W-:Y:S05]  /*2690*/  @!P0 BRA `(.L_x_42) ;  /* 0x0000000000308947 */ /* 0x000fea0003800000 */
[----:B------:R-:W-:-:S13]  /*26a0*/  ISETP.NE.AND P0, PT, R0, 0x3, PT ;  /* 0x000000030000780c */ /* 0x000fda0003f05270 */
[----:B------:R-:W-:Y:S05]  /*26b0*/  @!P0 BRA `(.L_x_43) ;  /* 0x0000000000188947 */ /* 0x000fea0003800000 */
[----:B------:R-:W-:-:S13]  /*26c0*/  ISETP.NE.AND P0, PT, R0, 0x4, PT ;  /* 0x000000040000780c */ /* 0x000fda0003f05270 */
[----:B------:R-:W-:Y:S05]  /*26d0*/  @P0 BRA `(.L_x_40) ;  /* 0x0000000c000c0947 */ /* 0x000fea0003800000 */
[----:B0-----:R-:W-:-:S06]  /*26e0*/  IMAD.U32 R2, R5, 0x10000, RZ ;  /* 0x0001000005027824 */ /* 0x001fcc00078e00ff */
[----:B------:R-:W0:Y:S02]  /*26f0*/  F2I.S64.TRUNC R2, R2 ;  /* 0x0000000200027311 */ /* 0x000e24000020d900 */
[----:B0-----:R0:W-:Y:S01]  /*2700*/  STG.E.64 desc[UR36][R16.64], R2 ;  /* 0x0000000210007986 */ /* 0x0011e2000c101b24 */
[----:B------:R-:W-:Y:S05]  /*2710*/  BRA `(.L_x_41) ;  /* 0x0000000c005c7947 */ /* 0x000fea0003800000 */
.L_x_43:
[----:B0-----:R-:W-:-:S06]  /*2720*/  IMAD.U32 R5, R5, 0x10000, RZ ;  /* 0x0001000005057824 */ /* 0x001fcc00078e00ff */
[----:B------:R-:W0:Y:S02]  /*2730*/  F2I.FTZ.TRUNC.NTZ R5, R5 ;  /* 0x0000000500057305 */ /* 0x000e24000021f100 */
[----:B0-----:R1:W-:Y:S01]  /*2740*/  STG.E desc[UR36][R16.64], R5 ;  /* 0x0000000510007986 */ /* 0x0013e2000c101924 */
[----:B------:R-:W-:Y:S05]  /*2750*/  BRA `(.L_x_41) ;  /* 0x0000000c004c7947 */ /* 0x000fea0003800000 */
.L_x_42:
[----:B0-----:R-:W-:-:S06]  /*2760*/  IMAD.U32 R5, R5, 0x10000, RZ ;  /* 0x0001000005057824 */ /* 0x001fcc00078e00ff */
[----:B------:R-:W0:Y:S02]  /*2770*/  F2I.FTZ.TRUNC.NTZ R5, R5 ;  /* 0x0000000500057305 */ /* 0x000e24000021f100 */
[----:B0-----:R2:W-:Y:S01]  /*2780*/  STG.E.U16 desc[UR36][R16.64], R5 ;  /* 0x0000000510007986 */ /* 0x0015e2000c101524 */
[----:B------:R-:W-:Y:S05]  /*2790*/  BRA `(.L_x_41) ;  /* 0x0000000c003c7947 */ /* 0x000fea0003800000 */
.L_x_37:
[----:B------:R-:W-:-:S13]  /*27a0*/  ISETP.GT.AND P0, PT, R0, 0x6, PT ;  /* 0x000000060000780c */ /* 0x000fda0003f04270 */
[----:B------:R-:W-:Y:S05]  /*27b0*/  @P0 BRA `(.L_x_44) ;  /* 0x00000000002c0947 */ /* 0x000fea0003800000 */
[----:B------:R-:W-:-:S13]  /*27c0*/  ISETP.NE.AND P0, PT, R0, 0x5, PT ;  /* 0x000000050000780c */ /* 0x000fda0003f05270 */
[----:B------:R-:W-:Y:S05]  /*27d0*/  @!P0 BRA `(.L_x_45) ;  /* 0x0000000000148947 */ /* 0x000fea0003800000 */
[----:B------:R-:W-:-:S13]  /*27e0*/  ISETP.NE.AND P0, PT, R0, 0x6, PT ;  /* 0x000000060000780c */ /* 0x000fda0003f05270 */
[----:B------:R-:W-:Y:S05]  /*27f0*/  @P0 BRA `(.L_x_40) ;  /* 0x0000000800c40947 */ /* 0x000fea0003800000 */
[----:B0-----:R-:W-:-:S05]  /*2800*/  IMAD.U32 R5, R5, 0x10000, RZ ;  /* 0x0001000005057824 */ /* 0x001fca00078e00ff */
[----:B------:R0:W-:Y:S01]  /*2810*/  STG.E desc[UR36][R16.64], R5 ;  /* 0x0000000510007986 */ /* 0x0001e2000c101924 */
[----:B------:R-:W-:Y:S05]  /*2820*/  BRA `(.L_x_41) ;  /* 0x0000000c00187947 */ /* 0x000fea0003800000 */
.L_x_45:
[----:B0-----:R-:W-:-:S05]  /*2830*/  IMAD.U32 R0, R5, 0x10000, RZ ;  /* 0x0001000005007824 */ /* 0x001fca00078e00ff */
[----:B------:R-:W-:-:S05]  /*2840*/  F2FP.F16.F32.PACK_AB R0, RZ, R0 ;  /* 0x00000000ff00723e */ /* 0x000fca00000000ff */
[----:B------:R0:W-:Y:S01]  /*2850*/  STG.E.U16 desc[UR36][R16.64], R0 ;  /* 0x0000000010007986 */ /* 0x0001e2000c101524 */
[----:B------:R-:W-:Y:S05]  /*2860*/  BRA `(.L_x_41) ;  /* 0x0000000c00087947 */ /* 0x000fea0003800000 */
.L_x_44:
[----:B------:R-:W-:-:S13]  /*2870*/  ISETP.NE.AND P0, PT, R0, 0x7, PT ;  /* 0x000000070000780c */ /* 0x000fda0003f05270 */
[----:B------:R-:W-:Y:S05]  /*2880*/  @!P0 BRA `(.L_x_46) ;  /* 0x0000000000348947 */ /* 0x000fea0003800000 */
[----:B------:R-:W-:-:S13]  /*2890*/  ISETP.NE.AND P0, PT, R0, 0x8, PT ;  /* 0x000000080000780c */ /* 0x000fda0003f05270 */
[----:B------:R-:W-:Y:S05]  /*28a0*/  @!P0 BRA `(.L_x_47) ;  /* 0x0000000000188947 */ /* 0x000fea0003800000 */
[----:B------:R-:W-:-:S13]  /*28b0*/  ISETP.NE.AND P0, PT, R0, 0x9, PT ;  /* 0x000000090000780c */ /* 0x000fda0003f05270 */
[----:B------:R-:W-:Y:S05]  /*28c0*/  @P0 BRA `(.L_x_40) ;  /* 0x0000000800900947 */ /* 0x000fea0003800000 */
[----:B0-----:R-:W-:Y:S02]  /*28d0*/  IMAD.U32 R2, R5, 0x10000, RZ ;  /* 0x0001000005027824 */ /* 0x001fe400078e00ff */
[----:B------:R-:W-:-:S05]  /*28e0*/  IMAD.MOV.U32 R3, RZ, RZ, RZ ;  /* 0x000000ffff037224 */ /* 0x000fca00078e00ff */
[----:B------:R0:W-:Y:S01]  /*28f0*/  STG.E.64 desc[UR36][R16.64], R2 ;  /* 0x0000000210007986 */ /* 0x0001e2000c101b24 */
[----:B------:R-:W-:Y:S05]  /*2900*/  BRA `(.L_x_41) ;  /* 0x0000000800e07947 */ /* 0x000fea0003800000 */
.L_x_47:
[----:B0-----:R-:W-:-:S05]  /*2910*/  IMAD.U32 R5, R5, 0x10000, RZ ;  /* 0x0001000005057824 */ /* 0x001fca00078e00ff */
[----:B------:R-:W-:-:S04]  /*2920*/  F2FP.F16.F32.PACK_AB R3, RZ, R5 ;  /* 0x00000005ff03723e */ /* 0x000fc800000000ff */
[----:B------:R-:W-:-:S05]  /*2930*/  PRMT R3, R3, 0x5410, RZ ;  /* 0x0000541003037816 */ /* 0x000fca00000000ff */
[----:B------:R0:W-:Y:S01]  /*2940*/  STG.E desc[UR36][R16.64], R3 ;  /* 0x0000000310007986 */ /* 0x0001e2000c101924 */
[----:B------:R-:W-:Y:S05]  /*2950*/  BRA `(.L_x_41) ;  /* 0x0000000800cc7947 */ /* 0x000fea0003800000 */
.L_x_46:
[----:B0-----:R-:W-:-:S04]  /*2960*/  IMAD.U32 R2, R5, 0x10000, RZ ;  /* 0x0001000005027824 */ /* 0x001fc800078e00ff */
[----:B------:R-:W-:-:S06]  /*2970*/  FMUL.FTZ R2, R2, 1 ;  /* 0x3f80000002027820 */ /* 0x000fcc0000410000 */
[----:B------:R-:W0:Y:S02]  /*2980*/  F2F.F64.F32 R2, R2 ;  /* 0x0000000200027310 */ /* 0x000e240000201800 */
[----:B0-----:R0:W-:Y:S01]  /*2990*/  STG.E.64 desc[UR36][R16.64], R2 ;  /* 0x0000000210007986 */ /* 0x0011e2000c101b24 */
[----:B------:R-:W-:Y:S05]  /*29a0*/  BRA `(.L_x_41) ;  /* 0x0000000800b87947 */ /* 0x000fea0003800000 */
.L_x_36:
        /* <DEDUP_REMOVED lines=8> */
[----:B0-----:R-:W-:-:S05]  /*2a30*/  IMAD.U32 R5, R5, 0x10000, RZ ;  /* 0x0001000005057824 */ /* 0x001fca00078e00ff */
[----:B------:R-:W-:-:S04]  /*2a40*/  FSETP.NEU.FTZ.AND P0, PT, R5, RZ, PT ;  /* 0x000000ff0500720b */ /* 0x000fc80003f1d000 */
[----:B------:R-:W-:-:S05]  /*2a50*/  SEL R3, RZ, 0x1, !P0 ;  /* 0x00000001ff037807 */ /* 0x000fca0004000000 */
[----:B------:R0:W-:Y:S01]  /*2a60*/  STG.E.U8 desc[UR36][R16.64], R3 ;  /* 0x0000000310007986 */ /* 0x0001e2000c101124 */
[----:B------:R-:W-:Y:S05]  /*2a70*/  BRA `(.L_x_41) ;  /* 0x0000000800847947 */ /* 0x000fea0003800000 */
.L_x_50:
[----:B0-----:R-:W-:Y:S01]  /*2a80*/  IMAD.U32 R5, R5, 0x10000, RZ ;  /* 0x0001000005057824 */ /* 0x001fe200078e00ff */
[----:B------:R-:W-:-:S03]  /*2a90*/  CS2R R6, SRZ ;  /* 0x0000000000067805 */ /* 0x000fc6000001ff00 */
[----:B------:R-:W-:-:S06]  /*2aa0*/  FMUL.FTZ R5, R5, 1 ;  /* 0x3f80000005057820 */ /* 0x000fcc0000410000 */
[----:B------:R-:W0:Y:S02]  /*2ab0*/  F2F.F64.F32 R4, R5 ;  /* 0x0000000500047310 */ /* 0x000e240000201800 */
[----:B0-----:R0:W-:Y:S01]  /*2ac0*/  STG.E.128 desc[UR36][R16.64], R4 ;  /* 0x0000000410007986 */ /* 0x0011e2000c101d24 */
[----:B------:R-:W-:Y:S05]  /*2ad0*/  BRA `(.L_x_41) ;  /* 0x00000008006c7947 */ /* 0x000fea0003800000 */
.L_x_49:
[----:B------:R-:W-:-:S13]  /*2ae0*/  ISETP.NE.AND P0, PT, R0, 0xf, PT ;  /* 0x0000000f0000780c */ /* 0x000fda0003f05270 */
[----:B------:R-:W-:Y:S05]  /*2af0*/  @!P0 BRA `(.L_x_51) ;  /* 0x0000000000b48947 */ /* 0x000fea0003800000 */
[----:B------:R-:W-:-:S13]  /*2b00*/  ISETP.NE.AND P0, PT, R0, 0x17, PT ;  /* 0x000000170000780c */ /* 0x000fda0003f05270 */
[----:B------:R-:W-:Y:S05]  /*2b10*/  @!P0 BRA `(.L_x_52) ;  /* 0x0000000000548947 */ /* 0x000fea0003800000 */
[----:B------:R-:W-:-:S13]  /*2b20*/  ISETP.NE.AND P0, PT, R0, 0x18, PT ;  /* 0x000000180000780c */ /* 0x000fda0003f05270 */
[----:B------:R-:W-:Y:S05]  /*2b30*/  @P0 BRA `(.L_x_40) ;  /* 0x0000000400f40947 */ /* 0x000fea0003800000 */
[----:B0-----:R-:W-:Y:S01]  /*2b40*/  IMAD.U32 R5, R5, 0x10000, RZ ;  /* 0x0001000005057824 */ /* 0x001fe200078e00ff */
[----:B------:R-:W-:Y:S04]  /*2b50*/  BSSY B0, `(.L_x_53) ;  /* 0x000000e000007945 */ /* 0x000fe80003800000 */
[C---:B------:R-:W-:Y:S02]  /*2b60*/  LOP3.LUT R2, R5.reuse, 0x7fffffff, RZ, 0xc0, !PT ;  /* 0x7fffffff05027812 */ /* 0x040fe400078ec0ff */
[----:B------:R-:W-:Y:S02]  /*2b70*/  LOP3.LUT R0, R5, 0x80000000, RZ, 0xc0, !PT ;  /* 0x8000000005007812 */ /* 0x000fe400078ec0ff */
[----:B------:R-:W-:Y:S02]  /*2b80*/  ISETP.GT.U32.AND P0, PT, R2, 0x43efffff, PT ;  /* 0x43efffff0200780c */ /* 0x000fe40003f04070 */
[----:B------:R-:W-:Y:S01]  /*2b90*/  SHF.R.U32.HI R3, RZ, 0x18, R0 ;  /* 0x00000018ff037819 */ /* 0x000fe20000011600 */
[----:B------:R-:W-:-:S10]  /*2ba0*/  IMAD.MOV.U32 R0, RZ, RZ, 0x7f ;  /* 0x0000007fff007424 */ /* 0x000fd400078e00ff */
[----:B------:R-:W-:Y:S05]  /*2bb0*/  @P0 BRA `(.L_x_54) ;  /* 0x00000000001c0947 */ /* 0x000fea0003800000 */
[----:B------:R-:W-:-:S13]  /*2bc0*/  ISETP.GE.U32.AND P0, PT, R2, 0x3c800000, PT ;  /* 0x3c8000000200780c */ /* 0x000fda0003f06070 */
[----:B------:R-:W-:Y:S01]  /*2bd0*/  @P0 SHF.R.U32.HI R0, RZ, 0x14, R5 ;  /* 0x00000014ff000819 */ /* 0x000fe20000011605 */
[----:B------:R-:W-:-:S03]  /*2be0*/  @!P0 FADD.FTZ R2, R2, 16384 ;  /* 0x4680000002028421 */ /* 0x000fc60000010000 */
[----:B------:R-:W-:-:S04]  /*2bf0*/  @P0 LOP3.LUT R0, R0, 0x1, RZ, 0xc0, !PT ;  /* 0x0000000100000812 */ /* 0x000fc800078ec0ff */
[----:B------:R-:W-:-:S04]  /*2c00*/  @P0 IADD3 R0, R5, 0x407ffff, R0 ;  /* 0x0407ffff05000810 */ /* 0x000fc80007ffe000 */
[----:B------:R-:W-:Y:S01]  /*2c10*/  @P0 SHF.R.U32.HI R0, RZ, 0x14, R0 ;  /* 0x00000014ff000819 */ /* 0x000fe20000011600 */
[----:B------:R-:W-:-:S07]  /*2c20*/  @!P0 VIADD R0, R2, 0xb9800000 ;  /* 0xb980000002008836 */ /* 0x000fce0000000000 */
.L_x_54:
[----:B------:R-:W-:Y:S05]  /*2c30*/  BSYNC B0 ;  /* 0x0000000000007941 */ /* 0x000fea0003800000 */
.L_x_53:
[----:B------:R-:W-:-:S05]  /*2c40*/  LOP3.LUT R3, R0, R3, RZ, 0xfc, !PT ;  /* 0x0000000300037212 */ /* 0x000fca00078efcff */
[----:B------:R0:W-:Y:S01]  /*2c50*/  STG.E.U8 desc[UR36][R16.64], R3 ;  /* 0x0000000310007986 */ /* 0x0001e2000c101124 */
[----:B------:R-:W-:Y:S05]  /*2c60*/  BRA `(.L_x_41) ;  /* 0x0000000800087947 */ /* 0x000fea0003800000 */
.L_x_52:
[----:B0-----:R-:W-:Y:S01]  /*2c70*/  IMAD.U32 R5, R5, 0x10000, RZ ;  /* 0x0001000005057824 */ /* 0x001fe200078e00ff */
[----:B------:R-:W-:Y:S04]  /*2c80*/  BSSY B0, `(.L_x_55) ;  /* 0x000000f000007945 */ /* 0x000fe80003800000 */
[----:B------:R-:W-:-:S04]  /*2c90*/  LOP3.LUT R2, R5, 0x7fffffff, RZ, 0xc0, !PT ;  /* 0x7fffffff05027812 */ /* 0x000fc800078ec0ff */
[----:B------:R-:W-:-:S13]  /*2ca0*/  ISETP.GT.U32.AND P0, PT, R2, 0x477fffff, PT ;  /* 0x477fffff0200780c */ /* 0x000fda0003f04070 */
[----:B------:R-:W-:Y:S05]  /*2cb0*/  @P0 BRA `(.L_x_56) ;  /* 0x0000000000200947 */ /* 0x000fea0003800000 */
[----:B------:R-:W-:-:S13]  /*2cc0*/  ISETP.GE.U32.AND P0, PT, R2, 0x38800000, PT ;  /* 0x388000000200780c */ /* 0x000fda0003f06070 */
[----:B------:R-:W-:Y:S01]  /*2cd0*/  @P0 SHF.R.U32.HI R0, RZ, 0x15, R5 ;  /* 0x00000015ff000819 */ /* 0x000fe20000011605 */
[----:B------:R-:W-:-:S03]  /*2ce0*/  @!P0 FADD.FTZ R2, R2, 128 ;  /* 0x4300000002028421 */ /* 0x000fc60000010000 */
[----:B------:R-:W-:-:S04]  /*2cf0*/  @P0 LOP3.LUT R0, R0, 0x1, RZ, 0xc0, !PT ;  /* 0x0000000100000812 */ /* 0x000fc800078ec0ff */
[----:B------:R-:W-:-:S04]  /*2d00*/  @P0 IADD3 R0, R5, 0x80fffff, R0 ;  /* 0x080fffff05000810 */ /* 0x000fc80007ffe000 */
[----:B------:R-:W-:Y:S01]  /*2d10*/  @P0 SHF.R.U32.HI R0, RZ, 0x15, R0 ;  /* 0x00000015ff000819 */ /* 0x000fe20000011600 */
[----:B------:R-:W-:Y:S01]  /*2d20*/  @!P0 VIADD R0, R2, 0xbd000000 ;  /* 0xbd00000002008836 */ /* 0x000fe20000000000 */
[----:B------:R-:W-:Y:S06]  /*2d30*/  BRA `(.L_x_57) ;  /* 0x00000000000c7947 */ /* 0x000fec0003800000 */
.L_x_56:
[----:B------:R-:W-:Y:S01]  /*2d40*/  IMAD.MOV.U32 R0, RZ, RZ, 0x7f ;  /* 0x0000007fff007424 */ /* 0x000fe200078e00ff */
[----:B------:R-:W-:-:S04]  /*2d50*/  ISETP.GT.U32.AND P0, PT, R2, 0x7f800000, PT ;  /* 0x7f8000000200780c */ /* 0x000fc80003f04070 */
[----:B------:R-:W-:-:S09]  /*2d60*/  SEL R0, R0, 0x7c, P0 ;  /* 0x0000007c00007807 */ /* 0x000fd20000000000 */
.L_x_57:
[----:B------:R-:W-:Y:S05]  /*2d70*/  BSYNC B0 ;  /* 0x0000000000007941 */ /* 0x000fea0003800000 */
.L_x_55:
[----:B------:R-:W-:-:S04]  /*2d80*/  LOP3.LUT R2, R5, 0x80000000, RZ, 0xc0, !PT ;  /* 0x8000000005027812 */ /* 0x000fc800078ec0ff */
[----:B------:R-:W-:-:S04]  /*2d90*/  SHF.R.U32.HI R3, RZ, 0x18, R2 ;  /* 0x00000018ff037819 */ /* 0x000fc80000011602 */
[----:B------:R-:W-:-:S05]  /*2da0*/  LOP3.LUT R3, R0, R3, RZ, 0xfc, !PT ;  /* 0x0000000300037212 */ /* 0x000fca00078efcff */
[----:B------:R0:W-:Y:S01]  /*2db0*/  STG.E.U8 desc[UR36][R16.64], R3 ;  /* 0x0000000310007986 */ /* 0x0001e2000c101124 */
[----:B------:R-:W-:Y:S05]  /*2dc0*/  BRA `(.L_x_41) ;  /* 0x0000000400b07947 */ /* 0x000fea0003800000 */
.L_x_51:
[----:B0-----:R0:W-:Y:S01]  /*2dd0*/  STG.E.U16 desc[UR36][R16.64], R5 ;  /* 0x0000000510007986 */ /* 0x0011e2000c101524 */
[----:B------:R-:W-:Y:S05]  /*2de0*/  BRA `(.L_x_41) ;  /* 0x0000000400a87947 */ /* 0x000fea0003800000 */
.L_x_48:
        /* <DEDUP_REMOVED lines=8> */
[----:B0-----:R-:W-:-:S06]  /*2e70*/  IMAD.U32 R3, R5, 0x10000, RZ ;  /* 0x0001000005037824 */ /* 0x001fcc00078e00ff */
[----:B------:R-:W0:Y:S02]  /*2e80*/  F2I.FTZ.U32.TRUNC.NTZ R3, R3 ;  /* 0x0000000300037305 */ /* 0x000e24000021f000 */
[----:B0-----:R0:W-:Y:S01]  /*2e90*/  STG.E.U16 desc[UR36][R16.64], R3 ;  /* 0x0000000310007986 */ /* 0x0011e2000c101524 */
[----:B------:R-:W-:Y:S05]  /*2ea0*/  BRA `(.L_x_41) ;  /* 0x0000000400787947 */ /* 0x000fea0003800000 */
.L_x_60:
[----:B0-----:R-:W-:Y:S01]  /*2eb0*/  IMAD.U32 R5, R5, 0x10000, RZ ;  /* 0x0001000005057824 */ /* 0x001fe200078e00ff */
[----:B------:R-:W-:Y:S01]  /*2ec0*/  BSSY B0, `(.L_x_61) ;  /* 0x0000014000007945 */ /* 0x000fe20003800000 */
[----:B------:R-:W-:-:S03]  /*2ed0*/  IMAD.MOV.U32 R8, RZ, RZ, 0x80 ;  /* 0x00000080ff087424 */ /* 0x000fc600078e00ff */
[----:B------:R-:W-:-:S04]  /*2ee0*/  LOP3.LUT R2, R5, 0x7fffffff, RZ, 0xc0, !PT ;  /* 0x7fffffff05027812 */ /* 0x000fc800078ec0ff */
[----:B------:R-:W-:-:S13]  /*2ef0*/  ISETP.GT.U32.AND P0, PT, R2, 0x437fffff, PT ;  /* 0x437fffff0200780c */ /* 0x000fda0003f04070 */
[----:B------:R-:W-:Y:S05]  /*2f00*/  @P0 BRA `(.L_x_62) ;  /* 0x00000000003c0947 */ /* 0x000fea0003800000 */
[----:B------:R-:W-:-:S13]  /*2f10*/  ISETP.GE.U32.AND P0, PT, R2, 0x3c000000, PT ;  /* 0x3c0000000200780c */ /* 0x000fda0003f06070 */
[----:B------:R-:W-:-:S04]  /*2f20*/  @P0 SHF.R.U32.HI R0, RZ, 0x14, R5 ;  /* 0x00000014ff000819 */ /* 0x000fc80000011605 */
[----:B------:R-:W-:-:S04]  /*2f30*/  @P0 LOP3.LUT R0, R0, 0x1, RZ, 0xc0, !PT ;  /* 0x0000000100000812 */ /* 0x000fc800078ec0ff */
[----:B------:R-:W-:-:S04]  /*2f40*/  @P0 IADD3 R0, R5, 0x487ffff, R0 ;  /* 0x0487ffff05000810 */ /* 0x000fc80007ffe000 */
[----:B------:R-:W-:-:S04]  /*2f50*/  @P0 SHF.R.U32.HI R0, RZ, 0x14, R0 ;  /* 0x00000014ff000819 */ /* 0x000fc80000011600 */
[----:B------:R-:W-:Y:S01]  /*2f60*/  @P0 LOP3.LUT R0, R0, 0xff, RZ, 0xc0, !PT ;  /* 0x000000ff00000812 */ /* 0x000fe200078ec0ff */
[----:B------:R-:W-:Y:S06]  /*2f70*/  @P0 BRA `(.L_x_63) ;  /* 0x0000000000100947 */ /* 0x000fec0003800000 */
[----:B------:R-:W-:Y:S01]  /*2f80*/  FADD.FTZ R0, R2, 8192 ;  /* 0x4600000002007421 */ /* 0x000fe20000010000 */
[----:B------:R-:W-:-:S04]  /*2f90*/  PRMT R8, RZ, 0x7610, R8 ;  /* 0x00007610ff087816 */ /* 0x000fc80000000008 */
[----:B------:R-:W-:-:S13]  /*2fa0*/  LOP3.LUT P0, R0, R0, 0xff, RZ, 0xc0, !PT ;  /* 0x000000ff00007812 */ /* 0x000fda000780c0ff */
[----:B------:R-:W-:Y:S05]  /*2fb0*/  @!P0 BRA `(.L_x_62) ;  /* 0x0000000000108947 */ /* 0x000fea0003800000 */
.L_x_63:
[----:B------:R-:W-:-:S04]  /*2fc0*/  LOP3.LUT R2, R5, 0x80000000, RZ, 0xc0, !PT ;  /* 0x8000000005027812 */ /* 0x000fc800078ec0ff */
[----:B------:R-:W-:-:S04]  /*2fd0*/  SHF.R.U32.HI R3, RZ, 0x18, R2 ;  /* 0x00000018ff037819 */ /* 0x000fc80000011602 */
[----:B------:R-:W-:-:S04]  /*2fe0*/  LOP3.LUT R0, R0, R3, RZ, 0xfc, !PT ;  /* 0x0000000300007212 */ /* 0x000fc800078efcff */
[----:B------:R-:W-:-:S07]  /*2ff0*/  PRMT R8, R0, 0x7610, R8 ;  /* 0x0000761000087816 */ /* 0x000fce0000000008 */
.L_x_62:
[----:B------:R-:W-:Y:S05]  /*3000*/  BSYNC B0 ;  /* 0x0000000000007941 */ /* 0x000fea0003800000 */
.L_x_61:
[----:B------:R0:W-:Y:S01]  /*3010*/  STG.E.U8 desc[UR36][R16.64], R8 ;  /* 0x0000000810007986 */ /* 0x0001e2000c101124 */
[----:B------:R-:W-:Y:S05]  /*3020*/  BRA `(.L_x_41) ;  /* 0x0000000400187947 */ /* 0x000fea0003800000 */
.L_x_59:
        /* <DEDUP_REMOVED lines=17> */
.L_x_66:
[----:B------:R-:W-:-:S04]  /*3140*/  LOP3.LUT R2, R5, 0x80000000, RZ, 0xc0, !PT ;  /* 0x8000000005027812 */ /* 0x000fc800078ec0ff */
[----:B------:R-:W-:-:S04]  /*3150*/  SHF.R.U32.HI R3, RZ, 0x18, R2 ;  /* 0x00000018ff037819 */ /* 0x000fc80000011602 */
[----:B------:R-:W-:-:S04]  /*3160*/  LOP3.LUT R0, R0, R3, RZ, 0xfc, !PT ;  /* 0x0000000300007212 */ /* 0x000fc800078efcff */
[----:B------:R-:W-:-:S07]  /*3170*/  PRMT R8, R0, 0x7610, R8 ;  /* 0x0000761000087816 */ /* 0x000fce0000000008 */
.L_x_65:
[----:B------:R-:W-:Y:S05]  /*3180*/  BSYNC B0 ;  /* 0x0000000000007941 */ /* 0x000fea0003800000 */
.L_x_64:
[----:B------:R0:W-:Y:S01]  /*3190*/  STG.E.U8 desc[UR36][R16.64], R8 ;  /* 0x0000000810007986 */ /* 0x0001e2000c101124 */
[----:B------:R-:W-:Y:S05]  /*31a0*/  BRA `(.L_x_41) ;  /* 0x0000000000b87947 */ /* 0x000fea0003800000 */
.L_x_58:
[----:B------:R-:W-:-:S13]  /*31b0*/  ISETP.NE.AND P0, PT, R0, 0x1c, PT ;  /* 0x0000001c0000780c */ /* 0x000fda0003f05270 */
[----:B------:R-:W-:Y:S05]  /*31c0*/  @!P0 BRA `(.L_x_67) ;  /* 0x0000000000a48947 */ /* 0x000fea0003800000 */
[----:B------:R-:W-:-:S13]  /*31d0*/  ISETP.NE.AND P0, PT, R0, 0x1d, PT ;  /* 0x0000001d0000780c */ /* 0x000fda0003f05270 */
[----:B------:R-:W-:Y:S05]  /*31e0*/  @!P0 BRA `(.L_x_68) ;  /* 0x00000000008c8947 */ /* 0x000fea0003800000 */
[----:B------:R-:W-:-:S13]  /*31f0*/  ISETP.NE.AND P0, PT, R0, 0x2c, PT ;  /* 0x0000002c0000780c */ /* 0x000fda0003f05270 */
[----:B------:R-:W-:Y:S05]  /*3200*/  @P0 BRA `(.L_x_40) ;  /* 0x0000000000400947 */ /* 0x000fea0003800000 */
[----:B0-----:R-:W-:Y:S02]  /*3210*/  IMAD.U32 R5, R5, 0x10000, RZ ;  /* 0x0001000005057824 */ /* 0x001fe400078e00ff */
[----:B------:R-:W-:-:S03]  /*3220*/  IMAD.MOV.U32 R3, RZ, RZ, 0xff ;  /* 0x000000ffff037424 */ /* 0x000fc600078e00ff */
[----:B------:R-:W-:-:S04]  /*3230*/  SHF.R.U32.HI R4, RZ, 0x17, R5 ;  /* 0x00000017ff047819 */ /* 0x000fc80000011605 */
[----:B------:R-:W-:-:S04]  /*3240*/  LOP3.LUT R2, R4, 0xff, RZ, 0xc0, !PT ;  /* 0x000000ff04027812 */ /* 0x000fc800078ec0ff */
[----:B------:R-:W-:-:S13]  /*3250*/  ISETP.NE.AND P1, PT, R2, 0xff, PT ;  /* 0x000000ff0200780c */ /* 0x000fda0003f25270 */
[--C-:B------:R-:W-:Y:S02]  /*3260*/  @P1 SHF.R.U32.HI R0, RZ, 0x16, R5.reuse ;  /* 0x00000016ff001819 */ /* 0x100fe40000011605 */
[----:B------:R-:W-:Y:S02]  /*3270*/  @P1 LOP3.LUT P0, RZ, R2, 0x3fffff, R5, 0xf8, !PT ;  /* 0x003fffff02ff1812 */ /* 0x000fe4000780f805 */
[----:B------:R-:W-:-:S04]  /*3280*/  @P1 LOP3.LUT R0, R0, 0x1, RZ, 0xc0, !PT ;  /* 0x0000000100001812 */ /* 0x000fc800078ec0ff */
[----:B------:R-:W-:Y:S01]  /*3290*/  @P1 ISETP.EQ.U32.AND P2, PT, R0, 0x1, P0 ;  /* 0x000000010000180c */ /* 0x000fe20000742070 */
[----:B------:R-:W-:Y:S01]  /*32a0*/  @P1 VIADD R0, R4, 0x1 ;  /* 0x0000000104001836 */ /* 0x000fe20000000000 */
[----:B------:R-:W-:Y:S02]  /*32b0*/  PLOP3.LUT P0, PT, PT, PT, PT, 0x80, 0x0 ;  /* 0x000000000000781c */ /* 0x000fe40003f0f070 */
[----:B------:R-:W-:-:S13]  /*32c0*/  @P1 PLOP3.LUT P0, PT, P2, PT, PT, 0x80, 0x0 ;  /* 0x000000000000181c */ /* 0x000fda000170f070 */
[----:B------:R-:W-:-:S04]  /*32d0*/  @!P0 IMAD.MOV R0, RZ, RZ, R4 ;  /* 0x000000ffff008224 */ /* 0x000fc800078e0204 */
[----:B------:R-:W-:-:S05]  /*32e0*/  @P1 IMAD.MOV.U32 R3, RZ, RZ, R0 ;  /* 0x000000ffff031224 */ /* 0x000fca00078e0000 */
[----:B------:R0:W-:Y:S01]  /*32f0*/  STG.E.U8 desc[UR36][R16.64], R3 ;  /* 0x0000000310007986 */ /* 0x0001e2000c101124 */
[----:B------:R-:W-:Y:S05]  /*3300*/  BRA `(.L_x_41) ;  /* 0x0000000000607947 */ /* 0x000fea0003800000 */
.L_x_40:
[----:B------:R-:W-:Y:S01]  /*3310*/  MOV R2, 0x0 ;  /* 0x0000000000027802 */ /* 0x000fe20000000f00 */
[----:B------:R-:W-:Y:S01]  /*3320*/  ULDC.64 UR4, c[0x4][0x128] ;  /* 0x01004a0000047ab9 */ /* 0x000fe20000000a00 */
[----:B------:R-:W-:Y:S01]  /*3330*/  ULDC.64 UR6, c[0x4][0x130] ;  /* 0x01004c0000067ab9 */ /* 0x000fe20000000a00 */
[----:B------:R-:W-:Y:S02]  /*3340*/  IMAD.U32 R4, RZ, RZ, UR4 ;  /* 0x00000004ff047e24 */ /* 0x000fe4000f8e00ff */
[----:B0-----:R-:W-:Y:S01]  /*3350*/  IMAD.U32 R5, RZ, RZ, UR5 ;  /* 0x00000005ff057e24 */ /* 0x001fe2000f8e00ff */
        /* <DEDUP_REMOVED lines=11> */
.L_x_69:
[----:B------:R-:W-:Y:S05]  /*3410*/  BRA `(.L_x_41) ;  /* 0x00000000001c7947 */ /* 0x000fea0003800000 */
.L_x_68:
[----:B0-----:R-:W-:-:S06]  /*3420*/  IMAD.U32 R2, R5, 0x10000, RZ ;  /* 0x0001000005027824 */ /* 0x001fcc00078e00ff */
[----:B------:R-:W0:Y:S02]  /*3430*/  F2I.U64.TRUNC R2, R2 ;  /* 0x0000000200027311 */ /* 0x000e24000020d800 */
[----:B0-----:R0:W-:Y:S01]  /*3440*/  STG.E.64 desc[UR36][R16.64], R2 ;  /* 0x0000000210007986 */ /* 0x0011e2000c101b24 */
[----:B------:R-:W-:Y:S05]  /*3450*/  BRA `(.L_x_41) ;  /* 0x00000000000c7947 */ /* 0x000fea0003800000 */
.L_x_67:
[----:B0-----:R-:W-:-:S06]  /*3460*/  IMAD.U32 R5, R5, 0x10000, RZ ;  /* 0x0001000005057824 */ /* 0x001fcc00078e00ff */
[----:B------:R-:W0:Y:S02]  /*3470*/  F2I.FTZ.U32.TRUNC.NTZ R5, R5 ;  /* 0x0000000500057305 */ /* 0x000e24000021f000 */
[----:B0-----:R0:W-:Y:S02]  /*3480*/  STG.E desc[UR36][R16.64], R5 ;  /* 0x0000000510007986 */ /* 0x0011e4000c101924 */
.L_x_41:
[----:B------:R-:W-:-:S04]  /*3490*/  IMAD R18, R23, 0x200, R18 ;  /* 0x0000020017127824 */ /* 0x000fc800078e0212 */
[----:B------:R-:W-:-:S07]  /*34a0*/  VIADD R19, R18, 0x80 ;  /* 0x0000008012137836 */ /* 0x000fce0000000000 */
.L_x_1:
[----:B------:R-:W-:Y:S05]  /*34b0*/  BSYNC B6 ;  /* 0x0000000000067941 */ /* 0x000fea0003800000 */
.L_x_0:
[----:B------:R-:W-:Y:S01]  /*34c0*/  ULDC UR4, c[0x0][0x210] ;  /* 0x0000840000047ab9 */ /* 0x000fe20000000800 */
[----:B------:R-:W-:Y:S01]  /*34d0*/  BSSY B6, `(.L_x_70) ;  /* 0x0000342000067945 */ /* 0x000fe20003800000 */
[----:B------:R-:W-:-:S13]  /*34e0*/  ISETP.GE.AND P0, PT, R19, UR4, PT ;  /* 0x0000000413007c0c */ /* 0x000fda000bf06270 */
[----:B------:R-:W-:Y:S05]  /*34f0*/  @P0 BRA `(.L_x_71) ;  /* 0x0000003000fc0947 */ /* 0x000fea0003800000 */
[----:B0-----:R-:W0:Y:S01]  /*3500*/  LDC R6, c[0x0][0x218] ;  /* 0x00008600ff067b82 */ /* 0x001e220000000800 */
[----:B------:R-:W-:Y:S02]  /*3510*/  IMAD.MOV.U32 R0, RZ, RZ, RZ ;  /* 0x000000ffff007224 */ /* 0x000fe400078e00ff */
[----:B-1234-:R-:W-:Y:S01]  /*3520*/  IMAD.MOV.U32 R16, RZ, RZ, RZ ;  /* 0x000000ffff107224 */ /* 0x01efe200078e00ff */
[----:B0-----:R-:W-:-:S13]  /*3530*/  ISETP.NE.AND P0, PT, R6, RZ, PT ;  /* 0x000000ff0600720c */ /* 0x001fda0003f05270 */
[----:B------:R-:W-:Y:S05]  /*3540*/  @!P0 BRA `(.L_x_72) ;  /* 0x0000001000a88947 */ /* 0x000fea0003800000 */
        /* <DEDUP_REMOVED lines=24> */
[----:B------:R-:W-:Y:S01]  /*36d0*/  HFMA2.MMA R4, -RZ, RZ, 0, 0 ;  /* 0x00000000ff047435 */ /* 0x000fe200000001ff */
[----:B------:R-:W-:Y:S01]  /*36e0*/  ULDC.64 UR4, c[0x0][0x238] ;  /* 0x00008e0000047ab9 */ /* 0x000fe20000000a00 */
[----:B------:R-:W-:-:S08]  /*36f0*/  ISETP.NE.AND P0, PT, R6, 0x3, PT ;  /* 0x000000030600780c */ /* 0x000fd00003f05270 */
        /* <DEDUP_REMOVED lines=271> */
.L_x_72:
        /* <DEDUP_REMOVED lines=22> */
.L_x_76:
[----:B------:R-:W2:Y:S02]  /*4950*/  LDG.E.U8 R2, desc[UR36][R2.64] ;  /* 0x0000002402027981 */ /* 0x000ea4000c1e1100 */
[----:B--2---:R-:W-:-:S04]  /*4960*/  I2FP.F32.U32 R0, R2 ;  /* 0x0000000200007245 */ /* 0x004fc80000201000 */
[----:B------:R-:W-:Y:S01]  /*4970*/  F2FP.BF16.F32.PACK_AB R0, RZ, R0 ;  /* 0x00000000ff00723e */ /* 0x000fe200000010ff */
[----:B------:R-:W-:Y:S06]  /*4980*/  BRA `(.L_x_78) ;  /* 0x0000000c00907947 */ /* 0x000fec0003800000 */
.L_x_75:
        /* <DEDUP_REMOVED lines=10> */
.L_x_80:
[----:B------:R-:W2:Y:S02]  /*4a30*/  LDG.E R2, desc[UR36][R2.64] ;  /* 0x0000002402027981 */ /* 0x000ea4000c1e1900 */
[----:B--2---:R-:W-:-:S04]  /*4a40*/  I2FP.F32.S32 R0, R2 ;  /* 0x0000000200007245 */ /* 0x004fc80000201400 */
[----:B------:R-:W-:Y:S01]  /*4a50*/  F2FP.BF16.F32.PACK_AB R0, RZ, R0 ;  /* 0x00000000ff00723e */ /* 0x000fe200000010ff */
[----:B------:R-:W-:Y:S06]  /*4a60*/  BRA `(.L_x_78) ;  /* 0x0000000c00587947 */ /* 0x000fec0003800000 */
.L_x_79:
[----:B------:R-:W2:Y:S02]  /*4a70*/  LDG.E.U16 R2, desc[UR36][R2.64] ;  /* 0x0000002402027981 */ /* 0x000ea4000c1e1500 */
[----:B--2---:R-:W0:Y:S02]  /*4a80*/  I2F.S16 R0, R2 ;  /* 0x0000000200007306 */ /* 0x004e240000101400 */
[----:B0-----:R-:W-:Y:S01]  /*4a90*/  F2FP.BF16.F32.PACK_AB R0, RZ, R0 ;  /* 0x00000000ff00723e */ /* 0x001fe200000010ff */
[----:B------:R-:W-:Y:S06]  /*4aa0*/  BRA `(.L_x_78) ;  /* 0x0000000c00487947 */ /* 0x000fec0003800000 */
.L_x_74:
        /* <DEDUP_REMOVED lines=9> */
.L_x_82:
[----:B------:R-:W2:Y:S02]  /*4b40*/  LDG.E.U16 R0, desc[UR36][R2.64] ;  /* 0x0000002402007981 */ /* 0x000ea4000c1e1500 */
[----:B--2---:R-:W-:-:S05]  /*4b50*/  HADD2.F32 R0, -RZ, R0.H0_H0 ;  /* 0x20000000ff007230 */ /* 0x004fca0000004100 */
[----:B------:R-:W-:Y:S01]  /*4b60*/  F2FP.BF16.F32.PACK_AB R0, RZ, R0 ;  /* 0x00000000ff00723e */ /* 0x000fe200000010ff */
[----:B------:R-:W-:Y:S06]  /*4b70*/  BRA `(.L_x_78) ;  /* 0x0000000c00147947 */ /* 0x000fec0003800000 */
.L_x_81:
        /* <DEDUP_REMOVED lines=9> */
.L_x_84:
[----:B------:R-:W2:Y:S02]  /*4c10*/  LDG.E.U16 R2, desc[UR36][R2.64] ;  /* 0x0000002402027981 */ /* 0x000ea4000c1e1500 */
[----:B--2---:R-:W-:-:S05]  /*4c20*/  HADD2.F32 R0, -RZ, R2.H0_H0 ;  /* 0x20000002ff007230 */ /* 0x004fca0000004100 */
[----:B------:R-:W-:Y:S01]  /*4c30*/  F2FP.BF16.F32.PACK_AB R0, RZ, R0 ;  /* 0x00000000ff00723e */ /* 0x000fe200000010ff */
[----:B------:R-:W-:Y:S06]  /*4c40*/  BRA `(.L_x_78) ;  /* 0x0000000800e07947 */ /* 0x000fec0003800000 */
.L_x_83:
        /* <DEDUP_REMOVED lines=8> */
.L_x_73:
        /* <DEDUP_REMOVED lines=13> */
.L_x_87:
        /* <DEDUP_REMOVED lines=8> */
.L_x_86:
        /* <DEDUP_REMOVED lines=28> */
.L_x_89:
        /* <DEDUP_REMOVED lines=15> */
.L_x_88:
[----:B------:R0:W5:Y:S01]  /*50d0*/  LDG.E.U16 R0, desc[UR36][R2.64] ;  /* 0x0000002402007981 */ /* 0x000162000c1e1500 */
[----:B------:R-:W-:Y:S05]  /*50e0*/  BRA `(.L_x_78) ;  /* 0x0000000400b87947 */ /* 0x000fea0003800000 */
.L_x_85:
        /* <DEDUP_REMOVED lines=12> */
.L_x_92:
        /* <DEDUP_REMOVED lines=21> */
.L_x_96:
[----:B------:R-:W-:Y:S05]  /*5300*/  BSYNC B1 ;  /* 0x0000000000017941 */ /* 0x000fea0003800000 */
.L_x_95:
[----:B------:R-:W-:Y:S01]  /*5310*/  LEA R3, R0, 0x3b800000, 0x17 ;  /* 0x3b80000000037811 */ /* 0x000fe200078eb8ff */
[----:B------:R-:W-:-:S05]  /*5320*/  IMAD.SHL.U32 R0, R2, 0x100000, RZ ;  /* 0x0010000002007824 */ /* 0x000fca00078e00ff */
[----:B------:R-:W-:-:S07]  /*5330*/  LOP3.LUT R0, R3, R0, R4, 0xfe, !PT ;  /* 0x0000000003007212 */ /* 0x000fce00078efe04 */
.L_x_94:
[----:B------:R-:W-:Y:S05]  /*5340*/  BSYNC B0 ;  /* 0x0000000000007941 */ /* 0x000fea0003800000 */
.L_x_93:
[----:B------:R-:W-:Y:S01]  /*5350*/  F2FP.BF16.F32.PACK_AB R0, RZ, R0 ;  /* 0x00000000ff00723e */ /* 0x000fe200000010ff */
[----:B------:R-:W-:Y:S06]  /*5360*/  BRA `(.L_x_78) ;  /* 0x0000000400187947 */ /* 0x000fec0003800000 */
.L_x_91:
        /* <DEDUP_REMOVED lines=17> */
[----:B------:R-:W-:Y:S02]  /*5480*/  IADD3 R5, R3, -0x1d, RZ ;  /* 0xffffffe303057810 */ /* 0x000fe40007ffe0ff */
[----:B------:R-:W-:Y:S02]  /*5490*/  IADD3 R0, R0, 0x1e, -R3 ;  /* 0x0000001e00007810 */ /* 0x000fe40007ffe803 */
[----:B------:R-:W-:-:S04]  /*54a0*/  SHF.L.U32 R5, R2, R5, RZ ;  /* 0x0000000502057219 */ /* 0x000fc800000006ff */
[----:B------:R-:W-:-:S07]  /*54b0*/  LOP3.LUT R2, R5, 0x3, RZ, 0xc0, !PT ;  /* 0x0000000305027812 */ /* 0x000fce00078ec0ff */
.L_x_100:
[----:B------:R-:W-:Y:S05]  /*54c0*/  BSYNC B1 ;  /* 0x0000000000017941 */ /* 0x000fea0003800000 */
.L_x_99:
[----:B------:R-:W-:Y:S01]  /*54d0*/  LEA R3, R0, 0x37800000, 0x17 ;  /* 0x3780000000037811 */ /* 0x000fe200078eb8ff */
[----:B------:R-:W-:-:S05]  /*54e0*/  IMAD.SHL.U32 R0, R2, 0x200000, RZ ;  /* 0x0020000002007824 */ /* 0x000fca00078e00ff */
[----:B------:R-:W-:-:S07]  /*54f0*/  LOP3.LUT R0, R3, R0, R4, 0xfe, !PT ;  /* 0x0000000003007212 */ /* 0x000fce00078efe04 */
.L_x_98:
[----:B------:R-:W-:Y:S05]  /*5500*/  BSYNC B0 ;  /* 0x0000000000007941 */ /* 0x000fea0003800000 */
.L_x_97:
[----:B------:R-:W-:Y:S01]  /*5510*/  F2FP.BF16.F32.PACK_AB R0, RZ, R0 ;  /* 0x00000000ff00723e */ /* 0x000fe200000010ff */
[----:B------:R-:W-:Y:S06]  /*5520*/  BRA `(.L_x_78) ;  /* 0x0000000000a87947 */ /* 0x000fec0003800000 */
.L_x_90:
        /* <DEDUP_REMOVED lines=8> */
[----:B------:R-:W-:Y:S01]  /*55b0*/  IMAD.MOV.U32 R0, RZ, RZ, 0x400000 ;  /* 0x00400000ff007424 */ /* 0x000fe200078e00ff */
[----:B--2---:R-:W-:-:S13]  /*55c0*/  ISETP.NE.AND P0, PT, R2, RZ, PT ;  /* 0x000000ff0200720c */ /* 0x004fda0003f05270 */
[----:B------:R-:W-:Y:S05]  /*55d0*/  @!P0 BRA `(.L_x_104) ;  /* 0x00000000000c8947 */ /* 0x000fea0003800000 */
[----:B------:R-:W-:-:S13]  /*55e0*/  ISETP.NE.AND P0, PT, R2, 0xff, PT ;  /* 0x000000ff0200780c */ /* 0x000fda0003f05270 */
[----:B------:R-:W-:Y:S02]  /*55f0*/  @!P0 IMAD.MOV.U32 R0, RZ, RZ, 0x7f800001 ;  /* 0x7f800001ff008424 */ /* 0x000fe400078e00ff */
[----:B------:R-:W-:-:S07]  /*5600*/  @P0 IMAD.SHL.U32 R0, R2, 0x800000, RZ ;  /* 0x0080000002000824 */ /* 0x000fce00078e00ff */
.L_x_104:
[----:B------:R-:W-:Y:S05]  /*5610*/  BSYNC B0 ;  /* 0x0000000000007941 */ /* 0x000fea0003800000 */
.L_x_103:
[----:B------:R-:W-:Y:S01]  /*5620*/  F2FP.BF16.F32.PACK_AB R0, RZ, R0 ;  /* 0x00000000ff00723e */ /* 0x000fe200000010ff */
[----:B------:R-:W-:Y:S06]  /*5630*/  BRA `(.L_x_78) ;  /* 0x0000000000647947 */ /* 0x000fec0003800000 */
.L_x_77:
        /* <DEDUP_REMOVED lines=16> */
.L_x_105:
[----:B------:R-:W-:Y:S01]  /*5740*/  PRMT R0, RZ, 0x7610, R0 ;  /* 0x00007610ff007816 */ /* 0x000fe20000000000 */
[----:B------:R-:W-:Y:S06]  /*5750*/  BRA `(.L_x_78) ;  /* 0x00000000001c7947 */ /* 0x000fec0003800000 */
.L_x_102:
[----:B------:R-:W2:Y:S02]  /*5760*/  LDG.E.64 R2, desc[UR36][R2.64] ;  /* 0x0000002402027981 */ /* 0x000ea4000c1e1b00 */
[----:B--2---:R-:W0:Y:S02]  /*5770*/  I2F.U64 R0, R2 ;  /* 0x0000000200007312 */ /* 0x004e240000301000 */
[----:B0-----:R-:W-:Y:S01]  /*5780*/  F2FP.BF16.F32.PACK_AB R0, RZ, R0 ;  /* 0x00000000ff00723e */ /* 0x001fe200000010ff */
[----:B------:R-:W-:Y:S06]  /*5790*/  BRA `(.L_x_78) ;  /* 0x00000000000c7947 */ /* 0x000fec0003800000 */
.L_x_101:
[----:B------:R-:W2:Y:S02]  /*57a0*/  LDG.E R2, desc[UR36][R2.64] ;  /* 0x0000002402027981 */ /* 0x000ea4000c1e1900 */
[----:B--2---:R-:W-:-:S04]  /*57b0*/  I2FP.F32.U32 R0, R2 ;  /* 0x0000000200007245 */ /* 0x004fc80000201000 */
[----:B------:R-:W-:-:S07]  /*57c0*/  F2FP.BF16.F32.PACK_AB R0, RZ, R0 ;  /* 0x00000000ff00723e */ /* 0x000fce00000010ff */
.L_x_78:
        /* <DEDUP_REMOVED lines=44> */
.L_x_109:
[----:B0-----:R-:W-:-:S06]  /*5a90*/  IMAD.U32 R3, R5, 0x10000, RZ ;  /* 0x0001000005037824 */ /* 0x001fcc00078e00ff */
[----:B------:R-:W0:Y:S02]  /*5aa0*/  F2I.S64.TRUNC R2, R3 ;  /* 0x0000000300027311 */ /* 0x000e24000020d900 */
[----:B0-----:R0:W-:Y:S01]  /*5ab0*/  STG.E.U8 desc[UR36][R16.64], R2 ;  /* 0x0000000210007986 */ /* 0x0011e2000c101124 */
[----:B------:R-:W-:Y:S05]  /*5ac0*/  BRA `(.L_x_111) ;  /* 0x0000000c00847947 */ /* 0x000fea0003800000 */
.L_x_108:
        /* <DEDUP_REMOVED lines=10> */
.L_x_113:
[----:B0-----:R-:W-:-:S06]  /*5b70*/  IMAD.U32 R5, R5, 0x10000, RZ ;  /* 0x0001000005057824 */ /* 0x001fcc00078e00ff */
[----:B------:R-:W0:Y:S02]  /*5b80*/  F2I.FTZ.TRUNC.NTZ R5, R5 ;  /* 0x0000000500057305 */ /* 0x000e24000021f100 */
[----:B0-----:R0:W-:Y:S01]  /*5b90*/  STG.E desc[UR36][R16.64], R5 ;  /* 0x0000000510007986 */ /* 0x0011e2000c101924 */
[----:B------:R-:W-:Y:S05]  /*5ba0*/  BRA `(.L_x_111) ;  /* 0x0000000c004c7947 */ /* 0x000fea0003800000 */
.L_x_112:
[----:B0-----:R-:W-:-:S06]  /*5bb0*/  IMAD.U32 R5, R5, 0x10000, RZ ;  /* 0x0001000005057824 */ /* 0x001fcc00078e00ff */
[----:B------:R-:W0:Y:S02]  /*5bc0*/  F2I.FTZ.TRUNC.NTZ R5, R5 ;  /* 0x0000000500057305 */ /* 0x000e24000021f100 */
[----:B0-----:R0:W-:Y:S01]  /*5bd0*/  STG.E.U16 desc[UR36][R16.64], R5 ;  /* 0x0000000510007986 */ /* 0x0011e2000c101524 */
[----:B------:R-:W-:Y:S05]  /*5be0*/  BRA `(.L_x_111) ;  /* 0x0000000c003c7947 */ /* 0x000fea0003800000 */
.L_x_107:
        /* <DEDUP_REMOVED lines=9> */
.L_x_115:
[----:B0-----:R-:W-:-:S05]  /*5c80*/  IMAD.U32 R0, R5, 0x10000, RZ ;  /* 0x0001000005007824 */ /* 0x001fca00078e00ff */
[----:B------:R-:W-:-:S05]  /*5c90*/  F2FP.F16.F32.PACK_AB R0, RZ, R0 ;  /* 0x00000000ff00723e */ /* 0x000fca00000000ff */
[----:B------:R0:W-:Y:S01]  /*5ca0*/  STG.E.U16 desc[UR36][R16.64], R0 ;  /* 0x0000000010007986 */ /* 0x0001e2000c101524 */
[----:B------:R-:W-:Y:S05]  /*5cb0*/  BRA `(.L_x_111) ;  /* 0x0000000c00087947 */ /* 0x000fea0003800000 */
.L_x_114:
        /* <DEDUP_REMOVED lines=10> */
.L_x_117:
[----:B0-----:R-:W-:-:S05]  /*5d60*/  IMAD.U32 R5, R5, 0x10000, RZ ;  /* 0x0001000005057824 */ /* 0x001fca00078e00ff */
[----:B------:R-:W-:-:S04]  /*5d70*/  F2FP.F16.F32.PACK_AB R3, RZ, R5 ;  /* 0x00000005ff03723e */ /* 0x000fc800000000ff */
[----:B------:R-:W-:-:S05]  /*5d80*/  PRMT R3, R3, 0x5410, RZ ;  /* 0x0000541003037816 */ /* 0x000fca00000000ff */
[----:B------:R0:W-:Y:S01]  /*5d90*/  STG.E desc[UR36][R16.64], R3 ;  /* 0x0000000310007986 */ /* 0x0001e2000c101924 */
[----:B------:R-:W-:Y:S05]  /*5da0*/  BRA `(.L_x_111) ;  /* 0x0000000800cc7947 */ /* 0x000fea0003800000 */
.L_x_116:
[----:B0-----:R-:W-:-:S04]  /*5db0*/  IMAD.U32 R2, R5, 0x10000, RZ ;  /* 0x0001000005027824 */ /* 0x001fc800078e00ff */
[----:B------:R-:W-:-:S06]  /*5dc0*/  FMUL.FTZ R2, R2, 1 ;  /* 0x3f80000002027820 */ /* 0x000fcc0000410000 */
[----:B------:R-:W0:Y:S02]  /*5dd0*/  F2F.F64.F32 R2, R2 ;  /* 0x0000000200027310 */ /* 0x000e240000201800 */
[----:B0-----:R0:W-:Y:S01]  /*5de0*/  STG.E.64 desc[UR36][R16.64], R2 ;  /* 0x0000000210007986 */ /* 0x0011e2000c101b24 */
[----:B------:R-:W-:Y:S05]  /*5df0*/  BRA `(.L_x_111) ;  /* 0x0000000800b87947 */ /* 0x000fea0003800000 */
.L_x_106:
        /* <DEDUP_REMOVED lines=13> */
.L_x_120:
[----:B0-----:R-:W-:Y:S01]  /*5ed0*/  IMAD.U32 R5, R5, 0x10000, RZ ;  /* 0x0001000005057824 */ /* 0x001fe200078e00ff */
[----:B------:R-:W-:-:S03]  /*5ee0*/  CS2R R6, SRZ ;  /* 0x0000000000067805 */ /* 0x000fc6000001ff00 */
[----:B------:R-:W-:-:S06]  /*5ef0*/  FMUL.FTZ R5, R5, 1 ;  /* 0x3f80000005057820 */ /* 0x000fcc0000410000 */
[----:B------:R-:W0:Y:S02]  /*5f00*/  F2F.F64.F32 R4, R5 ;  /* 0x0000000500047310 */ /* 0x000e240000201800 */
[----:B0-----:R0:W-:Y:S01]  /*5f10*/  STG.E.128 desc[UR36][R16.64], R4 ;  /* 0x0000000410007986 */ /* 0x0011e2000c101d24 */
[----:B------:R-:W-:Y:S05]  /*5f20*/  BRA `(.L_x_111) ;  /* 0x00000008006c7947 */ /* 0x000fea0003800000 */
.L_x_119:
        /* <DEDUP_REMOVED lines=21> */
.L_x_124:
[----:B------:R-:W-:Y:S05]  /*6080*/  BSYNC B0 ;  /* 0x0000000000007941 */ /* 0x000fea0003800000 */
.L_x_123:
[----:B------:R-:W-:-:S05]  /*6090*/  LOP3.LUT R3, R0, R3, RZ, 0xfc, !PT ;  /* 0x0000000300037212 */ /* 0x000fca00078efcff */
[----:B------:R0:W-:Y:S01]  /*60a0*/  STG.E.U8 desc[UR36][R16.64], R3 ;  /* 0x0000000310007986 */ /* 0x0001e2000c101124 */
[----:B------:R-:W-:Y:S05]  /*60b0*/  BRA `(.L_x_111) ;  /* 0x0000000800087947 */ /* 0x000fea0003800000 */
.L_x_122:
        /* <DEDUP_REMOVED lines=13> */
.L_x_126:
[----:B------:R-:W-:Y:S01]  /*6190*/  IMAD.MOV.U32 R0, RZ, RZ, 0x7f ;  /* 0x0000007fff007424 */ /* 0x000fe200078e00ff */
[----:B------:R-:W-:-:S04]  /*61a0*/  ISETP.GT.U32.AND P0, PT, R2, 0x7f800000, PT ;  /* 0x7f8000000200780c */ /* 0x000fc80003f04070 */
[----:B------:R-:W-:-:S09]  /*61b0*/  SEL R0, R0, 0x7c, P0 ;  /* 0x0000007c00007807 */ /* 0x000fd20000000000 */
.L_x_127:
[----:B------:R-:W-:Y:S05]  /*61c0*/  BSYNC B0 ;  /* 0x0000000000007941 */ /* 0x000fea0003800000 */
.L_x_125:
[----:B------:R-:W-:-:S04]  /*61d0*/  LOP3.LUT R2, R5, 0x80000000, RZ, 0xc0, !PT ;  /* 0x8000000005027812 */ /* 0x000fc800078ec0ff */
[----:B------:R-:W-:-:S04]  /*61e0*/  SHF.R.U32.HI R3, RZ, 0x18, R2 ;  /* 0x00000018ff037819 */ /* 0x000fc80000011602 */
[----:B------:R-:W-:-:S05]  /*61f0*/  LOP3.LUT R3, R0, R3, RZ, 0xfc, !PT ;  /* 0x0000000300037212 */ /* 0x000fca00078efcff */
[----:B------:R0:W-:Y:S01]  /*6200*/  STG.E.U8 desc[UR36][R16.64], R3 ;  /* 0x0000000310007986 */ /* 0x0001e2000c101124 */
[----:B------:R-:W-:Y:S05]  /*6210*/  BRA `(.L_x_111) ;  /* 0x0000000400b07947 */ /* 0x000fea0003800000 */
.L_x_121:
[----:B0-----:R0:W-:Y:S01]  /*6220*/  STG.E.U16 desc[UR36][R16.64], R5 ;  /* 0x0000000510007986 */ /* 0x0011e2000c101524 */
[----:B------:R-:W-:Y:S05]  /*6230*/  BRA `(.L_x_111) ;  /* 0x0000000400a87947 */ /* 0x000fea0003800000 */
.L_x_118:
        /* <DEDUP_REMOVED lines=12> */
.L_x_130:
        /* <DEDUP_REMOVED lines=17> */
.L_x_133:
[----:B------:R-:W-:-:S04]  /*6410*/  LOP3.LUT R2, R5, 0x80000000, RZ, 0xc0, !PT ;  /* 0x8000000005027812 */ /* 0x000fc800078ec0ff */
[----:B------:R-:W-:-:S04]  /*6420*/  SHF.R.U32.HI R3, RZ, 0x18, R2 ;  /* 0x00000018ff037819 */ /* 0x000fc80000011602 */
[----:B------:R-:W-:-:S04]  /*6430*/  LOP3.LUT R0, R0, R3, RZ, 0xfc, !PT ;  /* 0x0000000300007212 */ /* 0x000fc800078efcff */
[----:B------:R-:W-:-:S07]  /*6440*/  PRMT R8, R0, 0x7610, R8 ;  /* 0x0000761000087816 */ /* 0x000fce0000000008 */
.L_x_132:
[----:B------:R-:W-:Y:S05]  /*6450*/  BSYNC B0 ;  /* 0x0000000000007941 */ /* 0x000fea0003800000 */
.L_x_131:
[----:B------:R3:W-:Y:S01]  /*6460*/  STG.E.U8 desc[UR36][R16.64], R8 ;  /* 0x0000000810007986 */ /* 0x0007e2000c101124 */
[----:B------:R-:W-:Y:S05]  /*6470*/  BRA `(.L_x_111) ;  /* 0x0000000400187947 */ /* 0x000fea0003800000 */
.L_x_129:
        /* <DEDUP_REMOVED lines=17> */
.L_x_136:
[----:B------:R-:W-:-:S04]  /*6590*/  LOP3.LUT R2, R5, 0x80000000, RZ, 0xc0, !PT ;  /* 0x8000000005027812 */ /* 0x000fc800078ec0ff */
[----:B------:R-:W-:-:S04]  /*65a0*/  SHF.R.U32.HI R3, RZ, 0x18, R2 ;  /* 0x00000018ff037819 */ /* 0x000fc80000011602 */
[----:B------:R-:W-:-:S04]  /*65b0*/  LOP3.LUT R0, R0, R3, RZ, 0xfc, !PT ;  /* 0x0000000300007212 */ /* 0x000fc800078efcff */
[----:B------:R-:W-:-:S07]  /*65c0*/  PRMT R8, R0, 0x7610, R8 ;  /* 0x0000761000087816 */ /* 0x000fce0000000008 */
.L_x_135:
[----:B------:R-:W-:Y:S05]  /*65d0*/  BSYNC B0 ;  /* 0x0000000000007941 */ /* 0x000fea0003800000 */
.L_x_134:
[----:B------:R0:W-:Y:S01]  /*65e0*/  STG.E.U8 desc[UR36][R16.64], R8 ;  /* 0x0000000810007986 */ /* 0x0001e2000c101124 */
[----:B------:R-:W-:Y:S05]  /*65f0*/  BRA `(.L_x_111) ;  /* 0x0000000000b87947 */ /* 0x000fea0003800000 */
.L_x_128:
        /* <DEDUP_REMOVED lines=22> */
.L_x_110:
[----:B------:R-:W-:Y:S01]  /*6760*/  MOV R0, 0x0 ;  /* 0x0000000000007802 */ /* 0x000fe20000000f00 */
[----:B------:R-:W-:Y:S01]  /*6770*/  ULDC.64 UR4, c[0x4][0x128] ;  /* 0x01004a0000047ab9 */ /* 0x000fe20000000a00 */
[----:B------:R-:W-:Y:S01]  /*6780*/  ULDC.64 UR6, c[0x4][0x40] ;  /* 0x0100100000067ab9 */ /* 0x000fe20000000a00 */
[----:B------:R-:W-:Y:S01]  /*6790*/  IMAD.U32 R4, RZ, RZ, UR4 ;  /* 0x00000004ff047e24 */ /* 0x000fe2000f8e00ff */
[----:B------:R1:W2:Y:S01]  /*67a0*/  LDC.64 R2, c[0x4][R0] ;  /* 0x0100000000027b82 */ /* 0x0002a20000000a00 */
[----:B0-----:R-:W-:Y:S01]  /*67b0*/  IMAD.U32 R5, RZ, RZ, UR5 ;  /* 0x00000005ff057e24 */ /* 0x001fe2000f8e00ff */
[----:B------:R-:W-:Y:S01]  /*67c0*/  ULDC.64 UR4, c[0x4][0x130] ;  /* 0x01004c0000047ab9 */ /* 0x000fe20000000a00 */
[----:B------:R-:W-:Y:S02]  /*67d0*/  IMAD.U32 R10, RZ, RZ, UR6 ;  /* 0x00000006ff0a7e24 */ /* 0x000fe4000f8e00ff */
[----:B------:R-:W-:Y:S02]  /*67e0*/  IMAD.U32 R6, RZ, RZ, UR4 ;  /* 0x00000004ff067e24 */ /* 0x000fe4000f8e00ff */
[----:B------:R-:W-:-:S02]  /*67f0*/  IMAD.U32 R7, RZ, RZ, UR5 ;  /* 0x00000005ff077e24 */ /* 0x000fc4000f8e00ff */
[----:B------:R-:W-:Y:S02]  /*6800*/  IMAD.U32 R11, RZ, RZ, UR7 ;  /* 0x00000007ff0b7e24 */ /* 0x000fe4000f8e00ff */
[----:B------:R-:W-:Y:S02]  /*6810*/  IMAD.MOV.U32 R8, RZ, RZ, 0x65 ;  /* 0x00000065ff087424 */ /* 0x000fe400078e00ff */
[----:B------:R-:W-:Y:S02]  /*6820*/  IMAD.MOV.U32 R12, RZ, RZ, 0x1 ;  /* 0x00000001ff0c7424 */ /* 0x000fe400078e00ff */
[----:B-1----:R-:W-:-:S07]  /*6830*/  IMAD.MOV.U32 R13, RZ, RZ, RZ ;  /* 0x000000ffff0d7224 */ /* 0x002fce00078e00ff */
[----:B------:R-:W-:-:S07]  /*6840*/  LEPC R20, `(.L_x_139) ;  /* 0x000000001014794e */ /* 0x000fce0000000000 */
[----:B--2---:R-:W-:Y:S05]  /*6850*/  CALL.ABS.NOINC R2 ;  /* 0x0000000002007343 */ /* 0x004fea0003c00000 */
.L_x_139:
[----:B------:R-:W-:Y:S05]  /*6860*/  BRA `(.L_x_111) ;  /* 0x00000000001c7947 */ /* 0x000fea0003800000 */
.L_x_138:
[----:B0-----:R-:W-:-:S06]  /*6870*/  IMAD.U32 R2, R5, 0x10000, RZ ;  /* 0x0001000005027824 */ /* 0x001fcc00078e00ff */
[----:B------:R-:W0:Y:S02]  /*6880*/  F2I.U64.TRUNC R2, R2 ;  /* 0x0000000200027311 */ /* 0x000e24000020d800 */
[----:B0-----:R2:W-:Y:S01]  /*6890*/  STG.E.64 desc[UR36][R16.64], R2 ;  /* 0x0000000210007986 */ /* 0x0015e2000c101b24 */
[----:B------:R-:W-:Y:S05]  /*68a0*/  BRA `(.L_x_111) ;  /* 0x00000000000c7947 */ /* 0x000fea0003800000 */
.L_x_137:
[----:B0-----:R-:W-:-:S06]  /*68b0*/  IMAD.U32 R5, R5, 0x10000, RZ ;  /* 0x0001000005057824 */ /* 0x001fcc00078e00ff */
[----:B------:R-:W0:Y:S02]  /*68c0*/  F2I.FTZ.U32.TRUNC.NTZ R5, R5 ;  /* 0x0000000500057305 */ /* 0x000e24000021f000 */
[----:B0-----:R0:W-:Y:S02]  /*68d0*/  STG.E desc[UR36][R16.64], R5 ;  /* 0x0000000510007986 */ /* 0x0011e4000c101924 */
.L_x_111:
[----:B------:R-:W-:-:S07]  /*68e0*/  VIADD R19, R19, 0x80 ;  /* 0x0000008013137836 */ /* 0x000fce0000000000 */
.L_x_71:
[----:B------:R-:W-:Y:S05]  /*68f0*/  BSYNC B6 ;  /* 0x0000000000067941 */ /* 0x000fea0003800000 */
.L_x_70:
        /* <DEDUP_REMOVED lines=27> */
[----:B------:R-:W-:-:S03]  /*6ab0*/  ULDC.64 UR4, c[0x0][0x350] ;  /* 0x0000d40000047ab9 */ /* 0x000fc60000000a00 */
[----:B------:R-:W-:-:S05]  /*6ac0*/  IADD3 R2, -R5, RZ, RZ ;  /* 0x000000ff05027210 */ /* 0x000fca0007ffe1ff */
        /* <DEDUP_REMOVED lines=278> */
.L_x_142:
        /* <DEDUP_REMOVED lines=22> */
.L_x_146:
[----:B------:R-:W2:Y:S02]  /*7d90*/  LDG.E.U8 R2, desc[UR36][R2.64] ;  /* 0x0000002402027981 */ /* 0x000ea4000c1e1100 */
[----:B--2---:R-:W-:-:S04]  /*7da0*/  I2FP.F32.U32 R0, R2 ;  /* 0x0000000200007245 */ /* 0x004fc80000201000 */
[----:B------:R-:W-:Y:S01]  /*7db0*/  F2FP.BF16.F32.PACK_AB R0, RZ, R0 ;  /* 0x00000000ff00723e */ /* 0x000fe200000010ff */
[----:B------:R-:W-:Y:S06]  /*7dc0*/  BRA `(.L_x_148) ;  /* 0x0000000c00907947 */ /* 0x000fec0003800000 */
.L_x_145:
        /* <DEDUP_REMOVED lines=10> */
.L_x_150:
[----:B------:R-:W2:Y:S02]  /*7e70*/  LDG.E R2, desc[UR36][R2.64] ;  /* 0x0000002402027981 */ /* 0x000ea4000c1e1900 */
[----:B--2---:R-:W-:-:S04]  /*7e80*/  I2FP.F32.S32 R0, R2 ;  /* 0x0000000200007245 */ /* 0x004fc80000201400 */
[----:B------:R-:W-:Y:S01]  /*7e90*/  F2FP.BF16.F32.PACK_AB R0, RZ, R0 ;  /* 0x00000000ff00723e */ /* 0x000fe200000010ff */
[----:B------:R-:W-:Y:S06]  /*7ea0*/  BRA `(.L_x_148) ;  /* 0x0000000c00587947 */ /* 0x000fec0003800000 */
.L_x_149:
[----:B------:R-:W2:Y:S02]  /*7eb0*/  LDG.E.U16 R2, desc[UR36][R2.64] ;  /* 0x0000002402027981 */ /* 0x000ea4000c1e1500 */
[----:B--2---:R-:W0:Y:S02]  /*7ec0*/  I2F.S16 R0, R2 ;  /* 0x0000000200007306 */ /* 0x004e240000101400 */
[----:B0-----:R-:W-:Y:S01]  /*7ed0*/  F2FP.BF16.F32.PACK_AB R0, RZ, R0 ;  /* 0x00000000ff00723e */ /* 0x001fe200000010ff */
[----:B------:R-:W-:Y:S06]  /*7ee0*/  BRA `(.L_x_148) ;  /* 0x0000000c00487947 */ /* 0x000fec0003800000 */
.L_x_144:
        /* <DEDUP_REMOVED lines=9> */
.L_x_152:
[----:B------:R-:W2:Y:S02]  /*7f80*/  LDG.E.U16 R0, desc[UR36][R2.64] ;  /* 0x0000002402007981 */ /* 0x000ea4000c1e1500 */
[----:B--2---:R-:W-:-:S05]  /*7f90*/  HADD2.F32 R0, -RZ, R0.H0_H0 ;  /* 0x20000000ff007230 */ /* 0x004fca0000004100 */
[----:B------:R-:W-:Y:S01]  /*7fa0*/  F2FP.BF16.F32.PACK_AB R0, RZ, R0 ;  /* 0x00000000ff00723e */ /* 0x000fe200000010ff */
[----:B------:R-:W-:Y:S06]  /*7fb0*/  BRA `(.L_x_148) ;  /* 0x0000000c00147947 */ /* 0x000fec0003800000 */
.L_x_151:
        /* <DEDUP_REMOVED lines=9> */
.L_x_154:
[----:B------:R-:W2:Y:S02]  /*8050*/  LDG.E.U16 R2, desc[UR36][R2.64] ;  /* 0x0000002402027981 */ /* 0x000ea4000c1e1500 */
[----:B--2---:R-:W-:-:S05]  /*8060*/  HADD2.F32 R0, -RZ, R2.H0_H0 ;  /* 0x20000002ff007230 */ /* 0x004fca0000004100 */
[----:B------:R-:W-:Y:S01]  /*8070*/  F2FP.BF16.F32.PACK_AB R0, RZ, R0 ;  /* 0x00000000ff00723e */ /* 0x000fe200000010ff */
[----:B------:R-:W-:Y:S06]  /*8080*/  BRA `(.L_x_148) ;  /* 0x0000000800e07947 */ /* 0x000fec0003800000 */
.L_x_153:
        /* <DEDUP_REMOVED lines=8> */
.L_x_143:
        /* <DEDUP_REMOVED lines=13> */
.L_x_157:
        /* <DEDUP_REMOVED lines=8> */
.L_x_156:
        /* <DEDUP_REMOVED lines=28> */
.L_x_159:
        /* <DEDUP_REMOVED lines=15> */
.L_x_158:
[----:B------:R0:W5:Y:S01]  /*8510*/  LDG.E.U16 R0, desc[UR36][R2.64] ;  /* 0x0000002402007981 */ /* 0x000162000c1e1500 */
[----:B------:R-:W-:Y:S05]  /*8520*/  BRA `(.L_x_148) ;  /* 0x0000000400b87947 */ /* 0x000fea0003800000 */
.L_x_155:
        /* <DEDUP_REMOVED lines=12> */
.L_x_162:
        /* <DEDUP_REMOVED lines=21> */
.L_x_166:
[----:B------:R-:W-:Y:S05]  /*8740*/  BSYNC B1 ;  /* 0x0000000000017941 */ /* 0x000fea0003800000 */
.L_x_165:
[----:B------:R-:W-:Y:S01]  /*8750*/  LEA R3, R0, 0x3b800000, 0x17 ;  /* 0x3b80000000037811 */ /* 0x000fe200078eb8ff */
[----:B------:R-:W-:-:S05]  /*8760*/  IMAD.SHL.U32 R0, R2, 0x100000, RZ ;  /* 0x0010000002007824 */ /* 0x000fca00078e00ff */
[----:B------:R-:W-:-:S07]  /*8770*/  LOP3.LUT R0, R3, R0, R4, 0xfe, !PT ;  /* 0x0000000003007212 */ /* 0x000fce00078efe04 */
.L_x_164:
[----:B------:R-:W-:Y:S05]  /*8780*/  BSYNC B0 ;  /* 0x0000000000007941 */ /* 0x000fea0003800000 */
.L_x_163:
[----:B------:R-:W-:Y:S01]  /*8790*/  F2FP.BF16.F32.PACK_AB R0, RZ, R0 ;  /* 0x00000000ff00723e */ /* 0x000fe200000010ff */
[----:B------:R-:W-:Y:S06]  /*87a0*/  BRA `(.L_x_148) ;  /* 0x0000000400187947 */ /* 0x000fec0003800000 */
.L_x_161:
        /* <DEDUP_REMOVED lines=12> */
[----:B------:R-:W-:Y:S02]  /*8870*/  SHF.L.U32 R4, R3, 0x1f, RZ ;  /* 0x0000001f03047819 */ /* 0x000fe400000006ff */
[----:B------:R-:W-:-:S05]  /*8880*/  SHF.R.U32.HI R0, RZ, 0x2, R0 ;  /* 0x00000002ff007819 */ /* 0x000fca0000011600 */
[----:B------:R-:W-:Y:S05]  /*8890*/  @P0 BRA `(.L_x_170) ;  /* 0x0000000000180947 */ /* 0x000fea0003800000 */
[----:B------:R-:W0:Y:S02]  /*88a0*/  FLO.U32 R3, R2 ;  /* 0x0000000200037300 */ /* 0x000e2400000e0000 */
[----:B0-----:R-:W-:-:S04]  /*88b0*/  IADD3 R3, -R3, 0x1f, RZ ;  /* 0x0000001f03037810 */ /* 0x001fc80007ffe1ff */
[----:B------:R-:W-:Y:S01]  /*88c0*/  IADD3 R0, R0, 0x1e, -R3 ;  /* 0x0000001e00007810 */ /* 0x000fe20007ffe803 */
[----:B------:R-:W-:-:S05]  /*88d0*/  VIADD R5, R3, 0xffffffe3 ;  /* 0xffffffe303057836 */ /* 0x000fca0000000000 */
[----:B------:R-:W-:-:S04]  /*88e0*/  SHF.L.U32 R5, R2, R5, RZ ;  /* 0x0000000502057219 */ /* 0x000fc800000006ff */
[----:B------:R-:W-:-:S07]  /*88f0*/  LOP3.LUT R2, R5, 0x3, RZ, 0xc0, !PT ;  /* 0x0000000305027812 */ /* 0x000fce00078ec0ff */
.L_x_170:
[----:B------:R-:W-:Y:S05]  /*8900*/  BSYNC B1 ;  /* 0x0000000000017941 */ /* 0x000fea0003800000 */
.L_x_169:
[----:B------:R-:W-:Y:S01]  /*8910*/  LEA R3, R0, 0x37800000, 0x17 ;  /* 0x3780000000037811 */ /* 0x000fe200078eb8ff */
[----:B------:R-:W-:-:S05]  /*8920*/  IMAD.SHL.U32 R0, R2, 0x200000, RZ ;  /* 0x0020000002007824 */ /* 0x000fca00078e00ff */
[----:B------:R-:W-:-:S07]  /*8930*/  LOP3.LUT R0, R3, R0, R4, 0xfe, !PT ;  /* 0x0000000003007212 */ /* 0x000fce00078efe04 */
.L_x_168:
[----:B------:R-:W-:Y:S05]  /*8940*/  BSYNC B0 ;  /* 0x0000000000007941 */ /* 0x000fea0003800000 */
.L_x_167:
[----:B------:R-:W-:Y:S01]  /*8950*/  F2FP.BF16.F32.PACK_AB R0, RZ, R0 ;  /* 0x00000000ff00723e */ /* 0x000fe200000010ff */
[----:B------:R-:W-:Y:S06]  /*8960*/  BRA `(.L_x_148) ;  /* 0x0000000000a87947 */ /* 0x000fec0003800000 */
.L_x_160:
        /* <DEDUP_REMOVED lines=14> */
.L_x_174:
[----:B------:R-:W-:Y:S05]  /*8a50*/  BSYNC B0 ;  /* 0x0000000000007941 */ /* 0x000fea0003800000 */
.L_x_173:
[----:B------:R-:W-:Y:S01]  /*8a60*/  F2FP.BF16.F32.PACK_AB R0, RZ, R0 ;  /* 0x00000000ff00723e */ /* 0x000fe200000010ff */
[----:B------:R-:W-:Y:S06]  /*8a70*/  BRA `(.L_x_148) ;  /* 0x0000000000647947 */ /* 0x000fec0003800000 */
.L_x_147:
        /* <DEDUP_REMOVED lines=16> */
.L_x_175:
[----:B------:R-:W-:Y:S01]  /*8b80*/  PRMT R0, RZ, 0x7610, R0 ;  /* 0x00007610ff007816 */ /* 0x000fe20000000000 */
[----:B------:R-:W-:Y:S06]  /*8b90*/  BRA `(.L_x_148) ;  /* 0x00000000001c7947 */ /* 0x000fec0003800000 */
.L_x_172:
[----:B------:R-:W2:Y:S02]  /*8ba0*/  LDG.E.64 R2, desc[UR36][R2.64] ;  /* 0x0000002402027981 */ /* 0x000ea4000c1e1b00 */
[----:B--2---:R-:W0:Y:S02]  /*8bb0*/  I2F.U64 R0, R2 ;  /* 0x0000000200007312 */ /* 0x004e240000301000 */
[----:B0-----:R-:W-:Y:S01]  /*8bc0*/  F2FP.BF16.F32.PACK_AB R0, RZ, R0 ;  /* 0x00000000ff00723e */ /* 0x001fe200000010ff */
[----:B------:R-:W-:Y:S06]  /*8bd0*/  BRA `(.L_x_148) ;  /* 0x00000000000c7947 */ /* 0x000fec0003800000 */
.L_x_171:
[----:B------:R-:W2:Y:S02]  /*8be0*/  LDG.E R2, desc[UR36][R2.64] ;  /* 0x0000002402027981 */ /* 0x000ea4000c1e1900 */
[----:B--2---:R-:W-:-:S04]  /*8bf0*/  I2FP.F32.U32 R0, R2 ;  /* 0x0000000200007245 */ /* 0x004fc80000201000 */
[----:B------:R-:W-:-:S07]  /*8c00*/  F2FP.BF16.F32.PACK_AB R0, RZ, R0 ;  /* 0x00000000ff00723e */ /* 0x000fce00000010ff */
.L_x_148:
        /* <DEDUP_REMOVED lines=44> */
.L_x_179:
[----:B0-----:R-:W-:-:S06]  /*8ed0*/  IMAD.U32 R3, R5, 0x10000, RZ ;  /* 0x0001000005037824 */ /* 0x001fcc00078e00ff */
[----:B------:R-:W0:Y:S02]  /*8ee0*/  F2I.S64.TRUNC R2, R3 ;  /* 0x0000000300027311 */ /* 0x000e24000020d900 */
[----:B0-----:R3:W-:Y:S01]  /*8ef0*/  STG.E.U8 desc[UR36][R16.64], R2 ;  /* 0x0000000210007986 */ /* 0x0017e2000c101124 */
[----:B------:R-:W-:Y:S05]  /*8f00*/  BRA `(.L_x_181) ;  /* 0x0000000c00847947 */ /* 0x000fea0003800000 */
.L_x_178:
        /* <DEDUP_REMOVED lines=10> */
.L_x_183:
[----:B0-----:R-:W-:-:S06]  /*8fb0*/  IMAD.U32 R5, R5, 0x10000, RZ ;  /* 0x0001000005057824 */ /* 0x001fcc00078e00ff */
[----:B------:R-:W0:Y:S02]  /*8fc0*/  F2I.FTZ.TRUNC.NTZ R5, R5 ;  /* 0x0000000500057305 */ /* 0x000e24000021f100 */
[----:B0-----:R2:W-:Y:S01]  /*8fd0*/  STG.E desc[UR36][R16.64], R5 ;  /* 0x0000000510007986 */ /* 0x0015e2000c101924 */
[----:B------:R-:W-:Y:S05]  /*8fe0*/  BRA `(.L_x_181) ;  /* 0x0000000c004c7947 */ /* 0x000fea0003800000 */
.L_x_182:
[----:B0-----:R-:W-:-:S06]  /*8ff0*/  IMAD.U32 R5, R5, 0x10000, RZ ;  /* 0x0001000005057824 */ /* 0x001fcc00078e00ff */
[----:B------:R-:W0:Y:S02]  /*9000*/  F2I.FTZ.TRUNC.NTZ R5, R5 ;  /* 0x0000000500057305 */ /* 0x000e24000021f100 */
[----:B0-----:R0:W-:Y:S01]  /*9010*/  STG.E.U16 desc[UR36][R16.64], R5 ;  /* 0x0000000510007986 */ /* 0x0011e2000c101524 */
[----:B------:R-:W-:Y:S05]  /*9020*/  BRA `(.L_x_181) ;  /* 0x0000000c003c7947 */ /* 0x000fea0003800000 */
.L_x_177:
        /* <DEDUP_REMOVED lines=9> */
.L_x_185:
[----:B0-----:R-:W-:-:S05]  /*90c0*/  IMAD.U32 R0, R5, 0x10000, RZ ;  /* 0x0001000005007824 */ /* 0x001fca00078e00ff */
[----:B------:R-:W-:-:S05]  /*90d0*/  F2FP.F16.F32.PACK_AB R0, RZ, R0 ;  /* 0x00000000ff00723e */ /* 0x000fca00000000ff */
[----:B------:R0:W-:Y:S01]  /*90e0*/  STG.E.U16 desc[UR36][R16.64], R0 ;  /* 0x0000000010007986 */ /* 0x0001e2000c101524 */
[----:B------:R-:W-:Y:S05]  /*90f0*/  BRA `(.L_x_181) ;  /* 0x0000000c00087947 */ /* 0x000fea0003800000 */
.L_x_184:
        /* <DEDUP_REMOVED lines=10> */
.L_x_187:
[----:B0-----:R-:W-:-:S05]  /*91a0*/  IMAD.U32 R5, R5, 0x10000, RZ ;  /* 0x0001000005057824 */ /* 0x001fca00078e00ff */
[----:B------:R-:W-:-:S04]  /*91b0*/  F2FP.F16.F32.PACK_AB R3, RZ, R5 ;  /* 0x00000005ff03723e */ /* 0x000fc800000000ff */
[----:B------:R-:W-:-:S05]  /*91c0*/  PRMT R3, R3, 0x5410, RZ ;  /* 0x0000541003037816 */ /* 0x000fca00000000ff */
[----:B------:R0:W-:Y:S01]  /*91d0*/  STG.E desc[UR36][R16.64], R3 ;  /* 0x0000000310007986 */ /* 0x0001e2000c101924 */
[----:B------:R-:W-:Y:S05]  /*91e0*/  BRA `(.L_x_181) ;  /* 0x0000000800cc7947 */ /* 0x000fea0003800000 */
.L_x_186:
[----:B0-----:R-:W-:-:S04]  /*91f0*/  IMAD.U32 R2, R5, 0x10000, RZ ;  /* 0x0001000005027824 */ /* 0x001fc800078e00ff */
[----:B------:R-:W-:-:S06]  /*9200*/  FMUL.FTZ R2, R2, 1 ;  /* 0x3f80000002027820 */ /* 0x000fcc0000410000 */
[----:B------:R-:W0:Y:S02]  /*9210*/  F2F.F64.F32 R2, R2 ;  /* 0x0000000200027310 */ /* 0x000e240000201800 */
[----:B0-----:R0:W-:Y:S01]  /*9220*/  STG.E.64 desc[UR36][R16.64], R2 ;  /* 0x0000000210007986 */ /* 0x0011e2000c101b24 */
[----:B------:R-:W-:Y:S05]  /*9230*/  BRA `(.L_x_181) ;  /* 0x0000000800b87947 */ /* 0x000fea0003800000 */
.L_x_176:
        /* <DEDUP_REMOVED lines=13> */
.L_x_190:
[----:B0-----:R-:W-:Y:S01]  /*9310*/  IMAD.U32 R5, R5, 0x10000, RZ ;  /* 0x0001000005057824 */ /* 0x001fe200078e00ff */
[----:B------:R-:W-:-:S03]  /*9320*/  CS2R R6, SRZ ;  /* 0x0000000000067805 */ /* 0x000fc6000001ff00 */
[----:B------:R-:W-:-:S06]  /*9330*/  FMUL.FTZ R5, R5, 1 ;  /* 0x3f80000005057820 */ /* 0x000fcc0000410000 */
[----:B------:R-:W0:Y:S02]  /*9340*/  F2F.F64.F32 R4, R5 ;  /* 0x0000000500047310 */ /* 0x000e240000201800 */
[----:B0-----:R0:W-:Y:S01]  /*9350*/  STG.E.128 desc[UR36][R16.64], R4 ;  /* 0x0000000410007986 */ /* 0x0011e2000c101d24 */
[----:B------:R-:W-:Y:S05]  /*9360*/  BRA `(.L_x_181) ;  /* 0x00000008006c7947 */ /* 0x000fea0003800000 */
.L_x_189:
        /* <DEDUP_REMOVED lines=21> */
.L_x_194:
[----:B------:R-:W-:Y:S05]  /*94c0*/  BSYNC B0 ;  /* 0x0000000000007941 */ /* 0x000fea0003800000 */
.L_x_193:
[----:B------:R-:W-:-:S05]  /*94d0*/  LOP3.LUT R3, R0, R3, RZ, 0xfc, !PT ;  /* 0x0000000300037212 */ /* 0x000fca00078efcff */
[----:B------:R0:W-:Y:S01]  /*94e0*/  STG.E.U8 desc[UR36][R16.64], R3 ;  /* 0x0000000310007986 */ /* 0x0001e2000c101124 */
[----:B------:R-:W-:Y:S05]  /*94f0*/  BRA `(.L_x_181) ;  /* 0x0000000800087947 */ /* 0x000fea0003800000 */
.L_x_192:
        /* <DEDUP_REMOVED lines=13> */
.L_x_196:
[----:B------:R-:W-:Y:S01]  /*95d0*/  IMAD.MOV.U32 R0, RZ, RZ, 0x7f ;  /* 0x0000007fff007424 */ /* 0x000fe200078e00ff */
[----:B------:R-:W-:-:S04]  /*95e0*/  ISETP.GT.U32.AND P0, PT, R2, 0x7f800000, PT ;  /* 0x7f8000000200780c */ /* 0x000fc80003f04070 */
[----:B------:R-:W-:-:S09]  /*95f0*/  SEL R0, R0, 0x7c, P0 ;  /* 0x0000007c00007807 */ /* 0x000fd20000000000 */
.L_x_197:
[----:B------:R-:W-:Y:S05]  /*9600*/  BSYNC B0 ;  /* 0x0000000000007941 */ /* 0x000fea0003800000 */
.L_x_195:
[----:B------:R-:W-:-:S04]  /*9610*/  LOP3.LUT R2, R5, 0x80000000, RZ, 0xc0, !PT ;  /* 0x8000000005027812 */ /* 0x000fc800078ec0ff */
[----:B------:R-:W-:-:S04]  /*9620*/  SHF.R.U32.HI R3, RZ, 0x18, R2 ;  /* 0x00000018ff037819 */ /* 0x000fc80000011602 */
[----:B------:R-:W-:-:S05]  /*9630*/  LOP3.LUT R3, R0, R3, RZ, 0xfc, !PT ;  /* 0x0000000300037212 */ /* 0x000fca00078efcff */
[----:B------:R0:W-:Y:S01]  /*9640*/  STG.E.U8 desc[UR36][R16.64], R3 ;  /* 0x0000000310007986 */ /* 0x0001e2000c101124 */
[----:B------:R-:W-:Y:S05]  /*9650*/  BRA `(.L_x_181) ;  /* 0x0000000400b07947 */ /* 0x000fea0003800000 */
.L_x_191:
[----:B0-----:R0:W-:Y:S01]  /*9660*/  STG.E.U16 desc[UR36][R16.64], R5 ;  /* 0x0000000510007986 */ /* 0x0011e2000c101524 */
[----:B------:R-:W-:Y:S05]  /*9670*/  BRA `(.L_x_181) ;  /* 0x0000000400a87947 */ /* 0x000fea0003800000 */
.L_x_188:
        /* <DEDUP_REMOVED lines=12> */
.L_x_200:
        /* <DEDUP_REMOVED lines=17> */
.L_x_203:
[----:B------:R-:W-:-:S04]  /*9850*/  LOP3.LUT R2, R5, 0x80000000, RZ, 0xc0, !PT ;  /* 0x8000000005027812 */ /* 0x000fc800078ec0ff */
[----:B------:R-:W-:-:S04]  /*9860*/  SHF.R.U32.HI R3, RZ, 0x18, R2 ;  /* 0x00000018ff037819 */ /* 0x000fc80000011602 */
[----:B------:R-:W-:-:S04]  /*9870*/  LOP3.LUT R0, R0, R3, RZ, 0xfc, !PT ;  /* 0x0000000300007212 */ /* 0x000fc800078efcff */
[----:B------:R-:W-:-:S07]  /*9880*/  PRMT R8, R0, 0x7610, R8 ;  /* 0x0000761000087816 */ /* 0x000fce0000000008 */
.L_x_202:
[----:B------:R-:W-:Y:S05]  /*9890*/  BSYNC B0 ;  /* 0x0000000000007941 */ /* 0x000fea0003800000 */
.L_x_201:
[----:B------:R0:W-:Y:S01]  /*98a0*/  STG.E.U8 desc[UR36][R16.64], R8 ;  /* 0x0000000810007986 */ /* 0x0001e2000c101124 */
[----:B------:R-:W-:Y:S05]  /*98b0*/  BRA `(.L_x_181) ;  /* 0x0000000400187947 */ /* 0x000fea0003800000 */
.L_x_199:
        /* <DEDUP_REMOVED lines=17> */
.L_x_206:
[----:B------:R-:W-:-:S04]  /*99d0*/  LOP3.LUT R2, R5, 0x80000000, RZ, 0xc0, !PT ;  /* 0x8000000005027812 */ /* 0x000fc800078ec0ff */
[----:B------:R-:W-:-:S04]  /*99e0*/  SHF.R.U32.HI R3, RZ, 0x18, R2 ;  /* 0x00000018ff037819 */ /* 0x000fc80000011602 */
[----:B------:R-:W-:-:S04]  /*99f0*/  LOP3.LUT R0, R0, R3, RZ, 0xfc, !PT ;  /* 0x0000000300007212 */ /* 0x000fc800078efcff */
[----:B------:R-:W-:-:S07]  /*9a00*/  PRMT R8, R0, 0x7610, R8 ;  /* 0x0000761000087816 */ /* 0x000fce0000000008 */
.L_x_205:
[----:B------:R-:W-:Y:S05]  /*9a10*/  BSYNC B0 ;  /* 0x0000000000007941 */ /* 0x000fea0003800000 */
.L_x_204:
[----:B------:R0:W-:Y:S01]  /*9a20*/  STG.E.U8 desc[UR36][R16.64], R8 ;  /* 0x0000000810007986 */ /* 0x0001e2000c101124 */
[----:B------:R-:W-:Y:S05]  /*9a30*/  BRA `(.L_x_181) ;  /* 0x0000000000b87947 */ /* 0x000fea0003800000 */
.L_x_198:
        /* <DEDUP_REMOVED lines=22> */
.L_x_180:
        /* <DEDUP_REMOVED lines=16> */
.L_x_209:
[----:B------:R-:W-:Y:S05]  /*9ca0*/  BRA `(.L_x_181) ;  /* 0x00000000001c7947 */ /* 0x000fea0003800000 */
.L_x_208:
[----:B0-----:R-:W-:-:S06]  /*9cb0*/  IMAD.U32 R2, R5, 0x10000, RZ ;  /* 0x0001000005027824 */ /* 0x001fcc00078e00ff */
[----:B------:R-:W0:Y:S02]  /*9cc0*/  F2I.U64.TRUNC R2, R2 ;  /* 0x0000000200027311 */ /* 0x000e24000020d800 */
[----:B0-----:R0:W-:Y:S01]  /*9cd0*/  STG.E.64 desc[UR36][R16.64], R2 ;  /* 0x0000000210007986 */ /* 0x0011e2000c101b24 */
[----:B------:R-:W-:Y:S05]  /*9ce0*/  BRA `(.L_x_181) ;  /* 0x00000000000c7947 */ /* 0x000fea0003800000 */
.L_x_207:
[----:B0-----:R-:W-:-:S06]  /*9cf0*/  IMAD.U32 R5, R5, 0x10000, RZ ;  /* 0x0001000005057824 */ /* 0x001fcc00078e00ff */
[----:B------:R-:W0:Y:S02]  /*9d00*/  F2I.FTZ.U32.TRUNC.NTZ R5, R5 ;  /* 0x0000000500057305 */ /* 0x000e24000021f000 */
[----:B0-----:R0:W-:Y:S02]  /*9d10*/  STG.E desc[UR36][R16.64], R5 ;  /* 0x0000000510007986 */ /* 0x0011e4000c101924 */
.L_x_181:
[----:B------:R-:W-:-:S07]  /*9d20*/  VIADD R19, R19, 0x80 ;  /* 0x0000008013137836 */ /* 0x000fce0000000000 */
.L_x_141:
[----:B------:R-:W-:Y:S05]  /*9d30*/  BSYNC B6 ;  /* 0x0000000000067941 */ /* 0x000fea0003800000 */
.L_x_140:
[----:B------:R-:W-:Y:S02]  /*9d40*/  ULDC UR4, c[0x0][0x210] ;  /* 0x0000840000047ab9 */ /* 0x000fe40000000800 */
[----:B------:R-:W-:-:S13]  /*9d50*/  ISETP.GE.AND P0, PT, R19, UR4, PT ;  /* 0x0000000413007c0c */ /* 0x000fda000bf06270 */
[----:B------:R-:W-:Y:S05]  /*9d60*/  @P0 EXIT ;  /* 0x000000000000094d */ /* 0x000fea0003800000 */
        /* <DEDUP_REMOVED lines=10> */
[----:B------:R-:W-:-:S04]  /*9e10*/  SHF.R.U32.HI R3, RZ, UR5, R2 ;  /* 0x00000005ff037c19 */ /* 0x000fc80008011602 */
[----:B------:R-:W-:-:S05]  /*9e20*/  IADD3 R0, -R3, RZ, RZ ;  /* 0x000000ff03007210 */ /* 0x000fca0007ffe1ff */
        /* <DEDUP_REMOVED lines=291> */
.L_x_210:
        /* <DEDUP_REMOVED lines=22> */
.L_x_214:
[----:B------:R-:W2:Y:S02]  /*b1c0*/  LDG.E.U8 R2, desc[UR36][R2.64] ;  /* 0x0000002402027981 */ /* 0x000ea4000c1e1100 */
[----:B--2---:R-:W-:-:S04]  /*b1d0*/  I2FP.F32.U32 R0, R2 ;  /* 0x0000000200007245 */ /* 0x004fc80000201000 */
[----:B------:R-:W-:Y:S01]  /*b1e0*/  F2FP.BF16.F32.PACK_AB R0, RZ, R0 ;  /* 0x00000000ff00723e */ /* 0x000fe200000010ff */
[----:B------:R-:W-:Y:S06]  /*b1f0*/  BRA `(.L_x_216) ;  /* 0x0000000c00907947 */ /* 0x000fec0003800000 */
.L_x_213:
        /* <DEDUP_REMOVED lines=10> */
.L_x_218:
[----:B------:R-:W2:Y:S02]  /*b2a0*/  LDG.E R2, desc[UR36][R2.64] ;  /* 0x0000002402027981 */ /* 0x000ea4000c1e1900 */
[----:B--2---:R-:W-:-:S04]  /*b2b0*/  I2FP.F32.S32 R0, R2 ;  /* 0x0000000200007245 */ /* 0x004fc80000201400 */
[----:B------:R-:W-:Y:S01]  /*b2c0*/  F2FP.BF16.F32.PACK_AB R0, RZ, R0 ;  /* 0x00000000ff00723e */ /* 0x000fe200000010ff */
[----:B------:R-:W-:Y:S06]  /*b2d0*/  BRA `(.L_x_216) ;  /* 0x0000000c00587947 */ /* 0x000fec0003800000 */
.L_x_217:
[----:B------:R-:W2:Y:S02]  /*b2e0*/  LDG.E.U16 R2, desc[UR36][R2.64] ;  /* 0x0000002402027981 */ /* 0x000ea4000c1e1500 */
[----:B--2---:R-:W0:Y:S02]  /*b2f0*/  I2F.S16 R0, R2 ;  /* 0x0000000200007306 */ /* 0x004e240000101400 */
[----:B0-----:R-:W-:Y:S01]  /*b300*/  F2FP.BF16.F32.PACK_AB R0, RZ, R0 ;  /* 0x00000000ff00723e */ /* 0x001fe200000010ff */
[----:B------:R-:W-:Y:S06]  /*b310*/  BRA `(.L_x_216) ;  /* 0x0000000c00487947 */ /* 0x000fec0003800000 */
.L_x_212:
        /* <DEDUP_REMOVED lines=9> */
.L_x_220:
[----:B------:R-:W2:Y:S02]  /*b3b0*/  LDG.E.U16 R0, desc[UR36][R2.64] ;  /* 0x0000002402007981 */ /* 0x000ea4000c1e1500 */
[----:B--2---:R-:W-:-:S05]  /*b3c0*/  HADD2.F32 R0, -RZ, R0.H0_H0 ;  /* 0x20000000ff007230 */ /* 0x004fca0000004100 */
[----:B------:R-:W-:Y:S01]  /*b3d0*/  F2FP.BF16.F32.PACK_AB R0, RZ, R0 ;  /* 0x00000000ff00723e */ /* 0x000fe200000010ff */
[----:B------:R-:W-:Y:S06]  /*b3e0*/  BRA `(.L_x_216) ;  /* 0x0000000c00147947 */ /* 0x000fec0003800000 */
.L_x_219:
        /* <DEDUP_REMOVED lines=9> */
.L_x_222:
[----:B------:R-:W2:Y:S02]  /*b480*/  LDG.E.U16 R2, desc[UR36][R2.64] ;  /* 0x0000002402027981 */ /* 0x000ea4000c1e1500 */
[----:B--2---:R-:W-:-:S05]  /*b490*/  HADD2.F32 R0, -RZ, R2.H0_H0 ;  /* 0x20000002ff007230 */ /* 0x004fca0000004100 */
[----:B------:R-:W-:Y:S01]  /*b4a0*/  F2FP.BF16.F32.PACK_AB R0, RZ, R0 ;  /* 0x00000000ff00723e */ /* 0x000fe200000010ff */
[----:B------:R-:W-:Y:S06]  /*b4b0*/  BRA `(.L_x_216) ;  /* 0x0000000800e07947 */ /* 0x000fec0003800000 */
.L_x_221:
        /* <DEDUP_REMOVED lines=8> */
.L_x_211:
        /* <DEDUP_REMOVED lines=13> */
.L_x_225:
        /* <DEDUP_REMOVED lines=8> */
.L_x_224:
        /* <DEDUP_REMOVED lines=28> */
.L_x_227:
        /* <DEDUP_REMOVED lines=15> */
.L_x_226:
[----:B------:R0:W5:Y:S01]  /*b940*/  LDG.E.U16 R0, desc[UR36][R2.64] ;  /* 0x0000002402007981 */ /* 0x000162000c1e1500 */
[----:B------:R-:W-:Y:S05]  /*b950*/  BRA `(.L_x_216) ;  /* 0x0000000400b87947 */ /* 0x000fea0003800000 */
.L_x_223:
        /* <DEDUP_REMOVED lines=12> */
.L_x_230:
        /* <DEDUP_REMOVED lines=21> */
.L_x_234:
[----:B------:R-:W-:Y:S05]  /*bb70*/  BSYNC B1 ;  /* 0x0000000000017941 */ /* 0x000fea0003800000 */
.L_x_233:
[----:B------:R-:W-:Y:S02]  /*bb80*/  LEA R3, R0, 0x3b800000, 0x17 ;  /* 0x3b80000000037811 */ /* 0x000fe400078eb8ff */
[----:B------:R-:W-:-:S04]  /*bb90*/  SHF.L.U32 R0, R2, 0x14, RZ ;  /* 0x0000001402007819 */ /* 0x000fc800000006ff */
[----:B------:R-:W-:-:S07]  /*bba0*/  LOP3.LUT R0, R3, R0, R4, 0xfe, !PT ;  /* 0x0000000003007212 */ /* 0x000fce00078efe04 */
.L_x_232:
[----:B------:R-:W-:Y:S05]  /*bbb0*/  BSYNC B0 ;  /* 0x0000000000007941 */ /* 0x000fea0003800000 */
.L_x_231:
[----:B------:R-:W-:Y:S01]  /*bbc0*/  F2FP.BF16.F32.PACK_AB R0, RZ, R0 ;  /* 0x00000000ff00723e */ /* 0x000fe200000010ff */
[----:B------:R-:W-:Y:S06]  /*bbd0*/  BRA `(.L_x_216) ;  /* 0x0000000400187947 */ /* 0x000fec0003800000 */
.L_x_229:
        /* <DEDUP_REMOVED lines=21> */
.L_x_238:
[----:B------:R-:W-:Y:S05]  /*bd30*/  BSYNC B1 ;  /* 0x0000000000017941 */ /* 0x000fea0003800000 */
.L_x_237:
[----:B------:R-:W-:Y:S01]  /*bd40*/  LEA R3, R0, 0x37800000, 0x17 ;  /* 0x3780000000037811 */ /* 0x000fe200078eb8ff */
[----:B------:R-:W-:-:S05]  /*bd50*/  IMAD.SHL.U32 R0, R2, 0x200000, RZ ;  /* 0x0020000002007824 */ /* 0x000fca00078e00ff */
[----:B------:R-:W-:-:S07]  /*bd60*/  LOP3.LUT R0, R3, R0, R4, 0xfe, !PT ;  /* 0x0000000003007212 */ /* 0x000fce00078efe04 */
.L_x_236:
[----:B------:R-:W-:Y:S05]  /*bd70*/  BSYNC B0 ;  /* 0x0000000000007941 */ /* 0x000fea0003800000 */
.L_x_235:
[----:B------:R-:W-:Y:S01]  /*bd80*/  F2FP.BF16.F32.PACK_AB R0, RZ, R0 ;  /* 0x00000000ff00723e */ /* 0x000fe200000010ff */
[----:B------:R-:W-:Y:S06]  /*bd90*/  BRA `(.L_x_216) ;  /* 0x0000000000a87947 */ /* 0x000fec0003800000 */
.L_x_228:
        /* <DEDUP_REMOVED lines=14> */
.L_x_242:
[----:B------:R-:W-:Y:S05]  /*be80*/  BSYNC B0 ;  /* 0x0000000000007941 */ /* 0x000fea0003800000 */
.L_x_241:
[----:B------:R-:W-:Y:S01]  /*be90*/  F2FP.BF16.F32.PACK_AB R0, RZ, R0 ;  /* 0x00000000ff00723e */ /* 0x000fe200000010ff */
[----:B------:R-:W-:Y:S06]  /*bea0*/  BRA `(.L_x_216) ;  /* 0x0000000000647947 */ /* 0x000fec0003800000 */
.L_x_215:
[----:B------:R-:W-:Y:S01]  /*beb0*/  MOV R0, 0x0 ;  /* 0x0000000000007802 */ /* 0x000fe20000000f00 */
[----:B------:R-:W-:Y:S01]  /*bec0*/  ULDC.64 UR4, c[0x4][0x128] ;  /* 0x01004a0000047ab9 */ /* 0x000fe20000000a00 */
[----:B------:R-:W-:Y:S01]  /*bed0*/  ULDC.64 UR6, c[0x4][0x38] ;  /* 0x01000e0000067ab9 */ /* 0x000fe20000000a00 */
[----:B------:R-:W-:Y:S01]  /*bee0*/  IMAD.U32 R4, RZ, RZ, UR4 ;  /* 0x00000004ff047e24 */ /* 0x000fe2000f8e00ff */
[----:B------:R0:W1:Y:S01]  /*bef0*/  LDC.64 R2, c[0x4][R0] ;  /* 0x0100000000027b82 */ /* 0x0000620000000a00 */
[----:B------:R-:W-:Y:S01]  /*bf00*/  IMAD.U32 R5, RZ, RZ, UR5 ;  /* 0x00000005ff057e24 */ /* 0x000fe2000f8e00ff */
[----:B------:R-:W-:Y:S01]  /*bf10*/  ULDC.64 UR4, c[0x4][0x130] ;  /* 0x01004c0000047ab9 */ /* 0x000fe20000000a00 */
[----:B------:R-:W-:Y:S02]  /*bf20*/  IMAD.U32 R10, RZ, RZ, UR6 ;  /* 0x00000006ff0a7e24 */ /* 0x000fe4000f8e00ff */
[----:B------:R-:W-:Y:S02]  /*bf30*/  IMAD.U32 R6, RZ, RZ, UR4 ;  /* 0x00000004ff067e24 */ /* 0x000fe4000f8e00ff */
[----:B------:R-:W-:-:S02]  /*bf40*/  IMAD.U32 R7, RZ, RZ, UR5 ;  /* 0x00000005ff077e24 */ /* 0x000fc4000f8e00ff */
[----:B------:R-:W-:Y:S02]  /*bf50*/  IMAD.U32 R11, RZ, RZ, UR7 ;  /* 0x00000007ff0b7e24 */ /* 0x000fe4000f8e00ff */
[----:B------:R-:W-:Y:S02]  /*bf60*/  IMAD.MOV.U32 R8, RZ, RZ, 0x4e ;  /* 0x0000004eff087424 */ /* 0x000fe400078e00ff */
[----:B------:R-:W-:Y:S02]  /*bf70*/  IMAD.MOV.U32 R12, RZ, RZ, 0x1 ;  /* 0x00000001ff0c7424 */ /* 0x000fe400078e00ff */
[----:B0-----:R-:W-:-:S07]  /*bf80*/  IMAD.MOV.U32 R13, RZ, RZ, RZ ;  /* 0x000000ffff0d7224 */ /* 0x001fce00078e00ff */
[----:B------:R-:W-:-:S07]  /*bf90*/  LEPC R20, `(.L_x_243) ;  /* 0x000000001014794e */ /* 0x000fce0000000000 */
[----:B-1----:R-:W-:Y:S05]  /*bfa0*/  CALL.ABS.NOINC R2 ;  /* 0x0000000002007343 */ /* 0x002fea0003c00000 */
.L_x_243:
[----:B------:R-:W-:Y:S01]  /*bfb0*/  PRMT R0, RZ, 0x7610, R0 ;  /* 0x00007610ff007816 */ /* 0x000fe20000000000 */
[----:B------:R-:W-:Y:S06]  /*bfc0*/  BRA `(.L_x_216) ;  /* 0x00000000001c7947 */ /* 0x000fec0003800000 */
.L_x_240:
[----:B------:R-:W2:Y:S02]  /*bfd0*/  LDG.E.64 R2, desc[UR36][R2.64] ;  /* 0x0000002402027981 */ /* 0x000ea4000c1e1b00 */
[----:B--2---:R-:W0:Y:S02]  /*bfe0*/  I2F.U64 R0, R2 ;  /* 0x0000000200007312 */ /* 0x004e240000301000 */
[----:B0-----:R-:W-:Y:S01]  /*bff0*/  F2FP.BF16.F32.PACK_AB R0, RZ, R0 ;  /* 0x00000000ff00723e */ /* 0x001fe200000010ff */
[----:B------:R-:W-:Y:S06]  /*c000*/  BRA `(.L_x_216) ;  /* 0x00000000000c7947 */ /* 0x000fec0003800000 */
.L_x_239:
[----:B------:R-:W2:Y:S02]  /*c010*/  LDG.E R2, desc[UR36][R2.64] ;  /* 0x0000002402027981 */ /* 0x000ea4000c1e1900 */
[----:B--2---:R-:W-:-:S04]  /*c020*/  I2FP.F32.U32 R0, R2 ;  /* 0x0000000200007245 */ /* 0x004fc80000201000 */
[----:B------:R-:W-:-:S07]  /*c030*/  F2FP.BF16.F32.PACK_AB R0, RZ, R0 ;  /* 0x00000000ff00723e */ /* 0x000fce00000010ff */
.L_x_216:
        /* <DEDUP_REMOVED lines=42> */
[----:B0-----:R-:W-:Y:S01]  /*c2e0*/  STG.E.U8 desc[UR36][R16.64], R3 ;  /* 0x0000000310007986 */ /* 0x001fe2000c101124 */
[----:B------:R-:W-:Y:S05]  /*c2f0*/  EXIT ;  /* 0x000000000000794d */ /* 0x000fea0003800000 */
.L_x_247:
[----:B0-----:R-:W-:-:S06]  /*c300*/  IMAD.U32 R3, R5, 0x10000, RZ ;  /* 0x0001000005037824 */ /* 0x001fcc00078e00ff */
[----:B------:R-:W0:Y:S02]  /*c310*/  F2I.S64.TRUNC R2, R3 ;  /* 0x0000000300027311 */ /* 0x000e24000020d900 */
[----:B0-----:R-:W-:Y:S01]  /*c320*/  STG.E.U8 desc[UR36][R16.64], R2 ;  /* 0x0000000210007986 */ /* 0x001fe2000c101124 */
[----:B------:R-:W-:Y:S05]  /*c330*/  EXIT ;  /* 0x000000000000794d */ /* 0x000fea0003800000 */
.L_x_246:
        /* <DEDUP_REMOVED lines=8> */
[----:B0-----:R-:W-:Y:S01]  /*c3c0*/  STG.E.64 desc[UR36][R16.64], R2 ;  /* 0x0000000210007986 */ /* 0x001fe2000c101b24 */
[----:B------:R-:W-:Y:S05]  /*c3d0*/  EXIT ;  /* 0x000000000000794d */ /* 0x000fea0003800000 */
.L_x_250:
[----:B0-----:R-:W-:-:S06]  /*c3e0*/  IMAD.U32 R5, R5, 0x10000, RZ ;  /* 0x0001000005057824 */ /* 0x001fcc00078e00ff */
[----:B------:R-:W0:Y:S02]  /*c3f0*/  F2I.FTZ.TRUNC.NTZ R5, R5 ;  /* 0x0000000500057305 */ /* 0x000e24000021f100 */
[----:B0-----:R-:W-:Y:S01]  /*c400*/  STG.E desc[UR36][R16.64], R5 ;  /* 0x0000000510007986 */ /* 0x001fe2000c101924 */
[----:B------:R-:W-:Y:S05]  /*c410*/  EXIT ;  /* 0x000000000000794d */ /* 0x000fea0003800000 */
.L_x_249:
[----:B0-----:R-:W-:-:S06]  /*c420*/  IMAD.U32 R5, R5, 0x10000, RZ ;  /* 0x0001000005057824 */ /* 0x001fcc00078e00ff */
[----:B------:R-:W0:Y:S02]  /*c430*/  F2I.FTZ.TRUNC.NTZ R5, R5 ;  /* 0x0000000500057305 */ /* 0x000e24000021f100 */
[----:B0-----:R-:W-:Y:S01]  /*c440*/  STG.E.U16 desc[UR36][R16.64], R5 ;  /* 0x0000000510007986 */ /* 0x001fe2000c101524 */
[----:B------:R-:W-:Y:S05]  /*c450*/  EXIT ;  /* 0x000000000000794d */ /* 0x000fea0003800000 */
.L_x_245:
[----:B------:R-:W-:-:S13]  /*c460*/  ISETP.GT.AND P0, PT, R0, 0x6, PT ;  /* 0x000000060000780c */ /* 0x000fda0003f04270 */
[----:B------:R-:W-:Y:S05]  /*c470*/  @P0 BRA `(.L_x_251) ;  /* 0x00000000002c0947 */ /* 0x000fea0003800000 */
[----:B------:R-:W-:-:S13]  /*c480*/  ISETP.NE.AND P0, PT, R0, 0x5, PT ;  /* 0x000000050000780c */ /* 0x000fda0003f05270 */
[----:B------:R-:W-:Y:S05]  /*c490*/  @!P0 BRA `(.L_x_252) ;  /* 0x0000000000148947 */ /* 0x000fea0003800000 */
[----:B------:R-:W-:-:S13]  /*c4a0*/  ISETP.NE.AND P0, PT, R0, 0x6, PT ;  /* 0x000000060000780c */ /* 0x000fda0003f05270 */
[----:B------:R-:W-:Y:S05]  /*c4b0*/  @P0 BRA `(.L_x_248) ;  /* 0x0000000800c40947 */ /* 0x000fea0003800000 */
[----:B0-----:R-:W-:-:S05]  /*c4c0*/  IMAD.U32 R5, R5, 0x10000, RZ ;  /* 0x0001000005057824 */ /* 0x001fca00078e00ff */
[----:B------:R-:W-:Y:S01]  /*c4d0*/  STG.E desc[UR36][R16.64], R5 ;  /* 0x0000000510007986 */ /* 0x000fe2000c101924 */
[----:B------:R-:W-:Y:S05]  /*c4e0*/  EXIT ;  /* 0x000000000000794d */ /* 0x000fea0003800000 */
.L_x_252:
[----:B0-----:R-:W-:-:S05]  /*c4f0*/  IMAD.U32 R0, R5, 0x10000, RZ ;  /* 0x0001000005007824 */ /* 0x001fca00078e00ff */
[----:B------:R-:W-:-:S05]  /*c500*/  F2FP.F16.F32.PACK_AB R0, RZ, R0 ;  /* 0x00000000ff00723e */ /* 0x000fca00000000ff */
[----:B------:R-:W-:Y:S01]  /*c510*/  STG.E.U16 desc[UR36][R16.64], R0 ;  /* 0x0000000010007986 */ /* 0x000fe2000c101524 */
[----:B------:R-:W-:Y:S05]  /*c520*/  EXIT ;  /* 0x000000000000794d */ /* 0x000fea0003800000 */
.L_x_251:
        /* <DEDUP_REMOVED lines=8> */
[----:B------:R-:W-:Y:S01]  /*c5b0*/  STG.E.64 desc[UR36][R16.64], R2 ;  /* 0x0000000210007986 */ /* 0x000fe2000c101b24 */
[----:B------:R-:W-:Y:S05]  /*c5c0*/  EXIT ;  /* 0x000000000000794d */ /* 0x000fea0003800000 */
.L_x_254:
[----:B0-----:R-:W-:-:S05]  /*c5d0*/  IMAD.U32 R5, R5, 0x10000, RZ ;  /* 0x0001000005057824 */ /* 0x001fca00078e00ff */
[----:B------:R-:W-:-:S04]  /*c5e0*/  F2FP.F16.F32.PACK_AB R3, RZ, R5 ;  /* 0x00000005ff03723e */ /* 0x000fc800000000ff */
[----:B------:R-:W-:-:S05]  /*c5f0*/  PRMT R3, R3, 0x5410, RZ ;  /* 0x0000541003037816 */ /* 0x000fca00000000ff */
[----:B------:R-:W-:Y:S01]  /*c600*/  STG.E desc[UR36][R16.64], R3 ;  /* 0x0000000310007986 */ /* 0x000fe2000c101924 */
[----:B------:R-:W-:Y:S05]  /*c610*/  EXIT ;  /* 0x000000000000794d */ /* 0x000fea0003800000 */
.L_x_253:
[----:B0-----:R-:W-:-:S04]  /*c620*/  IMAD.U32 R2, R5, 0x10000, RZ ;  /* 0x0001000005027824 */ /* 0x001fc800078e00ff */
[----:B------:R-:W-:-:S06]  /*c630*/  FMUL.FTZ R2, R2, 1 ;  /* 0x3f80000002027820 */ /* 0x000fcc0000410000 */
[----:B------:R-:W0:Y:S02]  /*c640*/  F2F.F64.F32 R2, R2 ;  /* 0x0000000200027310 */ /* 0x000e240000201800 */
[----:B0-----:R-:W-:Y:S01]  /*c650*/  STG.E.64 desc[UR36][R16.64], R2 ;  /* 0x0000000210007986 */ /* 0x001fe2000c101b24 */
[----:B------:R-:W-:Y:S05]  /*c660*/  EXIT ;  /* 0x000000000000794d */ /* 0x000fea0003800000 */
.L_x_244:
        /* <DEDUP_REMOVED lines=11> */
[----:B------:R-:W-:Y:S01]  /*c720*/  STG.E.U8 desc[UR36][R16.64], R3 ;  /* 0x0000000310007986 */ /* 0x000fe2000c101124 */
[----:B------:R-:W-:Y:S05]  /*c730*/  EXIT ;  /* 0x000000000000794d */ /* 0x000fea0003800000 */
.L_x_257:
[----:B0-----:R-:W-:Y:S01]  /*c740*/  IMAD.U32 R5, R5, 0x10000, RZ ;  /* 0x0001000005057824 */ /* 0x001fe200078e00ff */
[----:B------:R-:W-:-:S03]  /*c750*/  CS2R R6, SRZ ;  /* 0x0000000000067805 */ /* 0x000fc6000001ff00 */
[----:B------:R-:W-:-:S06]  /*c760*/  FMUL.FTZ R5, R5, 1 ;  /* 0x3f80000005057820 */ /* 0x000fcc0000410000 */
[----:B------:R-:W0:Y:S02]  /*c770*/  F2F.F64.F32 R4, R5 ;  /* 0x0000000500047310 */ /* 0x000e240000201800 */
[----:B0-----:R-:W-:Y:S01]  /*c780*/  STG.E.128 desc[UR36][R16.64], R4 ;  /* 0x0000000410007986 */ /* 0x001fe2000c101d24 */
[----:B------:R-:W-:Y:S05]  /*c790*/  EXIT ;  /* 0x000000000000794d */ /* 0x000fea0003800000 */
.L_x_256:
        /* <DEDUP_REMOVED lines=21> */
.L_x_261:
[----:B------:R-:W-:Y:S05]  /*c8f0*/  BSYNC B0 ;  /* 0x0000000000007941 */ /* 0x000fea0003800000 */
.L_x_260:
[----:B------:R-:W-:-:S05]  /*c900*/  LOP3.LUT R3, R0, R3, RZ, 0xfc, !PT ;  /* 0x0000000300037212 */ /* 0x000fca00078efcff */
[----:B------:R-:W-:Y:S01]  /*c910*/  STG.E.U8 desc[UR36][R16.64], R3 ;  /* 0x0000000310007986 */ /* 0x000fe2000c101124 */
[----:B------:R-:W-:Y:S05]  /*c920*/  EXIT ;  /* 0x000000000000794d */ /* 0x000fea0003800000 */
.L_x_259:
        /* <DEDUP_REMOVED lines=13> */
.L_x_263:
[----:B------:R-:W-:Y:S01]  /*ca00*/  IMAD.MOV.U32 R0, RZ, RZ, 0x7f ;  /* 0x0000007fff007424 */ /* 0x000fe200078e00ff */
[----:B------:R-:W-:-:S04]  /*ca10*/  ISETP.GT.U32.AND P0, PT, R2, 0x7f800000, PT ;  /* 0x7f8000000200780c */ /* 0x000fc80003f04070 */
[----:B------:R-:W-:-:S09]  /*ca20*/  SEL R0, R0, 0x7c, P0 ;  /* 0x0000007c00007807 */ /* 0x000fd20000000000 */
.L_x_264:
[----:B------:R-:W-:Y:S05]  /*ca30*/  BSYNC B0 ;  /* 0x0000000000007941 */ /* 0x000fea0003800000 */
.L_x_262:
[----:B------:R-:W-:-:S04]  /*ca40*/  LOP3.LUT R2, R5, 0x80000000, RZ, 0xc0, !PT ;  /* 0x8000000005027812 */ /* 0x000fc800078ec0ff */
[----:B------:R-:W-:-:S04]  /*ca50*/  SHF.R.U32.HI R3, RZ, 0x18, R2 ;  /* 0x00000018ff037819 */ /* 0x000fc80000011602 */
[----:B------:R-:W-:-:S05]  /*ca60*/  LOP3.LUT R3, R0, R3, RZ, 0xfc, !PT ;  /* 0x0000000300037212 */ /* 0x000fca00078efcff */
[----:B------:R-:W-:Y:S01]  /*ca70*/  STG.E.U8 desc[UR36][R16.64], R3 ;  /* 0x0000000310007986 */ /* 0x000fe2000c101124 */
[----:B------:R-:W-:Y:S05]  /*ca80*/  EXIT ;  /* 0x000000000000794d */ /* 0x000fea0003800000 */
.L_x_258:
[----:B0-----:R-:W-:Y:S01]  /*ca90*/  STG.E.U16 desc[UR36][R16.64], R5 ;  /* 0x0000000510007986 */ /* 0x001fe2000c101524 */
[----:B------:R-:W-:Y:S05]  /*caa0*/  EXIT ;  /* 0x000000000000794d */ /* 0x000fea0003800000 */
.L_x_255:
        /* <DEDUP_REMOVED lines=10> */
[----:B0-----:R-:W-:Y:S01]  /*cb50*/  STG.E.U16 desc[UR36][R16.64], R3 ;  /* 0x0000000310007986 */ /* 0x001fe2000c101524 */
[----:B------:R-:W-:Y:S05]  /*cb60*/  EXIT ;  /* 0x000000000000794d */ /* 0x000fea0003800000 */
.L_x_267:
        /* <DEDUP_REMOVED lines=17> */
.L_x_270:
[----:B------:R-:W-:-:S04]  /*cc80*/  LOP3.LUT R2, R5, 0x80000000, RZ, 0xc0, !PT ;  /* 0x8000000005027812 */ /* 0x000fc800078ec0ff */
[----:B------:R-:W-:-:S04]  /*cc90*/  SHF.R.U32.HI R3, RZ, 0x18, R2 ;  /* 0x00000018ff037819 */ /* 0x000fc80000011602 */
[----:B------:R-:W-:-:S04]  /*cca0*/  LOP3.LUT R0, R0, R3, RZ, 0xfc, !PT ;  /* 0x0000000300007212 */ /* 0x000fc800078efcff */
[----:B------:R-:W-:-:S07]  /*ccb0*/  PRMT R8, R0, 0x7610, R8 ;  /* 0x0000761000087816 */ /* 0x000fce0000000008 */
.L_x_269:
[----:B------:R-:W-:Y:S05]  /*ccc0*/  BSYNC B0 ;  /* 0x0000000000007941 */ /* 0x000fea0003800000 */
.L_x_268:
[----:B------:R-:W-:Y:S01]  /*ccd0*/  STG.E.U8 desc[UR36][R16.64], R8 ;  /* 0x0000000810007986 */ /* 0x000fe2000c101124 */
[----:B------:R-:W-:Y:S05]  /*cce0*/  EXIT ;  /* 0x000000000000794d */ /* 0x000fea0003800000 */
.L_x_266:
        /* <DEDUP_REMOVED lines=17> */
.L_x_273:
[----:B------:R-:W-:-:S04]  /*ce00*/  LOP3.LUT R2, R5, 0x80000000, RZ, 0xc0, !PT ;  /* 0x8000000005027812 */ /* 0x000fc800078ec0ff */
[----:B------:R-:W-:-:S04]  /*ce10*/  SHF.R.U32.HI R3, RZ, 0x18, R2 ;  /* 0x00000018ff037819 */ /* 0x000fc80000011602 */
[----:B------:R-:W-:-:S04]  /*ce20*/  LOP3.LUT R0, R0, R3, RZ, 0xfc, !PT ;  /* 0x0000000300007212 */ /* 0x000fc800078efcff */
[----:B------:R-:W-:-:S07]  /*ce30*/  PRMT R8, R0, 0x7610, R8 ;  /* 0x0000761000087816 */ /* 0x000fce0000000008 */
.L_x_272:
[----:B------:R-:W-:Y:S05]  /*ce40*/  BSYNC B0 ;  /* 0x0000000000007941 */ /* 0x000fea0003800000 */
.L_x_271:
[----:B------:R-:W-:Y:S01]  /*ce50*/  STG.E.U8 desc[UR36][R16.64], R8 ;  /* 0x0000000810007986 */ /* 0x000fe2000c101124 */
[----:B------:R-:W-:Y:S05]  /*ce60*/  EXIT ;  /* 0x000000000000794d */ /* 0x000fea0003800000 */
.L_x_265:
        /* <DEDUP_REMOVED lines=20> */
[----:B------:R-:W-:Y:S01]  /*cfb0*/  STG.E.U8 desc[UR36][R16.64], R3 ;  /* 0x0000000310007986 */ /* 0x000fe2000c101124 */
[----:B------:R-:W-:Y:S05]  /*cfc0*/  EXIT ;  /* 0x000000000000794d */ /* 0x000fea0003800000 */
.L_x_248:
        /* <DEDUP_REMOVED lines=16> */
.L_x_276:
[----:B------:R-:W-:Y:S05]  /*d0d0*/  EXIT ;  /* 0x000000000000794d */ /* 0x000fea0003800000 */
.L_x_275:
[----:B0-----:R-:W-:-:S06]  /*d0e0*/  IMAD.U32 R2, R5, 0x10000, RZ ;  /* 0x0001000005027824 */ /* 0x001fcc00078e00ff */
[----:B------:R-:W0:Y:S02]  /*d0f0*/  F2I.U64.TRUNC R2, R2 ;  /* 0x0000000200027311 */ /* 0x000e24000020d800 */
[----:B0-----:R-:W-:Y:S01]  /*d100*/  STG.E.64 desc[UR36][R16.64], R2 ;  /* 0x0000000210007986 */ /* 0x001fe2000c101b24 */
[----:B------:R-:W-:Y:S05]  /*d110*/  EXIT ;  /* 0x000000000000794d */ /* 0x000fea0003800000 */
.L_x_274:
[----:B0-----:R-:W-:-:S06]  /*d120*/  IMAD.U32 R5, R5, 0x10000, RZ ;  /* 0x0001000005057824 */ /* 0x001fcc00078e00ff */
[----:B------:R-:W0:Y:S02]  /*d130*/  F2I.FTZ.U32.TRUNC.NTZ R5, R5 ;  /* 0x0000000500057305 */ /* 0x000e24000021f000 */
[----:B0-----:R-:W-:Y:S01]  /*d140*/  STG.E desc[UR36][R16.64], R5 ;  /* 0x0000000510007986 */ /* 0x001fe2000c101924 */
[----:B------:R-:W-:Y:S05]  /*d150*/  EXIT ;  /* 0x000000000000794d */ /* 0x000fea0003800000 */
.L_x_277:
[----:B------:R-:W-:-:S00]  /*d160*/  BRA `(.L_x_277) ;  /* 0xfffffffc00fc7947 */ /* 0x000fc0000383ffff */
[----:B------:R-:W-:-:S00]  /*d170*/  NOP ;  /* 0x0000000000007918 */ /* 0x000fc00000000000 */
        /* <DEDUP_REMOVED lines=8> */
.L_x_2939:


//--------------------- .text._ZN2at6native27unrolled_elementwise_kernelIZZZNS0_16sinh_kernel_cudaERNS_18TensorIteratorBaseEENKUlvE0_clEvENKUlvE2_clEvEUlN3c108BFloat16EE_St5arrayIPcLm2EELi4E23TrivialOffsetCalculatorILi1EjESD_NS0_6memory12LoadWithCastILi1EEENSE_13StoreWithCastILi1EEEEEviT_T0_T2_T3_T4_T5_ --------------------------
	.section	.text._ZN2at6native27unrolled_elementwise_kernelIZZZNS0_16sinh_kernel_cudaERNS_18TensorIteratorBaseEENKUlvE0_clEvENKUlvE2_clEvEUlN3c108BFloat16EE_St5arrayIPcLm2EELi4E23TrivialOffsetCalculatorILi1EjESD_NS0_6memory12LoadWithCastILi1EEENSE_13StoreWithCastILi1EEEEEviT_T0_T2_T3_T4_T5_,"ax",@progbits
	.align	128
        .global         _ZN2at6native27unrolled_elementwise_kernelIZZZNS0_16sinh_kernel_cudaERNS_18TensorIteratorBaseEENKUlvE0_clEvENKUlvE2_clEvEUlN3c108BFloat16EE_St5arrayIPcLm2EELi4E23TrivialOffsetCalculatorILi1EjESD_NS0_6memory12LoadWithCastILi1EEENSE_13StoreWithCastILi1EEEEEviT_T0_T2_T3_T4_T5_
        .type           _ZN2at6native27unrolled_elementwise_kernelIZZZNS0_16sinh_kernel_cudaERNS_18TensorIteratorBaseEENKUlvE0_clEvENKUlvE2_clEvEUlN3c108BFloat16EE_St5arrayIPcLm2EELi4E23TrivialOffsetCalculatorILi1EjESD_NS0_6memory12LoadWithCastILi1EEENSE_13StoreWithCastILi1EEEEEviT_T0_T2_T3_T4_T5_,@function
        .size           _ZN2at6native27unrolled_elementwise_kernelIZZZNS0_16sinh_kernel_cudaERNS_18TensorIteratorBaseEENKUlvE0_clEvENKUlvE2_clEvEUlN3c108BFloat16EE_St5arrayIPcLm2EELi4E23TrivialOffsetCalculatorILi1EjESD_NS0_6memory12LoadWithCastILi1EEENSE_13StoreWithCastILi1EEEEEviT_T0_T2_T3_T4_T5_,(.L_x_2940 - _ZN2at6native27unrolled_elementwise_kernelIZZZNS0_16sinh_kernel_cudaERNS_18TensorIteratorBaseEENKUlvE0_clEvENKUlvE2_clEvEUlN3c108BFloat16EE_St5arrayIPcLm2EELi4E23TrivialOffsetCalculatorILi1EjESD_NS0_6memory12LoadWithCastILi1EEENSE_13StoreWithCastILi1EEEEEviT_T0_T2_T3_T4_T5_)
        .other          _ZN2at6native27unrolled_elementwise_kernelIZZZNS0_16sinh_kernel_cudaERNS_18TensorIteratorBaseEENKUlvE0_clEvENKUlvE2_clEvEUlN3c108BFloat16EE_St5arrayIPcLm2EELi4E23TrivialOffsetCalculatorILi1EjESD_NS0_6memory12LoadWithCastILi1EEENSE_13StoreWithCastILi1EEEEEviT_T0_T2_T3_T4_T5_,@"STO_CUDA_ENTRY STV_DEFAULT"
_ZN2at6native27unrolled_elementwise_kernelIZZZNS0_16sinh_kernel_cudaERNS_18TensorIteratorBaseEENKUlvE0_clEvENKUlvE2_clEvEUlN3c108BFloat16EE_St5arrayIPcLm2EELi4E23TrivialOffsetCalculatorILi1EjESD_NS0_6memory12LoadWithCastILi1EEENSE_13StoreWithCastILi1EEEEEviT_T0_T2_T3_T4_T5_:
.text._ZN2at6native27unrolled_elementwise_kernelIZZZNS0_16sinh_kernel_cudaERNS_18TensorIteratorBaseEENKUlvE0_clEvENKUlvE2_clEvEUlN3c108BFloat16EE_St5arrayIPcLm2EELi4E23TrivialOffsetCalculatorILi1EjESD_NS0_6memory12LoadWithCastILi1EEENSE_13StoreWithCastILi1EEEEEviT_T0_T2_T3_T4_T5_:
[----:B------:R-:W0:Y:S01]  /*0000*/  LDC R1, c[0x0][0x28] ;  /* 0x00000a00ff017b82 */ /* 0x000e220000000800 */
[----:B------:R-:W1:Y:S07]  /*0010*/  S2R R2, SR_CTAID.X ;  /* 0x0000000000027919 */ /* 0x000e6e0000002500 */
[----:B------:R-:W1:Y:S01]  /*0020*/  LDC R3, c[0x0][0x210] ;  /* 0x00008400ff037b82 */ /* 0x000e620000000800 */
[----:B------:R-:W-:Y:S01]  /*0030*/  ULDC.64 UR36, c[0x0][0x208] ;  /* 0x0000820000247ab9 */ /* 0x000fe20000000a00 */
[----:B------:R-:W-:Y:S01]  /*0040*/  BSSY B6, `(.L_x_278) ;  /* 0x0000118000067945 */ /* 0x000fe20003800000 */
[----:B------:R-:W2:Y:S01]  /*0050*/  S2R R17, SR_TID.X ;  /* 0x0000000000117919 */ /* 0x000ea20000002100 */
[----:B------:R-:W-:-:S02]  /*0060*/  PRMT R18, RZ, 0x7610, R18 ;  /* 0x00007610ff127816 */ /* 0x000fc40000000012 */
[----:B------:R-:W-:Y:S02]  /*0070*/  PRMT R22, RZ, 0x7610, R22 ;  /* 0x00007610ff167816 */ /* 0x000fe40000000016 */
[----:B------:R-:W3:Y:S01]  /*0080*/  LDC.U8 R23, c[0x0][0x22c] ;  /* 0x00008b00ff177b82 */ /* 0x000ee20000000000 */
[----:B-1----:R-:W-:-:S05]  /*0090*/  IMAD R16, R2, -0x200, R3 ;  /* 0xfffffe0002107824 */ /* 0x002fca00078e0203 */
[----:B--2---:R-:W-:-:S13]  /*00a0*/  ISETP.GE.AND P0, PT, R17, R16, PT ;  /* 0x000000101100720c */ /* 0x004fda0003f06270 */
[----:B0--3--:R-:W-:Y:S05]  /*00b0*/  @P0 BRA `(.L_x_279) ;  /* 0x0000001000400947 */ /* 0x009fea0003800000 */
[----:B------:R-:W0:Y:S01]  /*00c0*/  LDC.64 R4, c[0x0][0x220] ;  /* 0x00008800ff047b82 */ /* 0x000e220000000a00 */
[----:B------:R-:W-:Y:S01]  /*00d0*/  PRMT R0, R23, 0x9910, RZ ;  /* 0x0000991017007816 */ /* 0x000fe200000000ff */
[----:B------:R-:W-:Y:S01]  /*00e0*/  IMAD R17, R2, 0x200, R17 ;  /* 0x0000020002117824 */ /* 0x000fe200078e0211 */
[----:B------:R-:W-:Y:S02]  /*00f0*/  ULDC UR4, c[0x0][0x230] ;  /* 0x00008c0000047ab9 */ /* 0x000fe40000000800 */
[----:B------:R-:W-:Y:S01]  /*0100*/  ISETP.GT.AND P0, PT, R0, 0x9, PT ;  /* 0x000000090000780c */ /* 0x000fe20003f04270 */
[----:B------:R-:W-:-:S05]  /*0110*/  IMAD R17, R17, UR4, RZ ;  /* 0x0000000411117c24 */ /* 0x000fca000f8e02ff */
[----:B0-----:R-:W-:-:S05]  /*0120*/  IADD3 R4, P1, R17, R4, RZ ;  /* 0x0000000411047210 */ /* 0x001fca0007f3e0ff */
[----:B------:R-:W-:Y:S02]  /*0130*/  IMAD.X R5, RZ, RZ, R5, P1 ;  /* 0x000000ffff057224 */ /* 0x000fe400008e0605 */
[----:B------:R-:W-:Y:S06]  /*0140*/  @P0 BRA `(.L_x_280) ;  /* 0x0000000400300947 */ /* 0x000fec0003800000 */
        /* <DEDUP_REMOVED lines=10> */
[----:B0-----:R-:W-:-:S04]  /*01f0*/  F2FP.BF16.F32.PACK_AB R0, RZ, R0 ;  /* 0x00000000ff00723e */ /* 0x001fc800000010ff */
[----:B------:R-:W-:Y:S01]  /*0200*/  PRMT R22, R0, 0x7610, R22 ;  /* 0x0000761000167816 */ /* 0x000fe20000000016 */
[----:B------:R-:W-:Y:S06]  /*0210*/  BRA `(.L_x_285) ;  /* 0x0000000c00e07947 */ /* 0x000fec0003800000 */
.L_x_283:
[----:B------:R-:W2:Y:S02]  /*0220*/  LDG.E.U8 R4, desc[UR36][R4.64] ;  /* 0x0000002404047981 */ /* 0x000ea4000c1e1100 */
[----:B--2---:R-:W-:-:S04]  /*0230*/  I2FP.F32.U32 R0, R4 ;  /* 0x0000000400007245 */ /* 0x004fc80000201000 */
[----:B------:R-:W-:-:S04]  /*0240*/  F2FP.BF16.F32.PACK_AB R0, RZ, R0 ;  /* 0x00000000ff00723e */ /* 0x000fc800000010ff */
[----:B------:R-:W-:Y:S01]  /*0250*/  PRMT R22, R0, 0x7610, R22 ;  /* 0x0000761000167816 */ /* 0x000fe20000000016 */
[----:B------:R-:W-:Y:S06]  /*0260*/  BRA `(.L_x_285) ;  /* 0x0000000c00cc7947 */ /* 0x000fec0003800000 */
.L_x_282:
        /* <DEDUP_REMOVED lines=8> */
[----:B0-----:R-:W-:-:S04]  /*02f0*/  F2FP.BF16.F32.PACK_AB R0, RZ, R0 ;  /* 0x00000000ff00723e */ /* 0x001fc800000010ff */
[----:B------:R-:W-:Y:S01]  /*0300*/  PRMT R22, R0, 0x7610, R22 ;  /* 0x0000761000167816 */ /* 0x000fe20000000016 */
[----:B------:R-:W-:Y:S06]  /*0310*/  BRA `(.L_x_285) ;  /* 0x0000000c00a07947 */ /* 0x000fec0003800000 */
.L_x_287:
[----:B------:R-:W2:Y:S02]  /*0320*/  LDG.E R4, desc[UR36][R4.64] ;  /* 0x0000002404047981 */ /* 0x000ea4000c1e1900 */
[----:B--2---:R-:W-:-:S04]  /*0330*/  I2FP.F32.S32 R0, R4 ;  /* 0x0000000400007245 */ /* 0x004fc80000201400 */
[----:B------:R-:W-:-:S04]  /*0340*/  F2FP.BF16.F32.PACK_AB R0, RZ, R0 ;  /* 0x00000000ff00723e */ /* 0x000fc800000010ff */
[----:B------:R-:W-:Y:S01]  /*0350*/  PRMT R22, R0, 0x7610, R22 ;  /* 0x0000761000167816 */ /* 0x000fe20000000016 */
[----:B------:R-:W-:Y:S06]  /*0360*/  BRA `(.L_x_285) ;  /* 0x0000000c008c7947 */ /* 0x000fec0003800000 */
.L_x_286:
[----:B------:R-:W2:Y:S02]  /*0370*/  LDG.E.U16 R4, desc[UR36][R4.64] ;  /* 0x0000002404047981 */ /* 0x000ea4000c1e1500 */
[----:B--2---:R-:W0:Y:S02]  /*0380*/  I2F.S16 R0, R4 ;  /* 0x0000000400007306 */ /* 0x004e240000101400 */
[----:B0-----:R-:W-:-:S04]  /*0390*/  F2FP.BF16.F32.PACK_AB R0, RZ, R0 ;  /* 0x00000000ff00723e */ /* 0x001fc800000010ff */
[----:B------:R-:W-:Y:S01]  /*03a0*/  PRMT R22, R0, 0x7610, R22 ;  /* 0x0000761000167816 */ /* 0x000fe20000000016 */
[----:B------:R-:W-:Y:S06]  /*03b0*/  BRA `(.L_x_285) ;  /* 0x0000000c00787947 */ /* 0x000fec0003800000 */
.L_x_281:
        /* <DEDUP_REMOVED lines=9> */
.L_x_289:
[----:B------:R-:W2:Y:S02]  /*0450*/  LDG.E.U16 R0, desc[UR36][R4.64] ;  /* 0x0000002404007981 */ /* 0x000ea4000c1e1500 */
[----:B--2---:R-:W-:-:S05]  /*0460*/  HADD2.F32 R0, -RZ, R0.H0_H0 ;  /* 0x20000000ff007230 */ /* 0x004fca0000004100 */
[----:B------:R-:W-:-:S04]  /*0470*/  F2FP.BF16.F32.PACK_AB R0, RZ, R0 ;  /* 0x00000000ff00723e */ /* 0x000fc800000010ff */
[----:B------:R-:W-:Y:S01]  /*0480*/  PRMT R22, R0, 0x7610, R22 ;  /* 0x0000761000167816 */ /* 0x000fe20000000016 */
[----:B------:R-:W-:Y:S06]  /*0490*/  BRA `(.L_x_285) ;  /* 0x0000000c00407947 */ /* 0x000fec0003800000 */
.L_x_288:
        /* <DEDUP_REMOVED lines=9> */
.L_x_291:
[----:B------:R-:W2:Y:S02]  /*0530*/  LDG.E.U16 R4, desc[UR36][R4.64] ;  /* 0x0000002404047981 */ /* 0x000ea4000c1e1500 */
[----:B--2---:R-:W-:-:S05]  /*0540*/  HADD2.F32 R0, -RZ, R4.H0_H0 ;  /* 0x20000004ff007230 */ /* 0x004fca0000004100 */
[----:B------:R-:W-:-:S04]  /*0550*/  F2FP.BF16.F32.PACK_AB R0, RZ, R0 ;  /* 0x00000000ff00723e */ /* 0x000fc800000010ff */
[----:B------:R-:W-:Y:S01]  /*0560*/  PRMT R22, R0, 0x7610, R22 ;  /* 0x0000761000167816 */ /* 0x000fe20000000016 */
[----:B------:R-:W-:Y:S06]  /*0570*/  BRA `(.L_x_285) ;  /* 0x0000000c00087947 */ /* 0x000fec0003800000 */
.L_x_290:
[----:B------:R-:W2:Y:S01]  /*0580*/  LDG.E.64 R4, desc[UR36][R4.64] ;  /* 0x0000002404047981 */ /* 0x000ea2000c1e1b00 */
[----:B------:R-:W-:Y:S01]  /*0590*/  UMOV UR4, 0xf0000000 ;  /* 0xf000000000047882 */ /* 0x000fe20000000000 */
[----:B------:R-:W-:Y:S01]  /*05a0*/  UMOV UR5, 0x380fffff ;  /* 0x380fffff00057882 */ /* 0x000fe20000000000 */
[----:B--2---:R-:W0:Y:S01]  /*05b0*/  F2F.F32.F64 R0, R4 ;  /* 0x0000000400007310 */ /* 0x004e220000301000 */
[----:B------:R-:W-:-:S14]  /*05c0*/  DSETP.GEU.AND P0, PT, |R4|, UR4, PT ;  /* 0x0000000404007e2a */ /* 0x000fdc000bf0e200 */
[----:B0-----:R-:W-:-:S05]  /*05d0*/  @!P0 FMUL R0, R0, 1.175494350822287508e-38 ;  /* 0x0080000000008820 */ /* 0x001fca0000400000 */
[----:B------:R-:W-:-:S04]  /*05e0*/  F2FP.BF16.F32.PACK_AB R0, RZ, R0 ;  /* 0x00000000ff00723e */ /* 0x000fc800000010ff */
[----:B------:R-:W-:Y:S01]  /*05f0*/  PRMT R22, R0, 0x7610, R22 ;  /* 0x0000761000167816 */ /* 0x000fe20000000016 */
[----:B------:R-:W-:Y:S06]  /*0600*/  BRA `(.L_x_285) ;  /* 0x0000000800e47947 */ /* 0x000fec0003800000 */
.L_x_280:
        /* <DEDUP_REMOVED lines=11> */
[----:B------:R-:W-:-:S04]  /*06c0*/  F2FP.BF16.F32.PACK_AB R0, RZ, R0 ;  /* 0x00000000ff00723e */ /* 0x000fc800000010ff */
[----:B------:R-:W-:Y:S01]  /*06d0*/  PRMT R22, R0, 0x7610, R22 ;  /* 0x0000761000167816 */ /* 0x000fe20000000016 */
[----:B------:R-:W-:Y:S06]  /*06e0*/  BRA `(.L_x_285) ;  /* 0x0000000800ac7947 */ /* 0x000fec0003800000 */
.L_x_294:
        /* <DEDUP_REMOVED lines=9> */
.L_x_293:
        /* <DEDUP_REMOVED lines=28> */
.L_x_296:
[----:B------:R-:W2:Y:S02]  /*0940*/  LDG.E.U8 R4, desc[UR36][R4.64] ;  /* 0x0000002404047981 */ /* 0x000ea4000c1e1100 */
[----:B--2---:R-:W-:-:S05]  /*0950*/  IMAD.SHL.U32 R0, R4, 0x2000000, RZ ;  /* 0x0200000004007824 */ /* 0x004fca00078e00ff */
[----:B------:R-:W-:-:S13]  /*0960*/  ISETP.GE.U32.AND P0, PT, R0, 0x8000000, PT ;  /* 0x080000000000780c */ /* 0x000fda0003f06070 */
[C---:B------:R-:W-:Y:S02]  /*0970*/  @P0 IMAD.SHL.U32 R3, R4.reuse, 0x200000, RZ ;  /* 0x0020000004030824 */ /* 0x040fe400078e00ff */
[----:B------:R-:W-:-:S03]  /*0980*/  @!P0 IMAD.SHL.U32 R0, R4, 0x100, RZ ;  /* 0x0000010004008824 */ /* 0x000fc600078e00ff */
[----:B------:R-:W-:Y:S02]  /*0990*/  @P0 LOP3.LUT R3, R3, 0xfe00000, RZ, 0xc0, !PT ;  /* 0x0fe0000003030812 */ /* 0x000fe400078ec0ff */
[----:B------:R-:W-:Y:S02]  /*09a0*/  @!P0 LOP3.LUT R0, R0, 0x7f00, RZ, 0xc0, !PT ;  /* 0x00007f0000008812 */ /* 0x000fe400078ec0ff */
[----:B------:R-:W-:Y:S02]  /*09b0*/  @P0 LOP3.LUT R3, R3, 0x70000000, RZ, 0xfc, !PT ;  /* 0x7000000003030812 */ /* 0x000fe400078efcff */
[----:B------:R-:W-:-:S03]  /*09c0*/  @!P0 LOP3.LUT R0, R0, 0x3f000000, RZ, 0xfc, !PT ;  /* 0x3f00000000008812 */ /* 0x000fc600078efcff */
[----:B------:R-:W-:Y:S02]  /*09d0*/  @P0 FMUL.FTZ R3, R3, 1.9259299443872358531e-34 ;  /* 0x0780000003030820 */ /* 0x000fe40000410000 */
[----:B------:R-:W-:Y:S01]  /*09e0*/  @!P0 FADD.FTZ R3, R0, -0.5 ;  /* 0xbf00000000038421 */ /* 0x000fe20000010000 */
[----:B------:R-:W-:-:S05]  /*09f0*/  IMAD.SHL.U32 R0, R4, 0x1000000, RZ ;  /* 0x0100000004007824 */ /* 0x000fca00078e00ff */
[----:B------:R-:W-:-:S04]  /*0a00*/  LOP3.LUT R0, R3, 0x80000000, R0, 0xf8, !PT ;  /* 0x8000000003007812 */ /* 0x000fc800078ef800 */
[----:B------:R-:W-:-:S04]  /*0a10*/  F2FP.BF16.F32.PACK_AB R0, RZ, R0 ;  /* 0x00000000ff00723e */ /* 0x000fc800000010ff */
[----:B------:R-:W-:Y:S01]  /*0a20*/  PRMT R22, R0, 0x7610, R22 ;  /* 0x0000761000167816 */ /* 0x000fe20000000016 */
[----:B------:R-:W-:Y:S06]  /*0a30*/  BRA `(.L_x_285) ;  /* 0x0000000400d87947 */ /* 0x000fec0003800000 */
.L_x_295:
[----:B------:R0:W5:Y:S01]  /*0a40*/  LDG.E.U16 R22, desc[UR36][R4.64] ;  /* 0x0000002404167981 */ /* 0x000162000c1e1500 */
[----:B------:R-:W-:Y:S05]  /*0a50*/  BRA `(.L_x_285) ;  /* 0x0000000400d07947 */ /* 0x000fea0003800000 */
.L_x_292:
        /* <DEDUP_REMOVED lines=10> */
[----:B------:R-:W-:-:S04]  /*0b00*/  F2FP.BF16.F32.PACK_AB R0, RZ, R0 ;  /* 0x00000000ff00723e */ /* 0x000fc800000010ff */
[----:B------:R-:W-:Y:S01]  /*0b10*/  PRMT R22, R0, 0x7610, R22 ;  /* 0x0000761000167816 */ /* 0x000fe20000000016 */
[----:B------:R-:W-:Y:S06]  /*0b20*/  BRA `(.L_x_285) ;  /* 0x00000004009c7947 */ /* 0x000fec0003800000 */
.L_x_299:
        /* <DEDUP_REMOVED lines=21> */
.L_x_303:
[----:B------:R-:W-:Y:S05]  /*0c80*/  BSYNC B1 ;  /* 0x0000000000017941 */ /* 0x000fea0003800000 */
.L_x_302:
[----:B------:R-:W-:Y:S01]  /*0c90*/  LEA R5, R0, 0x3b800000, 0x17 ;  /* 0x3b80000000057811 */ /* 0x000fe200078eb8ff */
[----:B------:R-:W-:-:S05]  /*0ca0*/  IMAD.SHL.U32 R0, R3, 0x100000, RZ ;  /* 0x0010000003007824 */ /* 0x000fca00078e00ff */
[----:B------:R-:W-:-:S07]  /*0cb0*/  LOP3.LUT R0, R5, R0, R6, 0xfe, !PT ;  /* 0x0000000005007212 */ /* 0x000fce00078efe06 */
.L_x_301:
[----:B------:R-:W-:Y:S05]  /*0cc0*/  BSYNC B0 ;  /* 0x0000000000007941 */ /* 0x000fea0003800000 */
.L_x_300:
[----:B------:R-:W-:-:S04]  /*0cd0*/  F2FP.BF16.F32.PACK_AB R0, RZ, R0 ;  /* 0x00000000ff00723e */ /* 0x000fc800000010ff */
[----:B------:R-:W-:Y:S01]  /*0ce0*/  PRMT R22, R0, 0x7610, R22 ;  /* 0x0000761000167816 */ /* 0x000fe20000000016 */
[----:B------:R-:W-:Y:S06]  /*0cf0*/  BRA `(.L_x_285) ;  /* 0x0000000400287947 */ /* 0x000fec0003800000 */
.L_x_298:
        /* <DEDUP_REMOVED lines=21> */
.L_x_307:
[----:B------:R-:W-:Y:S05]  /*0e50*/  BSYNC B1 ;  /* 0x0000000000017941 */ /* 0x000fea0003800000 */
.L_x_306:
[----:B------:R-:W-:Y:S01]  /*0e60*/  LEA R5, R0, 0x37800000, 0x17 ;  /* 0x3780000000057811 */ /* 0x000fe200078eb8ff */
[----:B------:R-:W-:-:S05]  /*0e70*/  IMAD.SHL.U32 R0, R3, 0x200000, RZ ;  /* 0x0020000003007824 */ /* 0x000fca00078e00ff */
[----:B------:R-:W-:-:S07]  /*0e80*/  LOP3.LUT R0, R5, R0, R6, 0xfe, !PT ;  /* 0x0000000005007212 */ /* 0x000fce00078efe06 */
.L_x_305:
[----:B------:R-:W-:Y:S05]  /*0e90*/  BSYNC B0 ;  /* 0x0000000000007941 */ /* 0x000fea0003800000 */
.L_x_304:
[----:B------:R-:W-:-:S04]  /*0ea0*/  F2FP.BF16.F32.PACK_AB R0, RZ, R0 ;  /* 0x00000000ff00723e */ /* 0x000fc800000010ff */
[----:B------:R-:W-:Y:S01]  /*0eb0*/  PRMT R22, R0, 0x7610, R22 ;  /* 0x0000761000167816 */ /* 0x000fe20000000016 */
[----:B------:R-:W-:Y:S06]  /*0ec0*/  BRA `(.L_x_285) ;  /* 0x0000000000b47947 */ /* 0x000fec0003800000 */
.L_x_297:
        /* <DEDUP_REMOVED lines=14> */
.L_x_311:
[----:B------:R-:W-:Y:S05]  /*0fb0*/  BSYNC B0 ;  /* 0x0000000000007941 */ /* 0x000fea0003800000 */
.L_x_310:
[----:B------:R-:W-:-:S04]  /*0fc0*/  F2FP.BF16.F32.PACK_AB R0, RZ, R0 ;  /* 0x00000000ff00723e */ /* 0x000fc800000010ff */
[----:B------:R-:W-:Y:S01]  /*0fd0*/  PRMT R22, R0, 0x7610, R22 ;  /* 0x0000761000167816 */ /* 0x000fe20000000016 */
[----:B------:R-:W-:Y:S06]  /*0fe0*/  BRA `(.L_x_285) ;  /* 0x00000000006c7947 */ /* 0x000fec0003800000 */
.L_x_284:
        /* <DEDUP_REMOVED lines=16> */
.L_x_312:
[----:B------:R-:W-:Y:S01]  /*10f0*/  PRMT R22, RZ, 0x7610, R22 ;  /* 0x00007610ff167816 */ /* 0x000fe20000000016 */
[----:B------:R-:W-:Y:S06]  /*1100*/  BRA `(.L_x_285) ;  /* 0x0000000000247947 */ /* 0x000fec0003800000 */
.L_x_309:
[----:B------:R-:W2:Y:S02]  /*1110*/  LDG.E.64 R4, desc[UR36][R4.64] ;  /* 0x0000002404047981 */ /* 0x000ea4000c1e1b00 */
[----:B--2---:R-:W0:Y:S02]  /*1120*/  I2F.U64 R0, R4 ;  /* 0x0000000400007312 */ /* 0x004e240000301000 */
[----:B0-----:R-:W-:-:S04]  /*1130*/  F2FP.BF16.F32.PACK_AB R0, RZ, R0 ;  /* 0x00000000ff00723e */ /* 0x001fc800000010ff */
[----:B------:R-:W-:Y:S01]  /*1140*/  PRMT R22, R0, 0x7610, R22 ;  /* 0x0000761000167816 */ /* 0x000fe20000000016 */
[----:B------:R-:W-:Y:S06]  /*1150*/  BRA `(.L_x_285) ;  /* 0x0000000000107947 */ /* 0x000fec0003800000 */
.L_x_308:
[----:B------:R-:W2:Y:S02]  /*1160*/  LDG.E R4, desc[UR36][R4.64] ;  /* 0x0000002404047981 */ /* 0x000ea4000c1e1900 */
[----:B--2---:R-:W-:-:S04]  /*1170*/  I2FP.F32.U32 R0, R4 ;  /* 0x0000000400007245 */ /* 0x004fc80000201000 */
[----:B------:R-:W-:-:S04]  /*1180*/  F2FP.BF16.F32.PACK_AB R0, RZ, R0 ;  /* 0x00000000ff00723e */ /* 0x000fc800000010ff */
[----:B------:R-:W-:-:S07]  /*1190*/  PRMT R22, R0, 0x7610, R22 ;  /* 0x0000761000167816 */ /* 0x000fce0000000016 */
.L_x_285:
[----:B------:R-:W1:Y:S02]  /*11a0*/  S2R R17, SR_TID.X ;  /* 0x0000000000117919 */ /* 0x000e640000002100 */
[----:B-1----:R-:W-:-:S07]  /*11b0*/  VIADD R17, R17, 0x80 ;  /* 0x0000008011117836 */ /* 0x002fce0000000000 */
.L_x_279:
[----:B------:R-:W-:Y:S05]  /*11c0*/  BSYNC B6 ;  /* 0x0000000000067941 */ /* 0x000fea0003800000 */
.L_x_278:
[----:B------:R-:W-:Y:S01]  /*11d0*/  ISETP.GE.AND P0, PT, R17, R16, PT ;  /* 0x000000101100720c */ /* 0x000fe20003f06270 */
[----:B------:R-:W-:-:S12]  /*11e0*/  BSSY B6, `(.L_x_313) ;  /* 0x0000111000067945 */ /* 0x000fd80003800000 */
[----:B------:R-:W-:Y:S05]  /*11f0*/  @P0 BRA `(.L_x_314) ;  /* 0x00000010003c0947 */ /* 0x000fea0003800000 */
[----:B0-----:R-:W0:Y:S01]  /*1200*/  LDC.64 R4, c[0x0][0x220] ;  /* 0x00008800ff047b82 */ /* 0x001e220000000a00 */
[----:B------:R-:W-:Y:S01]  /*1210*/  IMAD R0, R2, 0x200, R17 ;  /* 0x0000020002007824 */ /* 0x000fe200078e0211 */
[----:B------:R-:W-:Y:S01]  /*1220*/  PRMT R6, R23, 0x9910, RZ ;  /* 0x0000991017067816 */ /* 0x000fe200000000ff */
[----:B------:R-:W-:Y:S02]  /*1230*/  ULDC UR4, c[0x0][0x230] ;  /* 0x00008c0000047ab9 */ /* 0x000fe40000000800 */
[----:B------:R-:W-:Y:S02]  /*1240*/  IMAD R3, R0, UR4, RZ ;  /* 0x0000000400037c24 */ /* 0x000fe4000f8e02ff */
[----:B------:R-:W-:-:S05]  /*1250*/  IMAD.MOV.U32 R0, RZ, RZ, R6 ;  /* 0x000000ffff007224 */ /* 0x000fca00078e0006 */
[----:B------:R-:W-:Y:S02]  /*1260*/  ISETP.GT.AND P1, PT, R0, 0x9, PT ;  /* 0x000000090000780c */ /* 0x000fe40003f24270 */
[----:B0-----:R-:W-:-:S05]  /*1270*/  IADD3 R4, P0, R3, R4, RZ ;  /* 0x0000000403047210 */ /* 0x001fca0007f1e0ff */
[----:B------:R-:W-:-:S06]  /*1280*/  IMAD.X R5, RZ, RZ, R5, P0 ;  /* 0x000000ffff057224 */ /* 0x000fcc00000e0605 */
        /* <DEDUP_REMOVED lines=14> */
.L_x_318:
[----:B------:R-:W2:Y:S02]  /*1370*/  LDG.E.U8 R4, desc[UR36][R4.64] ;  /* 0x0000002404047981 */ /* 0x000ea4000c1e1100 */
[----:B--2---:R-:W-:-:S04]  /*1380*/  I2FP.F32.U32 R0, R4 ;  /* 0x0000000400007245 */ /* 0x004fc80000201000 */
[----:B------:R-:W-:-:S04]  /*1390*/  F2FP.BF16.F32.PACK_AB R0, RZ, R0 ;  /* 0x00000000ff00723e */ /* 0x000fc800000010ff */
[----:B------:R-:W-:Y:S01]  /*13a0*/  PRMT R18, R0, 0x7610, R18 ;  /* 0x0000761000127816 */ /* 0x000fe20000000012 */
[----:B------:R-:W-:Y:S06]  /*13b0*/  BRA `(.L_x_320) ;  /* 0x0000000c00c87947 */ /* 0x000fec0003800000 */
.L_x_317:
        /* <DEDUP_REMOVED lines=11> */
.L_x_322:
[----:B------:R-:W2:Y:S02]  /*1470*/  LDG.E R4, desc[UR36][R4.64] ;  /* 0x0000002404047981 */ /* 0x000ea4000c1e1900 */
[----:B--2---:R-:W-:-:S04]  /*1480*/  I2FP.F32.S32 R0, R4 ;  /* 0x0000000400007245 */ /* 0x004fc80000201400 */
[----:B------:R-:W-:-:S04]  /*1490*/  F2FP.BF16.F32.PACK_AB R0, RZ, R0 ;  /* 0x00000000ff00723e */ /* 0x000fc800000010ff */
[----:B------:R-:W-:Y:S01]  /*14a0*/  PRMT R18, R0, 0x7610, R18 ;  /* 0x0000761000127816 */ /* 0x000fe20000000012 */
[----:B------:R-:W-:Y:S06]  /*14b0*/  BRA `(.L_x_320) ;  /* 0x0000000c00887947 */ /* 0x000fec0003800000 */
.L_x_321:
[----:B------:R-:W2:Y:S02]  /*14c0*/  LDG.E.U16 R4, desc[UR36][R4.64] ;  /* 0x0000002404047981 */ /* 0x000ea4000c1e1500 */
[----:B--2---:R-:W0:Y:S02]  /*14d0*/  I2F.S16 R0, R4 ;  /* 0x0000000400007306 */ /* 0x004e240000101400 */
[----:B0-----:R-:W-:-:S04]  /*14e0*/  F2FP.BF16.F32.PACK_AB R0, RZ, R0 ;  /* 0x00000000ff00723e */ /* 0x001fc800000010ff */
[----:B------:R-:W-:Y:S01]  /*14f0*/  PRMT R18, R0, 0x7610, R18 ;  /* 0x0000761000127816 */ /* 0x000fe20000000012 */
[----:B------:R-:W-:Y:S06]  /*1500*/  BRA `(.L_x_320) ;  /* 0x0000000c00747947 */ /* 0x000fec0003800000 */
.L_x_316:
        /* <DEDUP_REMOVED lines=9> */
.L_x_324:
[----:B------:R-:W2:Y:S02]  /*15a0*/  LDG.E.U16 R0, desc[UR36][R4.64] ;  /* 0x0000002404007981 */ /* 0x000ea4000c1e1500 */
[----:B--2---:R-:W-:-:S05]  /*15b0*/  HADD2.F32 R0, -RZ, R0.H0_H0 ;  /* 0x20000000ff007230 */ /* 0x004fca0000004100 */
[----:B------:R-:W-:-:S04]  /*15c0*/  F2FP.BF16.F32.PACK_AB R0, RZ, R0 ;  /* 0x00000000ff00723e */ /* 0x000fc800000010ff */
[----:B------:R-:W-:Y:S01]  /*15d0*/  PRMT R18, R0, 0x7610, R18 ;  /* 0x0000761000127816 */ /* 0x000fe20000000012 */
[----:B------:R-:W-:Y:S06]  /*15e0*/  BRA `(.L_x_320) ;  /* 0x0000000c003c7947 */ /* 0x000fec0003800000 */
.L_x_323:
        /* <DEDUP_REMOVED lines=9> */
.L_x_326:
[----:B------:R-:W2:Y:S02]  /*1680*/  LDG.E.U16 R4, desc[UR36][R4.64] ;  /* 0x0000002404047981 */ /* 0x000ea4000c1e1500 */
[----:B--2---:R-:W-:-:S05]  /*1690*/  HADD2.F32 R0, -RZ, R4.H0_H0 ;  /* 0x20000004ff007230 */ /* 0x004fca0000004100 */
[----:B------:R-:W-:-:S04]  /*16a0*/  F2FP.BF16.F32.PACK_AB R0, RZ, R0 ;  /* 0x00000000ff00723e */ /* 0x000fc800000010ff */
[----:B------:R-:W-:Y:S01]  /*16b0*/  PRMT R18, R0, 0x7610, R18 ;  /* 0x0000761000127816 */ /* 0x000fe20000000012 */
[----:B------:R-:W-:Y:S06]  /*16c0*/  BRA `(.L_x_320) ;  /* 0x0000000c00047947 */ /* 0x000fec0003800000 */
.L_x_325:
        /* <DEDUP_REMOVED lines=9> */
.L_x_315:
        /* <DEDUP_REMOVED lines=14> */
.L_x_329:
        /* <DEDUP_REMOVED lines=9> */
.L_x_328:
        /* <DEDUP_REMOVED lines=28> */
.L_x_331:
[----:B------:R-:W2:Y:S02]  /*1a90*/  LDG.E.U8 R4, desc[UR36][R4.64] ;  /* 0x0000002404047981 */ /* 0x000ea4000c1e1100 */
[----:B--2---:R-:W-:-:S05]  /*1aa0*/  IMAD.SHL.U32 R0, R4, 0x2000000, RZ ;  /* 0x0200000004007824 */ /* 0x004fca00078e00ff */
[----:B------:R-:W-:-:S13]  /*1ab0*/  ISETP.GE.U32.AND P0, PT, R0, 0x8000000, PT ;  /* 0x080000000000780c */ /* 0x000fda0003f06070 */
[C---:B------:R-:W-:Y:S02]  /*1ac0*/  @!P0 IMAD.SHL.U32 R0, R4.reuse, 0x100, RZ ;  /* 0x0000010004008824 */ /* 0x040fe400078e00ff */
[----:B------:R-:W-:-:S03]  /*1ad0*/  @P0 IMAD.SHL.U32 R3, R4, 0x200000, RZ ;  /* 0x0020000004030824 */ /* 0x000fc600078e00ff */
        /* <DEDUP_REMOVED lines=10> */
.L_x_330:
[----:B------:R0:W5:Y:S01]  /*1b80*/  LDG.E.U16 R18, desc[UR36][R4.64] ;  /* 0x0000002404127981 */ /* 0x000162000c1e1500 */
[----:B------:R-:W-:Y:S05]  /*1b90*/  BRA `(.L_x_320) ;  /* 0x0000000400d07947 */ /* 0x000fea0003800000 */
.L_x_327:
        /* <DEDUP_REMOVED lines=13> */
.L_x_334:
        /* <DEDUP_REMOVED lines=21> */
.L_x_338:
[----:B------:R-:W-:Y:S05]  /*1dc0*/  BSYNC B1 ;  /* 0x0000000000017941 */ /* 0x000fea0003800000 */
.L_x_337:
[----:B------:R-:W-:Y:S01]  /*1dd0*/  LEA R5, R0, 0x3b800000, 0x17 ;  /* 0x3b80000000057811 */ /* 0x000fe200078eb8ff */
[----:B------:R-:W-:-:S05]  /*1de0*/  IMAD.SHL.U32 R0, R3, 0x100000, RZ ;  /* 0x0010000003007824 */ /* 0x000fca00078e00ff */
[----:B------:R-:W-:-:S07]  /*1df0*/  LOP3.LUT R0, R5, R0, R6, 0xfe, !PT ;  /* 0x0000000005007212 */ /* 0x000fce00078efe06 */
.L_x_336:
[----:B------:R-:W-:Y:S05]  /*1e00*/  BSYNC B0 ;  /* 0x0000000000007941 */ /* 0x000fea0003800000 */
.L_x_335:
[----:B------:R-:W-:-:S04]  /*1e10*/  F2FP.BF16.F32.PACK_AB R0, RZ, R0 ;  /* 0x00000000ff00723e */ /* 0x000fc800000010ff */
[----:B------:R-:W-:Y:S01]  /*1e20*/  PRMT R18, R0, 0x7610, R18 ;  /* 0x0000761000127816 */ /* 0x000fe20000000012 */
[----:B------:R-:W-:Y:S06]  /*1e30*/  BRA `(.L_x_320) ;  /* 0x0000000400287947 */ /* 0x000fec0003800000 */
.L_x_333:
        /* <DEDUP_REMOVED lines=21> */
.L_x_342:
[----:B------:R-:W-:Y:S05]  /*1f90*/  BSYNC B1 ;  /* 0x0000000000017941 */ /* 0x000fea0003800000 */
.L_x_341:
[----:B------:R-:W-:Y:S01]  /*1fa0*/  LEA R5, R0, 0x37800000, 0x17 ;  /* 0x3780000000057811 */ /* 0x000fe200078eb8ff */
[----:B------:R-:W-:-:S05]  /*1fb0*/  IMAD.SHL.U32 R0, R3, 0x200000, RZ ;  /* 0x0020000003007824 */ /* 0x000fca00078e00ff */
[----:B------:R-:W-:-:S07]  /*1fc0*/  LOP3.LUT R0, R5, R0, R6, 0xfe, !PT ;  /* 0x0000000005007212 */ /* 0x000fce00078efe06 */
.L_x_340:
[----:B------:R-:W-:Y:S05]  /*1fd0*/  BSYNC B0 ;  /* 0x0000000000007941 */ /* 0x000fea0003800000 */
.L_x_339:
[----:B------:R-:W-:-:S04]  /*1fe0*/  F2FP.BF16.F32.PACK_AB R0, RZ, R0 ;  /* 0x00000000ff00723e */ /* 0x000fc800000010ff */
[----:B------:R-:W-:Y:S01]  /*1ff0*/  PRMT R18, R0, 0x7610, R18 ;  /* 0x0000761000127816 */ /* 0x000fe20000000012 */
[----:B------:R-:W-:Y:S06]  /*2000*/  BRA `(.L_x_320) ;  /* 0x0000000000b47947 */ /* 0x000fec0003800000 */
.L_x_332:
        /* <DEDUP_REMOVED lines=14> */
.L_x_346:
[----:B------:R-:W-:Y:S05]  /*20f0*/  BSYNC B0 ;  /* 0x0000000000007941 */ /* 0x000fea0003800000 */
.L_x_345:
[----:B------:R-:W-:-:S04]  /*2100*/  F2FP.BF16.F32.PACK_AB R0, RZ, R0 ;  /* 0x00000000ff00723e */ /* 0x000fc800000010ff */
[----:B------:R-:W-:Y:S01]  /*2110*/  PRMT R18, R0, 0x7610, R18 ;  /* 0x0000761000127816 */ /* 0x000fe20000000012 */
[----:B------:R-:W-:Y:S06]  /*2120*/  BRA `(.L_x_320) ;  /* 0x00000000006c7947 */ /* 0x000fec0003800000 */
.L_x_319:
        /* <DEDUP_REMOVED lines=15> */
[----:B0----5:R-:W-:Y:S05]  /*2220*/  CALL.ABS.NOINC R14 ;  /* 0x000000000e007343 */ /* 0x021fea0003c00000 */
.L_x_347:
[----:B------:R-:W-:Y:S01]  /*2230*/  PRMT R18, RZ, 0x7610, R18 ;  /* 0x00007610ff127816 */ /* 0x000fe20000000012 */
[----:B------:R-:W-:Y:S06]  /*2240*/  BRA `(.L_x_320) ;  /* 0x0000000000247947 */ /* 0x000fec0003800000 */
.L_x_344:
[----:B------:R-:W2:Y:S02]  /*2250*/  LDG.E.64 R4, desc[UR36][R4.64] ;  /* 0x0000002404047981 */ /* 0x000ea4000c1e1b00 */
[----:B--2---:R-:W0:Y:S02]  /*2260*/  I2F.U64 R0, R4 ;  /* 0x0000000400007312 */ /* 0x004e240000301000 */
[----:B0-----:R-:W-:-:S04]  /*2270*/  F2FP.BF16.F32.PACK_AB R0, RZ, R0 ;  /* 0x00000000ff00723e */ /* 0x001fc800000010ff */
[----:B------:R-:W-:Y:S01]  /*2280*/  PRMT R18, R0, 0x7610, R18 ;  /* 0x0000761000127816 */ /* 0x000fe20000000012 */
[----:B------:R-:W-:Y:S06]  /*2290*/  BRA `(.L_x_320) ;  /* 0x0000000000107947 */ /* 0x000fec0003800000 */
.L_x_343:
[----:B------:R-:W2:Y:S02]  /*22a0*/  LDG.E R4, desc[UR36][R4.64] ;  /* 0x0000002404047981 */ /* 0x000ea4000c1e1900 */
[----:B--2---:R-:W-:-:S04]  /*22b0*/  I2FP.F32.U32 R0, R4 ;  /* 0x0000000400007245 */ /* 0x004fc80000201000 */
[----:B------:R-:W-:-:S04]  /*22c0*/  F2FP.BF16.F32.PACK_AB R0, RZ, R0 ;  /* 0x00000000ff00723e */ /* 0x000fc800000010ff */
[----:B------:R-:W-:-:S07]  /*22d0*/  PRMT R18, R0, 0x7610, R18 ;  /* 0x0000761000127816 */ /* 0x000fce0000000012 */
.L_x_320:
[----:B------:R-:W-:-:S07]  /*22e0*/  VIADD R17, R17, 0x80 ;  /* 0x0000008011117836 */ /* 0x000fce0000000000 */
.L_x_314:
[----:B------:R-:W-:Y:S05]  /*22f0*/  BSYNC B6 ;  /* 0x0000000000067941 */ /* 0x000fea0003800000 */
.L_x_313:
[----:B------:R-:W-:Y:S01]  /*2300*/  ISETP.GE.AND P0, PT, R17, R16, PT ;  /* 0x000000101100720c */ /* 0x000fe20003f06270 */
[----:B------:R-:W-:Y:S01]  /*2310*/  BSSY B6, `(.L_x_348) ;  /* 0x0000113000067945 */ /* 0x000fe20003800000 */
[----:B------:R-:W-:Y:S02]  /*2320*/  PRMT R19, RZ, 0x7610, R19 ;  /* 0x00007610ff137816 */ /* 0x000fe40000000013 */
[----:B------:R-:W-:-:S09]  /*2330*/  PRMT R24, RZ, 0x7610, R24 ;  /* 0x00007610ff187816 */ /* 0x000fd20000000018 */
        /* <DEDUP_REMOVED lines=24> */
.L_x_353:
[----:B------:R-:W2:Y:S02]  /*24c0*/  LDG.E.U8 R4, desc[UR36][R4.64] ;  /* 0x0000002404047981 */ /* 0x000ea4000c1e1100 */
[----:B--2---:R-:W-:-:S04]  /*24d0*/  I2FP.F32.U32 R0, R4 ;  /* 0x0000000400007245 */ /* 0x004fc80000201000 */
[----:B------:R-:W-:-:S04]  /*24e0*/  F2FP.BF16.F32.PACK_AB R0, RZ, R0 ;  /* 0x00000000ff00723e */ /* 0x000fc800000010ff */
[----:B------:R-:W-:Y:S01]  /*24f0*/  PRMT R24, R0, 0x7610, R24 ;  /* 0x0000761000187816 */ /* 0x000fe20000000018 */
[----:B------:R-:W-:Y:S06]  /*2500*/  BRA `(.L_x_355) ;  /* 0x0000000c00c87947 */ /* 0x000fec0003800000 */
.L_x_352:
        /* <DEDUP_REMOVED lines=11> */
.L_x_357:
[----:B------:R-:W2:Y:S02]  /*25c0*/  LDG.E R4, desc[UR36][R4.64] ;  /* 0x0000002404047981 */ /* 0x000ea4000c1e1900 */
[----:B--2---:R-:W-:-:S04]  /*25d0*/  I2FP.F32.S32 R0, R4 ;  /* 0x0000000400007245 */ /* 0x004fc80000201400 */
[----:B------:R-:W-:-:S04]  /*25e0*/  F2FP.BF16.F32.PACK_AB R0, RZ, R0 ;  /* 0x00000000ff00723e */ /* 0x000fc800000010ff */
[----:B------:R-:W-:Y:S01]  /*25f0*/  PRMT R24, R0, 0x7610, R24 ;  /* 0x0000761000187816 */ /* 0x000fe20000000018 */
[----:B------:R-:W-:Y:S06]  /*2600*/  BRA `(.L_x_355) ;  /* 0x0000000c00887947 */ /* 0x000fec0003800000 */
.L_x_356:
[----:B------:R-:W2:Y:S02]  /*2610*/  LDG.E.U16 R4, desc[UR36][R4.64] ;  /* 0x0000002404047981 */ /* 0x000ea4000c1e1500 */
[----:B--2---:R-:W0:Y:S02]  /*2620*/  I2F.S16 R0, R4 ;  /* 0x0000000400007306 */ /* 0x004e240000101400 */
[----:B0-----:R-:W-:-:S04]  /*2630*/  F2FP.BF16.F32.PACK_AB R0, RZ, R0 ;  /* 0x00000000ff00723e */ /* 0x001fc800000010ff */
[----:B------:R-:W-:Y:S01]  /*2640*/  PRMT R24, R0, 0x7610, R24 ;  /* 0x0000761000187816 */ /* 0x000fe20000000018 */
[----:B------:R-:W-:Y:S06]  /*2650*/  BRA `(.L_x_355) ;  /* 0x0000000c00747947 */ /* 0x000fec0003800000 */
.L_x_351:
        /* <DEDUP_REMOVED lines=9> */
.L_x_359:
[----:B------:R-:W2:Y:S02]  /*26f0*/  LDG.E.U16 R0, desc[UR36][R4.64] ;  /* 0x0000002404007981 */ /* 0x000ea4000c1e1500 */
[----:B--2---:R-:W-:-:S05]  /*2700*/  HADD2.F32 R0, -RZ, R0.H0_H0 ;  /* 0x20000000ff007230 */ /* 0x004fca0000004100 */
[----:B------:R-:W-:-:S04]  /*2710*/  F2FP.BF16.F32.PACK_AB R0, RZ, R0 ;  /* 0x00000000ff00723e */ /* 0x000fc800000010ff */
[----:B------:R-:W-:Y:S01]  /*2720*/  PRMT R24, R0, 0x7610, R24 ;  /* 0x0000761000187816 */ /* 0x000fe20000000018 */
[----:B------:R-:W-:Y:S06]  /*2730*/  BRA `(.L_x_355) ;  /* 0x0000000c003c7947 */ /* 0x000fec0003800000 */
.L_x_358:
        /* <DEDUP_REMOVED lines=9> */
.L_x_361:
[----:B------:R-:W2:Y:S02]  /*27d0*/  LDG.E.U16 R4, desc[UR36][R4.64] ;  /* 0x0000002404047981 */ /* 0x000ea4000c1e1500 */
[----:B--2---:R-:W-:-:S05]  /*27e0*/  HADD2.F32 R0, -RZ, R4.H0_H0 ;  /* 0x20000004ff007230 */ /* 0x004fca0000004100 */
[----:B------:R-:W-:-:S04]  /*27f0*/  F2FP.BF16.F32.PACK_AB R0, RZ, R0 ;  /* 0x00000000ff00723e */ /* 0x000fc800000010ff */
[----:B------:R-:W-:Y:S01]  /*2800*/  PRMT R24, R0, 0x7610, R24 ;  /* 0x0000761000187816 */ /* 0x000fe20000000018 */
[----:B------:R-:W-:Y:S06]  /*2810*/  BRA `(.L_x_355) ;  /* 0x0000000c00047947 */ /* 0x000fec0003800000 */
.L_x_360:
        /* <DEDUP_REMOVED lines=9> */
.L_x_350:
        /* <DEDUP_REMOVED lines=14> */
.L_x_364:
        /* <DEDUP_REMOVED lines=9> */
.L_x_363:
        /* <DEDUP_REMOVED lines=28> */
.L_x_366:
        /* <DEDUP_REMOVED lines=15> */
.L_x_365:
[----:B------:R0:W5:Y:S01]  /*2cd0*/  LDG.E.U16 R24, desc[UR36][R4.64] ;  /* 0x0000002404187981 */ /* 0x000162000c1e1500 */
[----:B------:R-:W-:Y:S05]  /*2ce0*/  BRA `(.L_x_355) ;  /* 0x0000000400d07947 */ /* 0x000fea0003800000 */
.L_x_362:
        /* <DEDUP_REMOVED lines=13> */
.L_x_369:
        /* <DEDUP_REMOVED lines=21> */
.L_x_373:
[----:B------:R-:W-:Y:S05]  /*2f10*/  BSYNC B1 ;  /* 0x0000000000017941 */ /* 0x000fea0003800000 */
.L_x_372:
[----:B------:R-:W-:Y:S01]  /*2f20*/  LEA R5, R0, 0x3b800000, 0x17 ;  /* 0x3b80000000057811 */ /* 0x000fe200078eb8ff */
[----:B------:R-:W-:-:S05]  /*2f30*/  IMAD.SHL.U32 R0, R3, 0x100000, RZ ;  /* 0x0010000003007824 */ /* 0x000fca00078e00ff */
[----:B------:R-:W-:-:S07]  /*2f40*/  LOP3.LUT R0, R5, R0, R6, 0xfe, !PT ;  /* 0x0000000005007212 */ /* 0x000fce00078efe06 */
.L_x_371:
[----:B------:R-:W-:Y:S05]  /*2f50*/  BSYNC B0 ;  /* 0x0000000000007941 */ /* 0x000fea0003800000 */
.L_x_370:
[----:B------:R-:W-:-:S04]  /*2f60*/  F2FP.BF16.F32.PACK_AB R0, RZ, R0 ;  /* 0x00000000ff00723e */ /* 0x000fc800000010ff */
[----:B------:R-:W-:Y:S01]  /*2f70*/  PRMT R24, R0, 0x7610, R24 ;  /* 0x0000761000187816 */ /* 0x000fe20000000018 */
[----:B------:R-:W-:Y:S06]  /*2f80*/  BRA `(.L_x_355) ;  /* 0x0000000400287947 */ /* 0x000fec0003800000 */
.L_x_368:
        /* <DEDUP_REMOVED lines=21> */
.L_x_377:
[----:B------:R-:W-:Y:S05]  /*30e0*/  BSYNC B1 ;  /* 0x0000000000017941 */ /* 0x000fea0003800000 */
.L_x_376:
[----:B------:R-:W-:Y:S01]  /*30f0*/  LEA R5, R0, 0x37800000, 0x17 ;  /* 0x3780000000057811 */ /* 0x000fe200078eb8ff */
[----:B------:R-:W-:-:S05]  /*3100*/  IMAD.SHL.U32 R0, R3, 0x200000, RZ ;  /* 0x0020000003007824 */ /* 0x000fca00078e00ff */
[----:B------:R-:W-:-:S07]  /*3110*/  LOP3.LUT R0, R5, R0, R6, 0xfe, !PT ;  /* 0x0000000005007212 */ /* 0x000fce00078efe06 */
.L_x_375:
[----:B------:R-:W-:Y:S05]  /*3120*/  BSYNC B0 ;  /* 0x0000000000007941 */ /* 0x000fea0003800000 */
.L_x_374:
[----:B------:R-:W-:-:S04]  /*3130*/  F2FP.BF16.F32.PACK_AB R0, RZ, R0 ;  /* 0x00000000ff00723e */ /* 0x000fc800000010ff */
[----:B------:R-:W-:Y:S01]  /*3140*/  PRMT R24, R0, 0x7610, R24 ;  /* 0x0000761000187816 */ /* 0x000fe20000000018 */
[----:B------:R-:W-:Y:S06]  /*3150*/  BRA `(.L_x_355) ;  /* 0x0000000000b47947 */ /* 0x000fec0003800000 */
.L_x_367:
        /* <DEDUP_REMOVED lines=14> */
.L_x_381:
[----:B------:R-:W-:Y:S05]  /*3240*/  BSYNC B0 ;  /* 0x0000000000007941 */ /* 0x000fea0003800000 */
.L_x_380:
[----:B------:R-:W-:-:S04]  /*3250*/  F2FP.BF16.F32.PACK_AB R0, RZ, R0 ;  /* 0x00000000ff00723e */ /* 0x000fc800000010ff */
[----:B------:R-:W-:Y:S01]  /*3260*/  PRMT R24, R0, 0x7610, R24 ;  /* 0x0000761000187816 */ /* 0x000fe20000000018 */
[----:B------:R-:W-:Y:S06]  /*3270*/  BRA `(.L_x_355) ;  /* 0x00000000006c7947 */ /* 0x000fec0003800000 */
.L_x_354:
        /* <DEDUP_REMOVED lines=16> */
.L_x_382:
[----:B------:R-:W-:Y:S01]  /*3380*/  PRMT R24, RZ, 0x7610, R24 ;  /* 0x00007610ff187816 */ /* 0x000fe20000000018 */
[----:B------:R-:W-:Y:S06]  /*3390*/  BRA `(.L_x_355) ;  /* 0x0000000000247947 */ /* 0x000fec0003800000 */
.L_x_379:
[----:B------:R-:W2:Y:S02]  /*33a0*/  LDG.E.64 R4, desc[UR36][R4.64] ;  /* 0x0000002404047981 */ /* 0x000ea4000c1e1b00 */
[----:B--2---:R-:W0:Y:S02]  /*33b0*/  I2F.U64 R0, R4 ;  /* 0x0000000400007312 */ /* 0x004e240000301000 */
[----:B0-----:R-:W-:-:S04]  /*33c0*/  F2FP.BF16.F32.PACK_AB R0, RZ, R0 ;  /* 0x00000000ff00723e */ /* 0x001fc800000010ff */
[----:B------:R-:W-:Y:S01]  /*33d0*/  PRMT R24, R0, 0x7610, R24 ;  /* 0x0000761000187816 */ /* 0x000fe20000000018 */
[----:B------:R-:W-:Y:S06]  /*33e0*/  BRA `(.L_x_355) ;  /* 0x0000000000107947 */ /* 0x000fec0003800000 */
.L_x_378:
[----:B------:R-:W2:Y:S02]  /*33f0*/  LDG.E R4, desc[UR36][R4.64] ;  /* 0x0000002404047981 */ /* 0x000ea4000c1e1900 */
[----:B--2---:R-:W-:-:S04]  /*3400*/  I2FP.F32.U32 R0, R4 ;  /* 0x0000000400007245 */ /* 0x004fc80000201000 */
[----:B------:R-:W-:-:S04]  /*3410*/  F2FP.BF16.F32.PACK_AB R0, RZ, R0 ;  /* 0x00000000ff00723e */ /* 0x000fc800000010ff */
[----:B------:R-:W-:-:S07]  /*3420*/  PRMT R24, R0, 0x7610, R24 ;  /* 0x0000761000187816 */ /* 0x000fce0000000018 */
.L_x_355:
[----:B------:R-:W-:-:S07]  /*3430*/  VIADD R17, R17, 0x80 ;  /* 0x0000008011117836 */ /* 0x000fce0000000000 */
.L_x_349:
[----:B------:R-:W-:Y:S05]  /*3440*/  BSYNC B6 ;  /* 0x0000000000067941 */ /* 0x000fea0003800000 */
.L_x_348:
[----:B------:R-:W-:Y:S01]  /*3450*/  ISETP.GE.AND P0, PT, R17, R16, PT ;  /* 0x000000101100720c */ /* 0x000fe20003f06270 */
[----:B------:R-:W-:-:S12]  /*3460*/  BSSY B6, `(.L_x_383) ;  /* 0x000010f000067945 */ /* 0x000fd80003800000 */
[----:B------:R-:W-:Y:S05]  /*3470*/  @P0 BRA `(.L_x_384) ;  /* 0x0000001000340947 */ /* 0x000fea0003800000 */
[----:B0-----:R-:W0:Y:S01]  /*3480*/  LDC.64 R4, c[0x0][0x220] ;  /* 0x00008800ff047b82 */ /* 0x001e220000000a00 */
        /* <DEDUP_REMOVED lines=21> */
.L_x_388:
[----:B------:R-:W2:Y:S02]  /*35e0*/  LDG.E.U8 R4, desc[UR36][R4.64] ;  /* 0x0000002404047981 */ /* 0x000ea4000c1e1100 */
[----:B--2---:R-:W-:-:S04]  /*35f0*/  I2FP.F32.U32 R0, R4 ;  /* 0x0000000400007245 */ /* 0x004fc80000201000 */
[----:B------:R-:W-:-:S04]  /*3600*/  F2FP.BF16.F32.PACK_AB R0, RZ, R0 ;  /* 0x00000000ff00723e */ /* 0x000fc800000010ff */
[----:B------:R-:W-:Y:S01]  /*3610*/  PRMT R19, R0, 0x7610, R19 ;  /* 0x0000761000137816 */ /* 0x000fe20000000013 */
[----:B------:R-:W-:Y:S06]  /*3620*/  BRA `(.L_x_384) ;  /* 0x0000000c00c87947 */ /* 0x000fec0003800000 */
.L_x_387:
        /* <DEDUP_REMOVED lines=11> */
.L_x_391:
[----:B------:R-:W2:Y:S02]  /*36e0*/  LDG.E R4, desc[UR36][R4.64] ;  /* 0x0000002404047981 */ /* 0x000ea4000c1e1900 */
[----:B--2---:R-:W-:-:S04]  /*36f0*/  I2FP.F32.S32 R0, R4 ;  /* 0x0000000400007245 */ /* 0x004fc80000201400 */
[----:B------:R-:W-:-:S04]  /*3700*/  F2FP.BF16.F32.PACK_AB R0, RZ, R0 ;  /* 0x00000000ff00723e */ /* 0x000fc800000010ff */
[----:B------:R-:W-:Y:S01]  /*3710*/  PRMT R19, R0, 0x7610, R19 ;  /* 0x0000761000137816 */ /* 0x000fe20000000013 */
[----:B------:R-:W-:Y:S06]  /*3720*/  BRA `(.L_x_384) ;  /* 0x0000000c00887947 */ /* 0x000fec0003800000 */
.L_x_390:
[----:B------:R-:W2:Y:S02]  /*3730*/  LDG.E.U16 R4, desc[UR36][R4.64] ;  /* 0x0000002404047981 */ /* 0x000ea4000c1e1500 */
[----:B--2---:R-:W0:Y:S02]  /*3740*/  I2F.S16 R0, R4 ;  /* 0x0000000400007306 */ /* 0x004e240000101400 */
[----:B0-----:R-:W-:-:S04]  /*3750*/  F2FP.BF16.F32.PACK_AB R0, RZ, R0 ;  /* 0x00000000ff00723e */ /* 0x001fc800000010ff */
[----:B------:R-:W-:Y:S01]  /*3760*/  PRMT R19, R0, 0x7610, R19 ;  /* 0x0000761000137816 */ /* 0x000fe20000000013 */
[----:B------:R-:W-:Y:S06]  /*3770*/  BRA `(.L_x_384) ;  /* 0x0000000c00747947 */ /* 0x000fec0003800000 */
.L_x_386:
        /* <DEDUP_REMOVED lines=9> */
.L_x_393:
[----:B------:R-:W2:Y:S02]  /*3810*/  LDG.E.U16 R0, desc[UR36][R4.64] ;  /* 0x0000002404007981 */ /* 0x000ea4000c1e1500 */
[----:B--2---:R-:W-:-:S05]  /*3820*/  HADD2.F32 R0, -RZ, R0.H0_H0 ;  /* 0x20000000ff007230 */ /* 0x004fca0000004100 */
[----:B------:R-:W-:-:S04]  /*3830*/  F2FP.BF16.F32.PACK_AB R0, RZ, R0 ;  /* 0x00000000ff00723e */ /* 0x000fc800000010ff */
[----:B------:R-:W-:Y:S01]  /*3840*/  PRMT R19, R0, 0x7610, R19 ;  /* 0x0000761000137816 */ /* 0x000fe20000000013 */
[----:B------:R-:W-:Y:S06]  /*3850*/  BRA `(.L_x_384) ;  /* 0x0000000c003c7947 */ /* 0x000fec0003800000 */
.L_x_392:
        /* <DEDUP_REMOVED lines=9> */
.L_x_395:
[----:B------:R-:W2:Y:S02]  /*38f0*/  LDG.E.U16 R4, desc[UR36][R4.64] ;  /* 0x0000002404047981 */ /* 0x000ea4000c1e1500 */
[----:B--2---:R-:W-:-:S05]  /*3900*/  HADD2.F32 R0, -RZ, R4.H0_H0 ;  /* 0x20000004ff007230 */ /* 0x004fca0000004100 */
[----:B------:R-:W-:-:S04]  /*3910*/  F2FP.BF16.F32.PACK_AB R0, RZ, R0 ;  /* 0x00000000ff00723e */ /* 0x000fc800000010ff */
[----:B------:R-:W-:Y:S01]  /*3920*/  PRMT R19, R0, 0x7610, R19 ;  /* 0x0000761000137816 */ /* 0x000fe20000000013 */
[----:B------:R-:W-:Y:S06]  /*3930*/  BRA `(.L_x_384) ;  /* 0x0000000c00047947 */ /* 0x000fec0003800000 */
.L_x_394:
        /* <DEDUP_REMOVED lines=9> */
.L_x_385:
        /* <DEDUP_REMOVED lines=14> */
.L_x_398:
        /* <DEDUP_REMOVED lines=9> */
.L_x_397:
        /* <DEDUP_REMOVED lines=28> */
.L_x_400:
        /* <DEDUP_REMOVED lines=15> */
.L_x_399:
[----:B------:R1:W5:Y:S01]  /*3df0*/  LDG.E.U16 R19, desc[UR36][R4.64] ;  /* 0x0000002404137981 */ /* 0x000362000c1e1500 */
[----:B------:R-:W-:Y:S05]  /*3e00*/  BRA `(.L_x_384) ;  /* 0x0000000400d07947 */ /* 0x000fea0003800000 */
.L_x_396:
        /* <DEDUP_REMOVED lines=13> */
.L_x_403:
        /* <DEDUP_REMOVED lines=21> */
.L_x_407:
[----:B------:R-:W-:Y:S05]  /*4030*/  BSYNC B1 ;  /* 0x0000000000017941 */ /* 0x000fea0003800000 */
.L_x_406:
[----:B------:R-:W-:Y:S01]  /*4040*/  LEA R5, R0, 0x3b800000, 0x17 ;  /* 0x3b80000000057811 */ /* 0x000fe200078eb8ff */
[----:B------:R-:W-:-:S05]  /*4050*/  IMAD.SHL.U32 R0, R3, 0x100000, RZ ;  /* 0x0010000003007824 */ /* 0x000fca00078e00ff */
[----:B------:R-:W-:-:S07]  /*4060*/  LOP3.LUT R0, R5, R0, R6, 0xfe, !PT ;  /* 0x0000000005007212 */ /* 0x000fce00078efe06 */
.L_x_405:
[----:B------:R-:W-:Y:S05]  /*4070*/  BSYNC B0 ;  /* 0x0000000000007941 */ /* 0x000fea0003800000 */
.L_x_404:
[----:B------:R-:W-:-:S04]  /*4080*/  F2FP.BF16.F32.PACK_AB R0, RZ, R0 ;  /* 0x00000000ff00723e */ /* 0x000fc800000010ff */
[----:B------:R-:W-:Y:S01]  /*4090*/  PRMT R19, R0, 0x7610, R19 ;  /* 0x0000761000137816 */ /* 0x000fe20000000013 */
[----:B------:R-:W-:Y:S06]  /*40a0*/  BRA `(.L_x_384) ;  /* 0x0000000400287947 */ /* 0x000fec0003800000 */
.L_x_402:
        /* <DEDUP_REMOVED lines=21> */
.L_x_411:
[----:B------:R-:W-:Y:S05]  /*4200*/  BSYNC B1 ;  /* 0x0000000000017941 */ /* 0x000fea0003800000 */
.L_x_410:
[----:B------:R-:W-:Y:S01]  /*4210*/  LEA R5, R0, 0x37800000, 0x17 ;  /* 0x3780000000057811 */ /* 0x000fe200078eb8ff */
[----:B------:R-:W-:-:S05]  /*4220*/  IMAD.SHL.U32 R0, R3, 0x200000, RZ ;  /* 0x0020000003007824 */ /* 0x000fca00078e00ff */
[----:B------:R-:W-:-:S07]  /*4230*/  LOP3.LUT R0, R5, R0, R6, 0xfe, !PT ;  /* 0x0000000005007212 */ /* 0x000fce00078efe06 */
.L_x_409:
[----:B------:R-:W-:Y:S05]  /*4240*/  BSYNC B0 ;  /* 0x0000000000007941 */ /* 0x000fea0003800000 */
.L_x_408:
[----:B------:R-:W-:-:S04]  /*4250*/  F2FP.BF16.F32.PACK_AB R0, RZ, R0 ;  /* 0x00000000ff00723e */ /* 0x000fc800000010ff */
[----:B------:R-:W-:Y:S01]  /*4260*/  PRMT R19, R0, 0x7610, R19 ;  /* 0x0000761000137816 */ /* 0x000fe20000000013 */
[----:B------:R-:W-:Y:S06]  /*4270*/  BRA `(.L_x_384) ;  /* 0x0000000000b47947 */ /* 0x000fec0003800000 */
.L_x_401:
        /* <DEDUP_REMOVED lines=14> */
.L_x_415:
[----:B------:R-:W-:Y:S05]  /*4360*/  BSYNC B0 ;  /* 0x0000000000007941 */ /* 0x000fea0003800000 */
.L_x_414:
[----:B------:R-:W-:-:S04]  /*4370*/  F2FP.BF16.F32.PACK_AB R0, RZ, R0 ;  /* 0x00000000ff00723e */ /* 0x000fc800000010ff */
[----:B------:R-:W-:Y:S01]  /*4380*/  PRMT R19, R0, 0x7610, R19 ;  /* 0x0000761000137816 */ /* 0x000fe20000000013 */
[----:B------:R-:W-:Y:S06]  /*4390*/  BRA `(.L_x_384) ;  /* 0x00000000006c7947 */ /* 0x000fec0003800000 */
.L_x_389:
        /* <DEDUP_REMOVED lines=16> */
.L_x_416:
[----:B------:R-:W-:Y:S01]  /*44a0*/  PRMT R19, RZ, 0x7610, R19 ;  /* 0x00007610ff137816 */ /* 0x000fe20000000013 */
[----:B------:R-:W-:Y:S06]  /*44b0*/  BRA `(.L_x_384) ;  /* 0x0000000000247947 */ /* 0x000fec0003800000 */
.L_x_413:
[----:B------:R-:W2:Y:S02]  /*44c0*/  LDG.E.64 R4, desc[UR36][R4.64] ;  /* 0x0000002404047981 */ /* 0x000ea4000c1e1b00 */
[----:B--2---:R-:W0:Y:S02]  /*44d0*/  I2F.U64 R0, R4 ;  /* 0x0000000400007312 */ /* 0x004e240000301000 */
[----:B0-----:R-:W-:-:S04]  /*44e0*/  F2FP.BF16.F32.PACK_AB R0, RZ, R0 ;  /* 0x00000000ff00723e */ /* 0x001fc800000010ff */
[----:B------:R-:W-:Y:S01]  /*44f0*/  PRMT R19, R0, 0x7610, R19 ;  /* 0x0000761000137816 */ /* 0x000fe20000000013 */
[----:B------:R-:W-:Y:S06]  /*4500*/  BRA `(.L_x_384) ;  /* 0x0000000000107947 */ /* 0x000fec0003800000 */
.L_x_412:
[----:B------:R-:W2:Y:S02]  /*4510*/  LDG.E R4, desc[UR36][R4.64] ;  /* 0x0000002404047981 */ /* 0x000ea4000c1e1900 */
[----:B--2---:R-:W-:-:S04]  /*4520*/  I2FP.F32.U32 R0, R4 ;  /* 0x0000000400007245 */ /* 0x004fc80000201000 */
[----:B------:R-:W-:-:S04]  /*4530*/  F2FP.BF16.F32.PACK_AB R0, RZ, R0 ;  /* 0x00000000ff00723e */ /* 0x000fc800000010ff */
[----:B------:R-:W-:-:S07]  /*4540*/  PRMT R19, R0, 0x7610, R19 ;  /* 0x0000761000137816 */ /* 0x000fce0000000013 */
.L_x_384:
[----:B------:R-:W-:Y:S05]  /*4550*/  BSYNC B6 ;  /* 0x0000000000067941 */ /* 0x000fea0003800000 */
.L_x_383:
[----:B------:R-:W2:Y:S01]  /*4560*/  S2R R25, SR_TID.X ;  /* 0x0000000000197919 */ /* 0x000ea20000002100 */
[----:B------:R-:W3:Y:S01]  /*4570*/  LDC.U8 R17, c[0x0][0x234] ;  /* 0x00008d00ff117b82 */ /* 0x000ee20000000000 */
[----:B------:R-:W-:Y:S01]  /*4580*/  BSSY B0, `(.L_x_417) ;  /* 0x0000024000007945 */ /* 0x000fe20003800000 */
[CC--:B--2---:R-:W-:Y:S01]  /*4590*/  ISETP.GE.AND P2, PT, R25.reuse, R16.reuse, PT ;  /* 0x000000101900720c */ /* 0x0c4fe20003f46270 */
[C---:B------:R-:W-:Y:S02]  /*45a0*/  VIADD R3, R25.reuse, 0x100 ;  /* 0x0000010019037836 */ /* 0x040fe40000000000 */
[C---:B01----:R-:W-:Y:S02]  /*45b0*/  VIADD R5, R25.reuse, 0x180 ;  /* 0x0000018019057836 */ /* 0x043fe40000000000 */
[----:B------:R-:W-:Y:S01]  /*45c0*/  VIADD R23, R25, 0x80 ;  /* 0x0000008019177836 */ /* 0x000fe20000000000 */
[-C--:B------:R-:W-:Y:S02]  /*45d0*/  ISETP.GE.AND P0, PT, R3, R16.reuse, PT ;  /* 0x000000100300720c */ /* 0x080fe40003f06270 */
[----:B------:R-:W-:-:S02]  /*45e0*/  ISETP.GE.AND P1, PT, R5, R16, PT ;  /* 0x000000100500720c */ /* 0x000fc40003f26270 */
[----:B------:R-:W-:-:S03]  /*45f0*/  ISETP.GE.AND P3, PT, R23, R16, PT ;  /* 0x000000101700720c */ /* 0x000fc60003f66270 */
[----:B------:R-:W-:Y:S10]  /*4600*/  @P2 BRA `(.L_x_418) ;  /* 0x00000000006c2947 */ /* 0x000ff40003800000 */
[----:B-----5:R-:W-:Y:S02]  /*4610*/  IMAD.U32 R22, R22, 0x10000, RZ ;  /* 0x0001000016167824 */ /* 0x020fe400078e00ff */
[----:B------:R-:W-:Y:S02]  /*4620*/  IMAD.MOV.U32 R3, RZ, RZ, 0x42fc0000 ;  /* 0x42fc0000ff037424 */ /* 0x000fe400078e00ff */
        /* <DEDUP_REMOVED lines=21> */
[----:B------:R-:W-:-:S05]  /*4780*/  FFMA.FTZ R5, R3, 2, R0 ;  /* 0x4000000003057823 */ /* 0x000fca0000010000 */
[--C-:B------:R-:W-:Y:S01]  /*4790*/  LOP3.LUT R5, R5, 0x80000000, R22.reuse, 0xb8, !PT ;  /* 0x8000000005057812 */ /* 0x100fe200078eb816 */
[----:B------:R-:W-:-:S04]  /*47a0*/  @!P4 FFMA.FTZ R5, R22, R7, R22 ;  /* 0x000000071605c223 */ /* 0x000fc80000010016 */
[----:B------:R0:W1:Y:S03]  /*47b0*/  F2F.BF16.F32 R3, R5 ;  /* 0x0000000500037304 */ /* 0x0000660000202000 */
.L_x_418:
[----:B------:R-:W-:Y:S05]  /*47c0*/  BSYNC B0 ;  /* 0x0000000000007941 */ /* 0x000fea0003800000 */
.L_x_417:
[----:B------:R-:W-:Y:S04]  /*47d0*/  BSSY B0, `(.L_x_419) ;  /* 0x000001d000007945 */ /* 0x000fe80003800000 */
[----:B------:R-:W-:Y:S05]  /*47e0*/  @P3 BRA `(.L_x_420) ;  /* 0x00000000006c3947 */ /* 0x000fea0003800000 */
[----:B-----5:R-:W-:Y:S02]  /*47f0*/  IMAD.U32 R18, R18, 0x10000, RZ ;  /* 0x0001000012127824 */ /* 0x020fe400078e00ff */
        /* <DEDUP_REMOVED lines=24> */
[----:B------:R-:W-:-:S06]  /*4980*/  @!P3 FFMA.FTZ R22, R18, R9, R18 ;  /* 0x000000091216b223 */ /* 0x000fcc0000010012 */
[----:B------:R-:W2:Y:S02]  /*4990*/  F2F.BF16.F32 R22, R22 ;  /* 0x0000001600167304 */ /* 0x000ea40000202000 */
.L_x_420:
[----:B------:R-:W-:Y:S05]  /*49a0*/  BSYNC B0 ;  /* 0x0000000000007941 */ /* 0x000fea0003800000 */
.L_x_419:
        /* <DEDUP_REMOVED lines=28> */
[----:B------:R-:W4:Y:S02]  /*4b70*/  F2F.BF16.F32 R18, R18 ;  /* 0x0000001200127304 */ /* 0x000f240000202000 */
.L_x_422:
[----:B------:R-:W-:Y:S05]  /*4b80*/  BSYNC B0 ;  /* 0x0000000000007941 */ /* 0x000fea0003800000 */
.L_x_421:
        /* <DEDUP_REMOVED lines=28> */
[----:B------:R0:W0:Y:S03]  /*4d50*/  F2F.BF16.F32 R19, R0 ;  /* 0x0000000000137304 */ /* 0x0000260000202000 */
.L_x_424:
[----:B------:R-:W-:Y:S05]  /*4d60*/  BSYNC B0 ;  /* 0x0000000000007941 */ /* 0x000fea0003800000 */
.L_x_423:
[----:B------:R-:W-:Y:S04]  /*4d70*/  BSSY B6, `(.L_x_425) ;  /* 0x0000112000067945 */ /* 0x000fe80003800000 */
[----:B------:R-:W-:Y:S05]  /*4d80*/  @P2 BRA `(.L_x_426) ;  /* 0x0000001000402947 */ /* 0x000fea0003800000 */
[----:B------:R-:W1:Y:S01]  /*4d90*/  LDC.64 R8, c[0x0][0x218] ;  /* 0x00008600ff087b82 */ /* 0x000e620000000a00 */
[----:B0--3--:R-:W-:Y:S01]  /*4da0*/  PRMT R0, R17, 0x9910, RZ ;  /* 0x0000991011007816 */ /* 0x009fe200000000ff */
[----:B------:R-:W-:Y:S01]  /*4db0*/  IMAD R25, R2, 0x200, R25 ;  /* 0x0000020002197824 */ /* 0x000fe200078e0219 */
[----:B------:R-:W-:Y:S02]  /*4dc0*/  ULDC UR4, c[0x0][0x238] ;  /* 0x00008e0000047ab9 */ /* 0x000fe40000000800 */
[----:B------:R-:W-:Y:S01]  /*4dd0*/  ISETP.GT.AND P0, PT, R0, 0x9, PT ;  /* 0x000000090000780c */ /* 0x000fe20003f04270 */
[----:B------:R-:W-:-:S05]  /*4de0*/  IMAD R25, R25, UR4, RZ ;  /* 0x0000000419197c24 */ /* 0x000fca000f8e02ff */
[----:B-1----:R-:W-:-:S05]  /*4df0*/  IADD3 R8, P1, R25, R8, RZ ;  /* 0x0000000819087210 */ /* 0x002fca0007f3e0ff */
        /* <DEDUP_REMOVED lines=10> */
[----:B------:R-:W-:Y:S02]  /*4ea0*/  IMAD.U32 R3, R3, 0x10000, RZ ;  /* 0x0001000003037824 */ /* 0x000fe400078e00ff */
[----:B------:R-:W-:-:S04]  /*4eb0*/  IMAD.MOV.U32 R25, RZ, RZ, R23 ;  /* 0x000000ffff197224 */ /* 0x000fc800078e0017 */
[----:B------:R-:W0:Y:S02]  /*4ec0*/  F2I.FTZ.TRUNC.NTZ R3, R3 ;  /* 0x0000000300037305 */ /* 0x000e24000021f100 */
[----:B0-----:R0:W-:Y:S01]  /*4ed0*/  STG.E.U8 desc[UR36][R8.64], R3 ;  /* 0x0000000308007986 */ /* 0x0011e2000c101124 */
[----:B------:R-:W-:Y:S05]  /*4ee0*/  BRA `(.L_x_426) ;  /* 0x0000000c00e87947 */ /* 0x000fea0003800000 */
.L_x_430:
[----:B------:R-:W-:Y:S02]  /*4ef0*/  IMAD.U32 R5, R3, 0x10000, RZ ;  /* 0x0001000003057824 */ /* 0x000fe400078e00ff */
[----:B------:R-:W-:-:S04]  /*4f00*/  IMAD.MOV.U32 R25, RZ, RZ, R23 ;  /* 0x000000ffff197224 */ /* 0x000fc800078e0017 */
[----:B------:R-:W0:Y:S02]  /*4f10*/  F2I.S64.TRUNC R4, R5 ;  /* 0x0000000500047311 */ /* 0x000e24000020d900 */
[----:B0-----:R0:W-:Y:S01]  /*4f20*/  STG.E.U8 desc[UR36][R8.64], R4 ;  /* 0x0000000408007986 */ /* 0x0011e2000c101124 */
[----:B------:R-:W-:Y:S05]  /*4f30*/  BRA `(.L_x_426) ;  /* 0x0000000c00d47947 */ /* 0x000fea0003800000 */
.L_x_429:
[----:B------:R-:W-:-:S13]  /*4f40*/  ISETP.NE.AND P0, PT, R0, 0x2, PT ;  /* 0x000000020000780c */ /* 0x000fda0003f05270 */
[----:B------:R-:W-:Y:S05]  /*4f50*/  @!P0 BRA `(.L_x_432) ;  /* 0x0000000000388947 */ /* 0x000fea0003800000 */
[----:B------:R-:W-:-:S13]  /*4f60*/  ISETP.NE.AND P0, PT, R0, 0x3, PT ;  /* 0x000000030000780c */ /* 0x000fda0003f05270 */
[----:B------:R-:W-:Y:S05]  /*4f70*/  @!P0 BRA `(.L_x_433) ;  /* 0x00000000001c8947 */ /* 0x000fea0003800000 */
[----:B------:R-:W-:-:S13]  /*4f80*/  ISETP.NE.AND P0, PT, R0, 0x4, PT ;  /* 0x000000040000780c */ /* 0x000fda0003f05270 */
[----:B------:R-:W-:Y:S05]  /*4f90*/  @P0 BRA `(.L_x_431) ;  /* 0x0000000c00500947 */ /* 0x000fea0003800000 */
[----:B------:R-:W-:Y:S02]  /*4fa0*/  IMAD.U32 R4, R3, 0x10000, RZ ;  /* 0x0001000003047824 */ /* 0x000fe400078e00ff */
[----:B------:R-:W-:-:S04]  /*4fb0*/  IMAD.MOV.U32 R25, RZ, RZ, R23 ;  /* 0x000000ffff197224 */ /* 0x000fc800078e0017 */
[----:B------:R-:W0:Y:S02]  /*4fc0*/  F2I.S64.TRUNC R4, R4 ;  /* 0x0000000400047311 */ /* 0x000e24000020d900 */
[----:B0-----:R0:W-:Y:S01]  /*4fd0*/  STG.E.64 desc[UR36][R8.64], R4 ;  /* 0x0000000408007986 */ /* 0x0011e2000c101b24 */
[----:B------:R-:W-:Y:S05]  /*4fe0*/  BRA `(.L_x_426) ;  /* 0x0000000c00a87947 */ /* 0x000fea0003800000 */
.L_x_433:
[----:B------:R-:W-:Y:S02]  /*4ff0*/  IMAD.U32 R3, R3, 0x10000, RZ ;  /* 0x0001000003037824 */ /* 0x000fe400078e00ff */
[----:B------:R-:W-:-:S04]  /*5000*/  IMAD.MOV.U32 R25, RZ, RZ, R23 ;  /* 0x000000ffff197224 */ /* 0x000fc800078e0017 */
[----:B------:R-:W0:Y:S02]  /*5010*/  F2I.FTZ.TRUNC.NTZ R3, R3 ;  /* 0x0000000300037305 */ /* 0x000e24000021f100 */
[----:B0-----:R0:W-:Y:S01]  /*5020*/  STG.E desc[UR36][R8.64], R3 ;  /* 0x0000000308007986 */ /* 0x0011e2000c101924 */
[----:B------:R-:W-:Y:S05]  /*5030*/  BRA `(.L_x_426) ;  /* 0x0000000c00947947 */ /* 0x000fea0003800000 */
.L_x_432:
[----:B------:R-:W-:Y:S02]  /*5040*/  IMAD.U32 R3, R3, 0x10000, RZ ;  /* 0x0001000003037824 */ /* 0x000fe400078e00ff */
[----:B------:R-:W-:-:S04]  /*5050*/  IMAD.MOV.U32 R25, RZ, RZ, R23 ;  /* 0x000000ffff197224 */ /* 0x000fc800078e0017 */
[----:B------:R-:W0:Y:S02]  /*5060*/  F2I.FTZ.TRUNC.NTZ R3, R3 ;  /* 0x0000000300037305 */ /* 0x000e24000021f100 */
[----:B0-----:R0:W-:Y:S01]  /*5070*/  STG.E.U16 desc[UR36][R8.64], R3 ;  /* 0x0000000308007986 */ /* 0x0011e2000c101524 */
[----:B------:R-:W-:Y:S05]  /*5080*/  BRA `(.L_x_426) ;  /* 0x0000000c00807947 */ /* 0x000fea0003800000 */
.L_x_428:
[----:B------:R-:W-:-:S13]  /*5090*/  ISETP.GT.AND P0, PT, R0, 0x6, PT ;  /* 0x000000060000780c */ /* 0x000fda0003f04270 */
[----:B------:R-:W-:Y:S05]  /*50a0*/  @P0 BRA `(.L_x_434) ;  /* 0x0000000000340947 */ /* 0x000fea0003800000 */
[----:B------:R-:W-:-:S13]  /*50b0*/  ISETP.NE.AND P0, PT, R0, 0x5, PT ;  /* 0x000000050000780c */ /* 0x000fda0003f05270 */
[----:B------:R-:W-:Y:S05]  /*50c0*/  @!P0 BRA `(.L_x_435) ;  /* 0x0000000000188947 */ /* 0x000fea0003800000 */
[----:B------:R-:W-:-:S13]  /*50d0*/  ISETP.NE.AND P0, PT, R0, 0x6, PT ;  /* 0x000000060000780c */ /* 0x000fda0003f05270 */
[----:B------:R-:W-:Y:S05]  /*50e0*/  @P0 BRA `(.L_x_431) ;  /* 0x0000000800fc0947 */ /* 0x000fea0003800000 */
[----:B------:R-:W-:Y:S02]  /*50f0*/  IMAD.U32 R3, R3, 0x10000, RZ ;  /* 0x0001000003037824 */ /* 0x000fe400078e00ff */
[----:B------:R-:W-:-:S03]  /*5100*/  IMAD.MOV.U32 R25, RZ, RZ, R23 ;  /* 0x000000ffff197224 */ /* 0x000fc600078e0017 */
[----:B------:R0:W-:Y:S01]  /*5110*/  STG.E desc[UR36][R8.64], R3 ;  /* 0x0000000308007986 */ /* 0x0001e2000c101924 */
[----:B------:R-:W-:Y:S05]  /*5120*/  BRA `(.L_x_426) ;  /* 0x0000000c00587947 */ /* 0x000fea0003800000 */
.L_x_435:
[----:B------:R-:W-:Y:S02]  /*5130*/  IMAD.U32 R0, R3, 0x10000, RZ ;  /* 0x0001000003007824 */ /* 0x000fe400078e00ff */
[----:B------:R-:W-:-:S03]  /*5140*/  IMAD.MOV.U32 R25, RZ, RZ, R23 ;  /* 0x000000ffff197224 */ /* 0x000fc600078e0017 */
[----:B------:R-:W-:-:S05]  /*5150*/  F2FP.F16.F32.PACK_AB R0, RZ, R0 ;  /* 0x00000000ff00723e */ /* 0x000fca00000000ff */
[----:B------:R0:W-:Y:S01]  /*5160*/  STG.E.U16 desc[UR36][R8.64], R0 ;  /* 0x0000000008007986 */ /* 0x0001e2000c101524 */
[----:B------:R-:W-:Y:S05]  /*5170*/  BRA `(.L_x_426) ;  /* 0x0000000c00447947 */ /* 0x000fea0003800000 */
.L_x_434:
[----:B------:R-:W-:-:S13]  /*5180*/  ISETP.NE.AND P0, PT, R0, 0x7, PT ;  /* 0x000000070000780c */ /* 0x000fda0003f05270 */
[----:B------:R-:W-:Y:S05]  /*5190*/  @!P0 BRA `(.L_x_436) ;  /* 0x00000000003c8947 */ /* 0x000fea0003800000 */
[----:B------:R-:W-:-:S13]  /*51a0*/  ISETP.NE.AND P0, PT, R0, 0x8, PT ;  /* 0x000000080000780c */ /* 0x000fda0003f05270 */
[----:B------:R-:W-:Y:S05]  /*51b0*/  @!P0 BRA `(.L_x_437) ;  /* 0x00000000001c8947 */ /* 0x000fea0003800000 */
[----:B------:R-:W-:-:S13]  /*51c0*/  ISETP.NE.AND P0, PT, R0, 0x9, PT ;  /* 0x000000090000780c */ /* 0x000fda0003f05270 */
[----:B------:R-:W-:Y:S05]  /*51d0*/  @P0 BRA `(.L_x_431) ;  /* 0x0000000800c00947 */ /* 0x000fea0003800000 */
[----:B------:R-:W-:Y:S02]  /*51e0*/  IMAD.U32 R4, R3, 0x10000, RZ ;  /* 0x0001000003047824 */ /* 0x000fe400078e00ff */
[----:B------:R-:W-:Y:S02]  /*51f0*/  IMAD.MOV.U32 R5, RZ, RZ, RZ ;  /* 0x000000ffff057224 */ /* 0x000fe400078e00ff */
[----:B------:R-:W-:-:S03]  /*5200*/  IMAD.MOV.U32 R25, RZ, RZ, R23 ;  /* 0x000000ffff197224 */ /* 0x000fc600078e0017 */
[----:B------:R0:W-:Y:S01]  /*5210*/  STG.E.64 desc[UR36][R8.64], R4 ;  /* 0x0000000408007986 */ /* 0x0001e2000c101b24 */
[----:B------:R-:W-:Y:S05]  /*5220*/  BRA `(.L_x_426) ;  /* 0x0000000c00187947 */ /* 0x000fea0003800000 */
.L_x_437:
[----:B------:R-:W-:Y:S02]  /*5230*/  IMAD.U32 R3, R3, 0x10000, RZ ;  /* 0x0001000003037824 */ /* 0x000fe400078e00ff */
[----:B------:R-:W-:-:S03]  /*5240*/  IMAD.MOV.U32 R25, RZ, RZ, R23 ;  /* 0x000000ffff197224 */ /* 0x000fc600078e0017 */
[----:B------:R-:W-:-:S04]  /*5250*/  F2FP.F16.F32.PACK_AB R3, RZ, R3 ;  /* 0x00000003ff03723e */ /* 0x000fc800000000ff */
[----:B------:R-:W-:-:S05]  /*5260*/  PRMT R3, R3, 0x5410, RZ ;  /* 0x0000541003037816 */ /* 0x000fca00000000ff */
[----:B------:R0:W-:Y:S01]  /*5270*/  STG.E desc[UR36][R8.64], R3 ;  /* 0x0000000308007986 */ /* 0x0001e2000c101924 */
[----:B------:R-:W-:Y:S05]  /*5280*/  BRA `(.L_x_426) ;  /* 0x0000000c00007947 */ /* 0x000fea0003800000 */
.L_x_436:
[----:B------:R-:W-:Y:S02]  /*5290*/  IMAD.U32 R4, R3, 0x10000, RZ ;  /* 0x0001000003047824 */ /* 0x000fe400078e00ff */
[----:B------:R-:W-:Y:S02]  /*52a0*/  IMAD.MOV.U32 R25, RZ, RZ, R23 ;  /* 0x000000ffff197224 */ /* 0x000fe400078e0017 */
[----:B------:R-:W-:-:S06]  /*52b0*/  FMUL.FTZ R4, R4, 1 ;  /* 0x3f80000004047820 */ /* 0x000fcc0000410000 */
[----:B------:R-:W0:Y:S02]  /*52c0*/  F2F.F64.F32 R4, R4 ;  /* 0x0000000400047310 */ /* 0x000e240000201800 */
[----:B0-----:R0:W-:Y:S01]  /*52d0*/  STG.E.64 desc[UR36][R8.64], R4 ;  /* 0x0000000408007986 */ /* 0x0011e2000c101b24 */
[----:B------:R-:W-:Y:S05]  /*52e0*/  BRA `(.L_x_426) ;  /* 0x0000000800e87947 */ /* 0x000fea0003800000 */
.L_x_427:
        /* <DEDUP_REMOVED lines=10> */
[----:B------:R-:W-:-:S04]  /*5390*/  FSETP.NEU.FTZ.AND P0, PT, R3, RZ, PT ;  /* 0x000000ff0300720b */ /* 0x000fc80003f1d000 */
[----:B------:R-:W-:-:S05]  /*53a0*/  SEL R3, RZ, 0x1, !P0 ;  /* 0x00000001ff037807 */ /* 0x000fca0004000000 */
[----:B------:R0:W-:Y:S01]  /*53b0*/  STG.E.U8 desc[UR36][R8.64], R3 ;  /* 0x0000000308007986 */ /* 0x0001e2000c101124 */
[----:B------:R-:W-:Y:S05]  /*53c0*/  BRA `(.L_x_426) ;  /* 0x0000000800b07947 */ /* 0x000fea0003800000 */
.L_x_440:
[----:B------:R-:W-:Y:S01]  /*53d0*/  IMAD.U32 R3, R3, 0x10000, RZ ;  /* 0x0001000003037824 */ /* 0x000fe200078e00ff */
[----:B------:R-:W-:Y:S01]  /*53e0*/  CS2R R6, SRZ ;  /* 0x0000000000067805 */ /* 0x000fe2000001ff00 */
[----:B------:R-:W-:Y:S02]  /*53f0*/  IMAD.MOV.U32 R25, RZ, RZ, R23 ;  /* 0x000000ffff197224 */ /* 0x000fe400078e0017 */
[----:B------:R-:W-:-:S04]  /*5400*/  FMUL.FTZ R3, R3, 1 ;  /* 0x3f80000003037820 */ /* 0x000fc80000410000 */
[----:B------:R-:W0:Y:S02]  /*5410*/  F2F.F64.F32 R4, R3 ;  /* 0x0000000300047310 */ /* 0x000e240000201800 */
[----:B0-----:R0:W-:Y:S01]  /*5420*/  STG.E.128 desc[UR36][R8.64], R4 ;  /* 0x0000000408007986 */ /* 0x0011e2000c101d24 */
[----:B------:R-:W-:Y:S05]  /*5430*/  BRA `(.L_x_426) ;  /* 0x0000000800947947 */ /* 0x000fea0003800000 */
.L_x_439:
[----:B------:R-:W-:-:S13]  /*5440*/  ISETP.NE.AND P0, PT, R0, 0xf, PT ;  /* 0x0000000f0000780c */ /* 0x000fda0003f05270 */
[----:B------:R-:W-:Y:S05]  /*5450*/  @!P0 BRA `(.L_x_441) ;  /* 0x0000000000bc8947 */ /* 0x000fea0003800000 */
[----:B------:R-:W-:-:S13]  /*5460*/  ISETP.NE.AND P0, PT, R0, 0x17, PT ;  /* 0x000000170000780c */ /* 0x000fda0003f05270 */
[----:B------:R-:W-:Y:S05]  /*5470*/  @!P0 BRA `(.L_x_442) ;  /* 0x0000000000588947 */ /* 0x000fea0003800000 */
[----:B------:R-:W-:-:S13]  /*5480*/  ISETP.NE.AND P0, PT, R0, 0x18, PT ;  /* 0x000000180000780c */ /* 0x000fda0003f05270 */
[----:B------:R-:W-:Y:S05]  /*5490*/  @P0 BRA `(.L_x_431) ;  /* 0x0000000800100947 */ /* 0x000fea0003800000 */
[----:B------:R-:W-:Y:S01]  /*54a0*/  IMAD.U32 R7, R3, 0x10000, RZ ;  /* 0x0001000003077824 */ /* 0x000fe200078e00ff */
        /* <DEDUP_REMOVED lines=14> */
.L_x_444:
[----:B------:R-:W-:Y:S05]  /*5590*/  BSYNC B0 ;  /* 0x0000000000007941 */ /* 0x000fea0003800000 */
.L_x_443:
[----:B------:R-:W-:Y:S01]  /*55a0*/  LOP3.LUT R5, R0, R5, RZ, 0xfc, !PT ;  /* 0x0000000500057212 */ /* 0x000fe200078efcff */
[----:B------:R-:W-:-:S04]  /*55b0*/  IMAD.MOV.U32 R25, RZ, RZ, R23 ;  /* 0x000000ffff197224 */ /* 0x000fc800078e0017 */
[----:B------:R0:W-:Y:S01]  /*55c0*/  STG.E.U8 desc[UR36][R8.64], R5 ;  /* 0x0000000508007986 */ /* 0x0001e2000c101124 */
[----:B------:R-:W-:Y:S05]  /*55d0*/  BRA `(.L_x_426) ;  /* 0x00000008002c7947 */ /* 0x000fea0003800000 */
.L_x_442:
[----:B------:R-:W-:Y:S01]  /*55e0*/  IMAD.U32 R5, R3, 0x10000, RZ ;  /* 0x0001000003057824 */ /* 0x000fe200078e00ff */
        /* <DEDUP_REMOVED lines=12> */
.L_x_446:
[----:B------:R-:W-:Y:S01]  /*56b0*/  IMAD.MOV.U32 R0, RZ, RZ, 0x7f ;  /* 0x0000007fff007424 */ /* 0x000fe200078e00ff */
[----:B------:R-:W-:-:S04]  /*56c0*/  ISETP.GT.U32.AND P0, PT, R3, 0x7f800000, PT ;  /* 0x7f8000000300780c */ /* 0x000fc80003f04070 */
[----:B------:R-:W-:-:S09]  /*56d0*/  SEL R0, R0, 0x7c, P0 ;  /* 0x0000007c00007807 */ /* 0x000fd20000000000 */
.L_x_447:
[----:B------:R-:W-:Y:S05]  /*56e0*/  BSYNC B0 ;  /* 0x0000000000007941 */ /* 0x000fea0003800000 */
.L_x_445:
[----:B------:R-:W-:Y:S01]  /*56f0*/  LOP3.LUT R3, R5, 0x80000000, RZ, 0xc0, !PT ;  /* 0x8000000005037812 */ /* 0x000fe200078ec0ff */
[----:B------:R-:W-:-:S03]  /*5700*/  IMAD.MOV.U32 R25, RZ, RZ, R23 ;  /* 0x000000ffff197224 */ /* 0x000fc600078e0017 */
[----:B------:R-:W-:-:S04]  /*5710*/  SHF.R.U32.HI R3, RZ, 0x18, R3 ;  /* 0x00000018ff037819 */ /* 0x000fc80000011603 */
[----:B------:R-:W-:-:S05]  /*5720*/  LOP3.LUT R3, R0, R3, RZ, 0xfc, !PT ;  /* 0x0000000300037212 */ /* 0x000fca00078efcff */
[----:B------:R0:W-:Y:S01]  /*5730*/  STG.E.U8 desc[UR36][R8.64], R3 ;  /* 0x0000000308007986 */ /* 0x0001e2000c101124 */
[----:B------:R-:W-:Y:S05]  /*5740*/  BRA `(.L_x_426) ;  /* 0x0000000400d07947 */ /* 0x000fea0003800000 */
.L_x_441:
[----:B------:R0:W-:Y:S01]  /*5750*/  STG.E.U16 desc[UR36][R8.64], R3 ;  /* 0x0000000308007986 */ /* 0x0001e2000c101524 */
[----:B------:R-:W-:Y:S01]  /*5760*/  IMAD.MOV.U32 R25, RZ, RZ, R23 ;  /* 0x000000ffff197224 */ /* 0x000fe200078e0017 */
[----:B------:R-:W-:Y:S06]  /*5770*/  BRA `(.L_x_426) ;  /* 0x0000000400c47947 */ /* 0x000fec0003800000 */
.L_x_438:
        /* <DEDUP_REMOVED lines=10> */
[----:B------:R-:W0:Y:S02]  /*5820*/  F2I.FTZ.U32.TRUNC.NTZ R3, R3 ;  /* 0x0000000300037305 */ /* 0x000e24000021f000 */
[----:B0-----:R0:W-:Y:S01]  /*5830*/  STG.E.U16 desc[UR36][R8.64], R3 ;  /* 0x0000000308007986 */ /* 0x0011e2000c101524 */
[----:B------:R-:W-:Y:S05]  /*5840*/  BRA `(.L_x_426) ;  /* 0x0000000400907947 */ /* 0x000fea0003800000 */
.L_x_450:
[----:B------:R-:W-:Y:S01]  /*5850*/  IMAD.U32 R5, R3, 0x10000, RZ ;  /* 0x0001000003057824 */ /* 0x000fe200078e00ff */
        /* <DEDUP_REMOVED lines=16> */
.L_x_453:
[----:B------:R-:W-:-:S04]  /*5960*/  LOP3.LUT R3, R5, 0x80000000, RZ, 0xc0, !PT ;  /* 0x8000000005037812 */ /* 0x000fc800078ec0ff */
[----:B------:R-:W-:-:S04]  /*5970*/  SHF.R.U32.HI R3, RZ, 0x18, R3 ;  /* 0x00000018ff037819 */ /* 0x000fc80000011603 */
[----:B------:R-:W-:-:S04]  /*5980*/  LOP3.LUT R0, R0, R3, RZ, 0xfc, !PT ;  /* 0x0000000300007212 */ /* 0x000fc800078efcff */
[----:B------:R-:W-:-:S07]  /*5990*/  PRMT R4, R0, 0x7610, R4 ;  /* 0x0000761000047816 */ /* 0x000fce0000000004 */
.L_x_452:
[----:B------:R-:W-:Y:S05]  /*59a0*/  BSYNC B0 ;  /* 0x0000000000007941 */ /* 0x000fea0003800000 */
.L_x_451:
[----:B------:R0:W-:Y:S01]  /*59b0*/  STG.E.U8 desc[UR36][R8.64], R4 ;  /* 0x0000000408007986 */ /* 0x0001e2000c101124 */
[----:B------:R-:W-:Y:S01]  /*59c0*/  IMAD.MOV.U32 R25, RZ, RZ, R23 ;  /* 0x000000ffff197224 */ /* 0x000fe200078e0017 */
[----:B------:R-:W-:Y:S06]  /*59d0*/  BRA `(.L_x_426) ;  /* 0x00000004002c7947 */ /* 0x000fec0003800000 */
.L_x_449:
        /* <DEDUP_REMOVED lines=17> */
.L_x_456:
[----:B------:R-:W-:-:S04]  /*5af0*/  LOP3.LUT R3, R5, 0x80000000, RZ, 0xc0, !PT ;  /* 0x8000000005037812 */ /* 0x000fc800078ec0ff */
[----:B------:R-:W-:-:S04]  /*5b00*/  SHF.R.U32.HI R3, RZ, 0x18, R3 ;  /* 0x00000018ff037819 */ /* 0x000fc80000011603 */
[----:B------:R-:W-:-:S04]  /*5b10*/  LOP3.LUT R0, R0, R3, RZ, 0xfc, !PT ;  /* 0x0000000300007212 */ /* 0x000fc800078efcff */
[----:B------:R-:W-:-:S07]  /*5b20*/  PRMT R4, R0, 0x7610, R4 ;  /* 0x0000761000047816 */ /* 0x000fce0000000004 */
.L_x_455:
[----:B------:R-:W-:Y:S05]  /*5b30*/  BSYNC B0 ;  /* 0x0000000000007941 */ /* 0x000fea0003800000 */
.L_x_454:
[----:B------:R0:W-:Y:S01]  /*5b40*/  STG.E.U8 desc[UR36][R8.64], R4 ;  /* 0x0000000408007986 */ /* 0x0001e2000c101124 */
[----:B------:R-:W-:Y:S01]  /*5b50*/  IMAD.MOV.U32 R25, RZ, RZ, R23 ;  /* 0x000000ffff197224 */ /* 0x000fe200078e0017 */
[----:B------:R-:W-:Y:S06]  /*5b60*/  BRA `(.L_x_426) ;  /* 0x0000000000c87947 */ /* 0x000fec0003800000 */
.L_x_448:
[----:B------:R-:W-:-:S13]  /*5b70*/  ISETP.NE.AND P0, PT, R0, 0x1c, PT ;  /* 0x0000001c0000780c */ /* 0x000fda0003f05270 */
[----:B------:R-:W-:Y:S05]  /*5b80*/  @!P0 BRA `(.L_x_457) ;  /* 0x0000000000b08947 */ /* 0x000fea0003800000 */
[----:B------:R-:W-:-:S13]  /*5b90*/  ISETP.NE.AND P0, PT, R0, 0x1d, PT ;  /* 0x0000001d0000780c */ /* 0x000fda0003f05270 */
[----:B------:R-:W-:Y:S05]  /*5ba0*/  @!P0 BRA `(.L_x_458) ;  /* 0x0000000000948947 */ /* 0x000fea0003800000 */
[----:B------:R-:W-:-:S13]  /*5bb0*/  ISETP.NE.AND P0, PT, R0, 0x2c, PT ;  /* 0x0000002c0000780c */ /* 0x000fda0003f05270 */
[----:B------:R-:W-:Y:S05]  /*5bc0*/  @P0 BRA `(.L_x_431) ;  /* 0x0000000000440947 */ /* 0x000fea0003800000 */
[----:B------:R-:W-:Y:S02]  /*5bd0*/  IMAD.U32 R4, R3, 0x10000, RZ ;  /* 0x0001000003047824 */ /* 0x000fe400078e00ff */
[----:B------:R-:W-:-:S03]  /*5be0*/  IMAD.MOV.U32 R25, RZ, RZ, R23 ;  /* 0x000000ffff197224 */ /* 0x000fc600078e0017 */
[----:B------:R-:W-:-:S04]  /*5bf0*/  SHF.R.U32.HI R5, RZ, 0x17, R4 ;  /* 0x00000017ff057819 */ /* 0x000fc80000011604 */
[----:B------:R-:W-:-:S04]  /*5c00*/  LOP3.LUT R3, R5, 0xff, RZ, 0xc0, !PT ;  /* 0x000000ff05037812 */ /* 0x000fc800078ec0ff */
[----:B------:R-:W-:-:S13]  /*5c10*/  ISETP.NE.AND P2, PT, R3, 0xff, PT ;  /* 0x000000ff0300780c */ /* 0x000fda0003f45270 */
[--C-:B------:R-:W-:Y:S02]  /*5c20*/  @P2 SHF.R.U32.HI R0, RZ, 0x16, R4.reuse ;  /* 0x00000016ff002819 */ /* 0x100fe40000011604 */
[----:B------:R-:W-:Y:S01]  /*5c30*/  @P2 LOP3.LUT P0, RZ, R3, 0x3fffff, R4, 0xf8, !PT ;  /* 0x003fffff03ff2812 */ /* 0x000fe2000780f804 */
[----:B------:R-:W-:Y:S01]  /*5c40*/  IMAD.MOV.U32 R3, RZ, RZ, 0xff ;  /* 0x000000ffff037424 */ /* 0x000fe200078e00ff */
        /* <DEDUP_REMOVED lines=9> */
.L_x_431:
        /* <DEDUP_REMOVED lines=15> */
[----:B0-2-45:R-:W-:Y:S05]  /*5dd0*/  CALL.ABS.NOINC R14 ;  /* 0x000000000e007343 */ /* 0x035fea0003c00000 */
.L_x_459:
[----:B------:R-:W-:Y:S01]  /*5de0*/  IMAD.MOV.U32 R25, RZ, RZ, R23 ;  /* 0x000000ffff197224 */ /* 0x000fe200078e0017 */
[----:B------:R-:W-:Y:S06]  /*5df0*/  BRA `(.L_x_426) ;  /* 0x0000000000247947 */ /* 0x000fec0003800000 */
.L_x_458:
[----:B------:R-:W-:Y:S02]  /*5e00*/  IMAD.U32 R4, R3, 0x10000, RZ ;  /* 0x0001000003047824 */ /* 0x000fe400078e00ff */
[----:B------:R-:W-:-:S04]  /*5e10*/  IMAD.MOV.U32 R25, RZ, RZ, R23 ;  /* 0x000000ffff197224 */ /* 0x000fc800078e0017 */
[----:B------:R-:W0:Y:S02]  /*5e20*/  F2I.U64.TRUNC R4, R4 ;  /* 0x0000000400047311 */ /* 0x000e24000020d800 */
[----:B0-----:R0:W-:Y:S01]  /*5e30*/  STG.E.64 desc[UR36][R8.64], R4 ;  /* 0x0000000408007986 */ /* 0x0011e2000c101b24 */
[----:B------:R-:W-:Y:S05]  /*5e40*/  BRA `(.L_x_426) ;  /* 0x0000000000107947 */ /* 0x000fea0003800000 */
.L_x_457:
[----:B------:R-:W-:Y:S02]  /*5e50*/  IMAD.U32 R3, R3, 0x10000, RZ ;  /* 0x0001000003037824 */ /* 0x000fe400078e00ff */
[----:B------:R-:W-:-:S04]  /*5e60*/  IMAD.MOV.U32 R25, RZ, RZ, R23 ;  /* 0x000000ffff197224 */ /* 0x000fc800078e0017 */
[----:B------:R-:W0:Y:S02]  /*5e70*/  F2I.FTZ.U32.TRUNC.NTZ R3, R3 ;  /* 0x0000000300037305 */ /* 0x000e24000021f000 */
[----:B0-----:R0:W-:Y:S02]  /*5e80*/  STG.E desc[UR36][R8.64], R3 ;  /* 0x0000000308007986 */ /* 0x0011e4000c101924 */
.L_x_426:
[----:B------:R-:W-:Y:S05]  /*5e90*/  BSYNC B6 ;  /* 0x0000000000067941 */ /* 0x000fea0003800000 */
.L_x_425:
[----:B------:R-:W-:Y:S01]  /*5ea0*/  ISETP.GE.AND P0, PT, R25, R16, PT ;  /* 0x000000101900720c */ /* 0x000fe20003f06270 */
[----:B------:R-:W-:-:S12]  /*5eb0*/  BSSY B6, `(.L_x_460) ;  /* 0x00001fc000067945 */ /* 0x000fd80003800000 */
[----:B------:R-:W-:Y:S05]  /*5ec0*/  @P0 BRA `(.L_x_461) ;  /* 0x0000001c00e80947 */ /* 0x000fea0003800000 */
[----:B0-----:R-:W0:Y:S01]  /*5ed0*/  LDC.64 R8, c[0x0][0x218] ;  /* 0x00008600ff087b82 */ /* 0x001e220000000a00 */
[----:B------:R-:W-:Y:S01]  /*5ee0*/  IMAD R0, R2, 0x200, R25 ;  /* 0x0000020002007824 */ /* 0x000fe200078e0219 */
[----:B---3--:R-:W-:Y:S01]  /*5ef0*/  PRMT R4, R17, 0x9910, RZ ;  /* 0x0000991011047816 */ /* 0x008fe200000000ff */
[----:B------:R-:W-:Y:S02]  /*5f00*/  ULDC UR4, c[0x0][0x238] ;  /* 0x00008e0000047ab9 */ /* 0x000fe40000000800 */
[----:B-1----:R-:W-:Y:S02]  /*5f10*/  IMAD R3, R0, UR4, RZ ;  /* 0x0000000400037c24 */ /* 0x002fe4000f8e02ff */
        /* <DEDUP_REMOVED lines=13> */
[----:B--2--5:R-:W-:-:S04]  /*5ff0*/  IMAD.U32 R22, R22, 0x10000, RZ ;  /* 0x0001000016167824 */ /* 0x024fc800078e00ff */
[----:B------:R-:W0:Y:S02]  /*6000*/  F2I.FTZ.TRUNC.NTZ R3, R22 ;  /* 0x0000001600037305 */ /* 0x000e24000021f100 */
[----:B0-----:R3:W-:Y:S01]  /*6010*/  STG.E.U8 desc[UR36][R8.64], R3 ;  /* 0x0000000308007986 */ /* 0x0017e2000c101124 */
[----:B------:R-:W-:Y:S05]  /*6020*/  BRA `(.L_x_467) ;  /* 0x0000000c00947947 */ /* 0x000fea0003800000 */
.L_x_465:
[----:B--2--5:R-:W-:-:S06]  /*6030*/  IMAD.U32 R5, R22, 0x10000, RZ ;  /* 0x0001000016057824 */ /* 0x024fcc00078e00ff */
[----:B------:R-:W0:Y:S02]  /*6040*/  F2I.S64.TRUNC R4, R5 ;  /* 0x0000000500047311 */ /* 0x000e24000020d900 */
[----:B0-----:R0:W-:Y:S01]  /*6050*/  STG.E.U8 desc[UR36][R8.64], R4 ;  /* 0x0000000408007986 */ /* 0x0011e2000c101124 */
[----:B------:R-:W-:Y:S05]  /*6060*/  BRA `(.L_x_467) ;  /* 0x0000000c00847947 */ /* 0x000fea0003800000 */
.L_x_464:
[----:B------:R-:W-:-:S13]  /*6070*/  ISETP.NE.AND P0, PT, R0, 0x2, PT ;  /* 0x000000020000780c */ /* 0x000fda0003f05270 */
[----:B------:R-:W-:Y:S05]  /*6080*/  @!P0 BRA `(.L_x_468) ;  /* 0x0000000000308947 */ /* 0x000fea0003800000 */
[----:B------:R-:W-:-:S13]  /*6090*/  ISETP.NE.AND P0, PT, R0, 0x3, PT ;  /* 0x000000030000780c */ /* 0x000fda0003f05270 */
[----:B------:R-:W-:Y:S05]  /*60a0*/  @!P0 BRA `(.L_x_469) ;  /* 0x0000000000188947 */ /* 0x000fea0003800000 */
[----:B------:R-:W-:-:S13]  /*60b0*/  ISETP.NE.AND P0, PT, R0, 0x4, PT ;  /* 0x000000040000780c */ /* 0x000fda0003f05270 */
[----:B------:R-:W-:Y:S05]  /*60c0*/  @P0 BRA `(.L_x_466) ;  /* 0x0000000c000c0947 */ /* 0x000fea0003800000 */
[----:B--2--5:R-:W-:-:S06]  /*60d0*/  IMAD.U32 R4, R22, 0x10000, RZ ;  /* 0x0001000016047824 */ /* 0x024fcc00078e00ff */
[----:B------:R-:W0:Y:S02]  /*60e0*/  F2I.S64.TRUNC R4, R4 ;  /* 0x0000000400047311 */ /* 0x000e24000020d900 */
[----:B0-----:R1:W-:Y:S01]  /*60f0*/  STG.E.64 desc[UR36][R8.64], R4 ;  /* 0x0000000408007986 */ /* 0x0013e2000c101b24 */
[----:B------:R-:W-:Y:S05]  /*6100*/  BRA `(.L_x_467) ;  /* 0x0000000c005c7947 */ /* 0x000fea0003800000 */
.L_x_469:
[----:B--2--5:R-:W-:-:S04]  /*6110*/  IMAD.U32 R22, R22, 0x10000, RZ ;  /* 0x0001000016167824 */ /* 0x024fc800078e00ff */
[----:B------:R-:W0:Y:S02]  /*6120*/  F2I.FTZ.TRUNC.NTZ R3, R22 ;  /* 0x0000001600037305 */ /* 0x000e24000021f100 */
[----:B0-----:R2:W-:Y:S01]  /*6130*/  STG.E desc[UR36][R8.64], R3 ;  /* 0x0000000308007986 */ /* 0x0015e2000c101924 */
[----:B------:R-:W-:Y:S05]  /*6140*/  BRA `(.L_x_467) ;  /* 0x0000000c004c7947 */ /* 0x000fea0003800000 */
.L_x_468:
[----:B--2--5:R-:W-:-:S04]  /*6150*/  IMAD.U32 R22, R22, 0x10000, RZ ;  /* 0x0001000016167824 */ /* 0x024fc800078e00ff */
[----:B------:R-:W0:Y:S02]  /*6160*/  F2I.FTZ.TRUNC.NTZ R3, R22 ;  /* 0x0000001600037305 */ /* 0x000e24000021f100 */
[----:B0-----:R0:W-:Y:S01]  /*6170*/  STG.E.U16 desc[UR36][R8.64], R3 ;  /* 0x0000000308007986 */ /* 0x0011e2000c101524 */
[----:B------:R-:W-:Y:S05]  /*6180*/  BRA `(.L_x_467) ;  /* 0x0000000c003c7947 */ /* 0x000fea0003800000 */
.L_x_463:
[----:B------:R-:W-:-:S13]  /*6190*/  ISETP.GT.AND P0, PT, R0, 0x6, PT ;  /* 0x000000060000780c */ /* 0x000fda0003f04270 */
[----:B------:R-:W-:Y:S05]  /*61a0*/  @P0 BRA `(.L_x_470) ;  /* 0x00000000002c0947 */ /* 0x000fea0003800000 */
[----:B------:R-:W-:-:S13]  /*61b0*/  ISETP.NE.AND P0, PT, R0, 0x5, PT ;  /* 0x000000050000780c */ /* 0x000fda0003f05270 */
[----:B------:R-:W-:Y:S05]  /*61c0*/  @!P0 BRA `(.L_x_471) ;  /* 0x0000000000148947 */ /* 0x000fea0003800000 */
[----:B------:R-:W-:-:S13]  /*61d0*/  ISETP.NE.AND P0, PT, R0, 0x6, PT ;  /* 0x000000060000780c */ /* 0x000fda0003f05270 */
[----:B------:R-:W-:Y:S05]  /*61e0*/  @P0 BRA `(.L_x_466) ;  /* 0x0000000800c40947 */ /* 0x000fea0003800000 */
[----:B--2--5:R-:W-:-:S05]  /*61f0*/  IMAD.U32 R3, R22, 0x10000, RZ ;  /* 0x0001000016037824 */ /* 0x024fca00078e00ff */
[----:B------:R0:W-:Y:S01]  /*6200*/  STG.E desc[UR36][R8.64], R3 ;  /* 0x0000000308007986 */ /* 0x0001e2000c101924 */
[----:B------:R-:W-:Y:S05]  /*6210*/  BRA `(.L_x_467) ;  /* 0x0000000c00187947 */ /* 0x000fea0003800000 */
.L_x_471:
[----:B--2--5:R-:W-:-:S05]  /*6220*/  IMAD.U32 R0, R22, 0x10000, RZ ;  /* 0x0001000016007824 */ /* 0x024fca00078e00ff */
[----:B------:R-:W-:-:S05]  /*6230*/  F2FP.F16.F32.PACK_AB R0, RZ, R0 ;  /* 0x00000000ff00723e */ /* 0x000fca00000000ff */
[----:B------:R0:W-:Y:S01]  /*6240*/  STG.E.U16 desc[UR36][R8.64], R0 ;  /* 0x0000000008007986 */ /* 0x0001e2000c101524 */
[----:B------:R-:W-:Y:S05]  /*6250*/  BRA `(.L_x_467) ;  /* 0x0000000c00087947 */ /* 0x000fea0003800000 */
.L_x_470:
[----:B------:R-:W-:-:S13]  /*6260*/  ISETP.NE.AND P0, PT, R0, 0x7, PT ;  /* 0x000000070000780c */ /* 0x000fda0003f05270 */
[----:B------:R-:W-:Y:S05]  /*6270*/  @!P0 BRA `(.L_x_472) ;  /* 0x0000000000348947 */ /* 0x000fea0003800000 */
[----:B------:R-:W-:-:S13]  /*6280*/  ISETP.NE.AND P0, PT, R0, 0x8, PT ;  /* 0x000000080000780c */ /* 0x000fda0003f05270 */
[----:B------:R-:W-:Y:S05]  /*6290*/  @!P0 BRA `(.L_x_473) ;  /* 0x0000000000188947 */ /* 0x000fea0003800000 */
[----:B------:R-:W-:-:S13]  /*62a0*/  ISETP.NE.AND P0, PT, R0, 0x9, PT ;  /* 0x000000090000780c */ /* 0x000fda0003f05270 */
[----:B------:R-:W-:Y:S05]  /*62b0*/  @P0 BRA `(.L_x_466) ;  /* 0x0000000800900947 */ /* 0x000fea0003800000 */
[----:B--2--5:R-:W-:Y:S02]  /*62c0*/  IMAD.U32 R22, R22, 0x10000, RZ ;  /* 0x0001000016167824 */ /* 0x024fe400078e00ff */
[----:B------:R-:W-:-:S05]  /*62d0*/  IMAD.MOV.U32 R23, RZ, RZ, RZ ;  /* 0x000000ffff177224 */ /* 0x000fca00078e00ff */
[----:B------:R0:W-:Y:S01]  /*62e0*/  STG.E.64 desc[UR36][R8.64], R22 ;  /* 0x0000001608007986 */ /* 0x0001e2000c101b24 */
[----:B------:R-:W-:Y:S05]  /*62f0*/  BRA `(.L_x_467) ;  /* 0x0000000800e07947 */ /* 0x000fea0003800000 */
.L_x_473:
[----:B--2--5:R-:W-:-:S05]  /*6300*/  IMAD.U32 R22, R22, 0x10000, RZ ;  /* 0x0001000016167824 */ /* 0x024fca00078e00ff */
[----:B------:R-:W-:-:S04]  /*6310*/  F2FP.F16.F32.PACK_AB R3, RZ, R22 ;  /* 0x00000016ff03723e */ /* 0x000fc800000000ff */
[----:B------:R-:W-:-:S05]  /*6320*/  PRMT R3, R3, 0x5410, RZ ;  /* 0x0000541003037816 */ /* 0x000fca00000000ff */
[----:B------:R0:W-:Y:S01]  /*6330*/  STG.E desc[UR36][R8.64], R3 ;  /* 0x0000000308007986 */ /* 0x0001e2000c101924 */
[----:B------:R-:W-:Y:S05]  /*6340*/  BRA `(.L_x_467) ;  /* 0x0000000800cc7947 */ /* 0x000fea0003800000 */
.L_x_472:
[----:B--2--5:R-:W-:-:S04]  /*6350*/  IMAD.U32 R4, R22, 0x10000, RZ ;  /* 0x0001000016047824 */ /* 0x024fc800078e00ff */
[----:B------:R-:W-:-:S06]  /*6360*/  FMUL.FTZ R4, R4, 1 ;  /* 0x3f80000004047820 */ /* 0x000fcc0000410000 */
[----:B------:R-:W0:Y:S02]  /*6370*/  F2F.F64.F32 R4, R4 ;  /* 0x0000000400047310 */ /* 0x000e240000201800 */
[----:B0-----:R0:W-:Y:S01]  /*6380*/  STG.E.64 desc[UR36][R8.64], R4 ;  /* 0x0000000408007986 */ /* 0x0011e2000c101b24 */
[----:B------:R-:W-:Y:S05]  /*6390*/  BRA `(.L_x_467) ;  /* 0x0000000800b87947 */ /* 0x000fea0003800000 */
.L_x_462:
        /* <DEDUP_REMOVED lines=8> */
[----:B--2--5:R-:W-:-:S05]  /*6420*/  IMAD.U32 R22, R22, 0x10000, RZ ;  /* 0x0001000016167824 */ /* 0x024fca00078e00ff */
[----:B------:R-:W-:-:S04]  /*6430*/  FSETP.NEU.FTZ.AND P0, PT, R22, RZ, PT ;  /* 0x000000ff1600720b */ /* 0x000fc80003f1d000 */
[----:B------:R-:W-:-:S05]  /*6440*/  SEL R3, RZ, 0x1, !P0 ;  /* 0x00000001ff037807 */ /* 0x000fca0004000000 */
[----:B------:R0:W-:Y:S01]  /*6450*/  STG.E.U8 desc[UR36][R8.64], R3 ;  /* 0x0000000308007986 */ /* 0x0001e2000c101124 */
[----:B------:R-:W-:Y:S05]  /*6460*/  BRA `(.L_x_467) ;  /* 0x0000000800847947 */ /* 0x000fea0003800000 */
.L_x_476:
[----:B--2--5:R-:W-:Y:S01]  /*6470*/  IMAD.U32 R22, R22, 0x10000, RZ ;  /* 0x0001000016167824 */ /* 0x024fe200078e00ff */
[----:B------:R-:W-:-:S03]  /*6480*/  CS2R R6, SRZ ;  /* 0x0000000000067805 */ /* 0x000fc6000001ff00 */
[----:B------:R-:W-:-:S06]  /*6490*/  FMUL.FTZ R4, R22, 1 ;  /* 0x3f80000016047820 */ /* 0x000fcc0000410000 */
[----:B------:R-:W0:Y:S02]  /*64a0*/  F2F.F64.F32 R4, R4 ;  /* 0x0000000400047310 */ /* 0x000e240000201800 */
[----:B0-----:R0:W-:Y:S01]  /*64b0*/  STG.E.128 desc[UR36][R8.64], R4 ;  /* 0x0000000408007986 */ /* 0x0011e2000c101d24 */
[----:B------:R-:W-:Y:S05]  /*64c0*/  BRA `(.L_x_467) ;  /* 0x00000008006c7947 */ /* 0x000fea0003800000 */
.L_x_475:
[----:B------:R-:W-:-:S13]  /*64d0*/  ISETP.NE.AND P0, PT, R0, 0xf, PT ;  /* 0x0000000f0000780c */ /* 0x000fda0003f05270 */
[----:B------:R-:W-:Y:S05]  /*64e0*/  @!P0 BRA `(.L_x_477) ;  /* 0x0000000000b48947 */ /* 0x000fea0003800000 */
[----:B------:R-:W-:-:S13]  /*64f0*/  ISETP.NE.AND P0, PT, R0, 0x17, PT ;  /* 0x000000170000780c */ /* 0x000fda0003f05270 */
[----:B------:R-:W-:Y:S05]  /*6500*/  @!P0 BRA `(.L_x_478) ;  /* 0x0000000000548947 */ /* 0x000fea0003800000 */
[----:B------:R-:W-:-:S13]  /*6510*/  ISETP.NE.AND P0, PT, R0, 0x18, PT ;  /* 0x000000180000780c */ /* 0x000fda0003f05270 */
[----:B------:R-:W-:Y:S05]  /*6520*/  @P0 BRA `(.L_x_466) ;  /* 0x0000000400f40947 */ /* 0x000fea0003800000 */
[----:B--2--5:R-:W-:Y:S01]  /*6530*/  IMAD.U32 R7, R22, 0x10000, RZ ;  /* 0x0001000016077824 */ /* 0x024fe200078e00ff */
        /* <DEDUP_REMOVED lines=14> */
.L_x_480:
[----:B------:R-:W-:Y:S05]  /*6620*/  BSYNC B0 ;  /* 0x0000000000007941 */ /* 0x000fea0003800000 */
.L_x_479:
[----:B------:R-:W-:-:S05]  /*6630*/  LOP3.LUT R5, R0, R5, RZ, 0xfc, !PT ;  /* 0x0000000500057212 */ /* 0x000fca00078efcff */
[----:B------:R0:W-:Y:S01]  /*6640*/  STG.E.U8 desc[UR36][R8.64], R5 ;  /* 0x0000000508007986 */ /* 0x0001e2000c101124 */
[----:B------:R-:W-:Y:S05]  /*6650*/  BRA `(.L_x_467) ;  /* 0x0000000800087947 */ /* 0x000fea0003800000 */
.L_x_478:
[----:B--2--5:R-:W-:Y:S01]  /*6660*/  IMAD.U32 R5, R22, 0x10000, RZ ;  /* 0x0001000016057824 */ /* 0x024fe200078e00ff */
        /* <DEDUP_REMOVED lines=12> */
.L_x_482:
[----:B------:R-:W-:Y:S01]  /*6730*/  IMAD.MOV.U32 R0, RZ, RZ, 0x7f ;  /* 0x0000007fff007424 */ /* 0x000fe200078e00ff */
[----:B------:R-:W-:-:S04]  /*6740*/  ISETP.GT.U32.AND P0, PT, R3, 0x7f800000, PT ;  /* 0x7f8000000300780c */ /* 0x000fc80003f04070 */
[----:B------:R-:W-:-:S09]  /*6750*/  SEL R0, R0, 0x7c, P0 ;  /* 0x0000007c00007807 */ /* 0x000fd20000000000 */
.L_x_483:
[----:B------:R-:W-:Y:S05]  /*6760*/  BSYNC B0 ;  /* 0x0000000000007941 */ /* 0x000fea0003800000 */
.L_x_481:
[----:B------:R-:W-:-:S04]  /*6770*/  LOP3.LUT R3, R5, 0x80000000, RZ, 0xc0, !PT ;  /* 0x8000000005037812 */ /* 0x000fc800078ec0ff */
[----:B------:R-:W-:-:S04]  /*6780*/  SHF.R.U32.HI R3, RZ, 0x18, R3 ;  /* 0x00000018ff037819 */ /* 0x000fc80000011603 */
[----:B------:R-:W-:-:S05]  /*6790*/  LOP3.LUT R3, R0, R3, RZ, 0xfc, !PT ;  /* 0x0000000300037212 */ /* 0x000fca00078efcff */
[----:B------:R0:W-:Y:S01]  /*67a0*/  STG.E.U8 desc[UR36][R8.64], R3 ;  /* 0x0000000308007986 */ /* 0x0001e2000c101124 */
[----:B------:R-:W-:Y:S05]  /*67b0*/  BRA `(.L_x_467) ;  /* 0x0000000400b07947 */ /* 0x000fea0003800000 */
.L_x_477:
[----:B--2--5:R0:W-:Y:S01]  /*67c0*/  STG.E.U16 desc[UR36][R8.64], R22 ;  /* 0x0000001608007986 */ /* 0x0241e2000c101524 */
[----:B------:R-:W-:Y:S05]  /*67d0*/  BRA `(.L_x_467) ;  /* 0x0000000400a87947 */ /* 0x000fea0003800000 */
.L_x_474:
        /* <DEDUP_REMOVED lines=8> */
[----:B--2--5:R-:W-:-:S06]  /*6860*/  IMAD.U32 R3, R22, 0x10000, RZ ;  /* 0x0001000016037824 */ /* 0x024fcc00078e00ff */
[----:B------:R-:W0:Y:S02]  /*6870*/  F2I.FTZ.U32.TRUNC.NTZ R3, R3 ;  /* 0x0000000300037305 */ /* 0x000e24000021f000 */
[----:B0-----:R0:W-:Y:S01]  /*6880*/  STG.E.U16 desc[UR36][R8.64], R3 ;  /* 0x0000000308007986 */ /* 0x0011e2000c101524 */
[----:B------:R-:W-:Y:S05]  /*6890*/  BRA `(.L_x_467) ;  /* 0x0000000400787947 */ /* 0x000fea0003800000 */
.L_x_486:
[----:B--2--5:R-:W-:Y:S01]  /*68a0*/  IMAD.U32 R5, R22, 0x10000, RZ ;  /* 0x0001000016057824 */ /* 0x024fe200078e00ff */
        /* <DEDUP_REMOVED lines=16> */
.L_x_489:
[----:B------:R-:W-:-:S04]  /*69b0*/  LOP3.LUT R3, R5, 0x80000000, RZ, 0xc0, !PT ;  /* 0x8000000005037812 */ /* 0x000fc800078ec0ff */
[----:B------:R-:W-:-:S04]  /*69c0*/  SHF.R.U32.HI R3, RZ, 0x18, R3 ;  /* 0x00000018ff037819 */ /* 0x000fc80000011603 */
[----:B------:R-:W-:-:S04]  /*69d0*/  LOP3.LUT R0, R0, R3, RZ, 0xfc, !PT ;  /* 0x0000000300007212 */ /* 0x000fc800078efcff */
[----:B------:R-:W-:-:S07]  /*69e0*/  PRMT R4, R0, 0x7610, R4 ;  /* 0x0000761000047816 */ /* 0x000fce0000000004 */
.L_x_488:
[----:B------:R-:W-:Y:S05]  /*69f0*/  BSYNC B0 ;  /* 0x0000000000007941 */ /* 0x000fea0003800000 */
.L_x_487:
[----:B------:R0:W-:Y:S01]  /*6a00*/  STG.E.U8 desc[UR36][R8.64], R4 ;  /* 0x0000000408007986 */ /* 0x0001e2000c101124 */
[----:B------:R-:W-:Y:S05]  /*6a10*/  BRA `(.L_x_467) ;  /* 0x0000000400187947 */ /* 0x000fea0003800000 */
.L_x_485:
        /* <DEDUP_REMOVED lines=17> */
.L_x_492:
[----:B------:R-:W-:-:S04]  /*6b30*/  LOP3.LUT R3, R5, 0x80000000, RZ, 0xc0, !PT ;  /* 0x8000000005037812 */ /* 0x000fc800078ec0ff */
[----:B------:R-:W-:-:S04]  /*6b40*/  SHF.R.U32.HI R3, RZ, 0x18, R3 ;  /* 0x00000018ff037819 */ /* 0x000fc80000011603 */
[----:B------:R-:W-:-:S04]  /*6b50*/  LOP3.LUT R0, R0, R3, RZ, 0xfc, !PT ;  /* 0x0000000300007212 */ /* 0x000fc800078efcff */
[----:B------:R-:W-:-:S07]  /*6b60*/  PRMT R4, R0, 0x7610, R4 ;  /* 0x0000761000047816 */ /* 0x000fce0000000004 */
.L_x_491:
[----:B------:R-:W-:Y:S05]  /*6b70*/  BSYNC B0 ;  /* 0x0000000000007941 */ /* 0x000fea0003800000 */
.L_x_490:
[----:B------:R0:W-:Y:S01]  /*6b80*/  STG.E.U8 desc[UR36][R8.64], R4 ;  /* 0x0000000408007986 */ /* 0x0001e2000c101124 */
[----:B------:R-:W-:Y:S05]  /*6b90*/  BRA `(.L_x_467) ;  /* 0x0000000000b87947 */ /* 0x000fea0003800000 */
.L_x_484:
[----:B------:R-:W-:-:S13]  /*6ba0*/  ISETP.NE.AND P0, PT, R0, 0x1c, PT ;  /* 0x0000001c0000780c */ /* 0x000fda0003f05270 */
[----:B------:R-:W-:Y:S05]  /*6bb0*/  @!P0 BRA `(.L_x_493) ;  /* 0x0000000000a48947 */ /* 0x000fea0003800000 */
[----:B------:R-:W-:-:S13]  /*6bc0*/  ISETP.NE.AND P0, PT, R0, 0x1d, PT ;  /* 0x0000001d0000780c */ /* 0x000fda0003f05270 */
[----:B------:R-:W-:Y:S05]  /*6bd0*/  @!P0 BRA `(.L_x_494) ;  /* 0x00000000008c8947 */ /* 0x000fea0003800000 */
[----:B------:R-:W-:-:S13]  /*6be0*/  ISETP.NE.AND P0, PT, R0, 0x2c, PT ;  /* 0x0000002c0000780c */ /* 0x000fda0003f05270 */
[----:B------:R-:W-:Y:S05]  /*6bf0*/  @P0 BRA `(.L_x_466) ;  /* 0x0000000000400947 */ /* 0x000fea0003800000 */
[----:B--2--5:R-:W-:-:S05]  /*6c00*/  IMAD.U32 R22, R22, 0x10000, RZ ;  /* 0x0001000016167824 */ /* 0x024fca00078e00ff */
        /* <DEDUP_REMOVED lines=15> */
.L_x_466:
        /* <DEDUP_REMOVED lines=16> */
.L_x_495:
[----:B------:R-:W-:Y:S05]  /*6e00*/  BRA `(.L_x_467) ;  /* 0x00000000001c7947 */ /* 0x000fea0003800000 */
.L_x_494:
[----:B--2--5:R-:W-:-:S06]  /*6e10*/  IMAD.U32 R4, R22, 0x10000, RZ ;  /* 0x0001000016047824 */ /* 0x024fcc00078e00ff */
[----:B------:R-:W0:Y:S02]  /*6e20*/  F2I.U64.TRUNC R4, R4 ;  /* 0x0000000400047311 */ /* 0x000e24000020d800 */
[----:B0-----:R0:W-:Y:S01]  /*6e30*/  STG.E.64 desc[UR36][R8.64], R4 ;  /* 0x0000000408007986 */ /* 0x0011e2000c101b24 */
[----:B------:R-:W-:Y:S05]  /*6e40*/  BRA `(.L_x_467) ;  /* 0x00000000000c7947 */ /* 0x000fea0003800000 */
.L_x_493:
[----:B--2--5:R-:W-:-:S04]  /*6e50*/  IMAD.U32 R22, R22, 0x10000, RZ ;  /* 0x0001000016167824 */ /* 0x024fc800078e00ff */
[----:B------:R-:W0:Y:S02]  /*6e60*/  F2I.FTZ.U32.TRUNC.NTZ R3, R22 ;  /* 0x0000001600037305 */ /* 0x000e24000021f000 */
[----:B0-----:R0:W-:Y:S02]  /*6e70*/  STG.E desc[UR36][R8.64], R3 ;  /* 0x0000000308007986 */ /* 0x0011e4000c101924 */
.L_x_467:
[----:B------:R-:W-:-:S05]  /*6e80*/  VIADD R25, R25, 0x80 ;  /* 0x0000008019197836 */ /* 0x000fca0000000000 */
[----:B------:R-:W-:-:S13]  /*6e90*/  ISETP.GE.AND P0, PT, R25, R16, PT ;  /* 0x000000101900720c */ /* 0x000fda0003f06270 */
[----:B------:R-:W-:Y:S05]  /*6ea0*/  @P0 BRA `(.L_x_461) ;  /* 0x0000000c00f00947 */ /* 0x000fea0003800000 */
[----:B0123--:R-:W0:Y:S01]  /*6eb0*/  LDC.64 R8, c[0x0][0x218] ;  /* 0x00008600ff087b82 */ /* 0x00fe220000000a00 */
        /* <DEDUP_REMOVED lines=17> */
[----:B----4-:R-:W-:-:S04]  /*6fd0*/  IMAD.U32 R18, R18, 0x10000, RZ ;  /* 0x0001000012127824 */ /* 0x010fc800078e00ff */
[----:B------:R-:W0:Y:S02]  /*6fe0*/  F2I.FTZ.TRUNC.NTZ R3, R18 ;  /* 0x0000001200037305 */ /* 0x000e24000021f100 */
[----:B0-----:R0:W-:Y:S01]  /*6ff0*/  STG.E.U8 desc[UR36][R8.64], R3 ;  /* 0x0000000308007986 */ /* 0x0011e2000c101124 */
[----:B------:R-:W-:Y:S05]  /*7000*/  BRA `(.L_x_501) ;  /* 0x0000000c00947947 */ /* 0x000fea0003800000 */
.L_x_499:
[----:B----4-:R-:W-:-:S06]  /*7010*/  IMAD.U32 R5, R18, 0x10000, RZ ;  /* 0x0001000012057824 */ /* 0x010fcc00078e00ff */
[----:B------:R-:W0:Y:S02]  /*7020*/  F2I.S64.TRUNC R4, R5 ;  /* 0x0000000500047311 */ /* 0x000e24000020d900 */
[----:B0-----:R0:W-:Y:S01]  /*7030*/  STG.E.U8 desc[UR36][R8.64], R4 ;  /* 0x0000000408007986 */ /* 0x0011e2000c101124 */
[----:B------:R-:W-:Y:S05]  /*7040*/  BRA `(.L_x_501) ;  /* 0x0000000c00847947 */ /* 0x000fea0003800000 */
.L_x_498:
[----:B------:R-:W-:-:S13]  /*7050*/  ISETP.NE.AND P0, PT, R0, 0x2, PT ;  /* 0x000000020000780c */ /* 0x000fda0003f05270 */
[----:B------:R-:W-:Y:S05]  /*7060*/  @!P0 BRA `(.L_x_502) ;  /* 0x0000000000308947 */ /* 0x000fea0003800000 */
[----:B------:R-:W-:-:S13]  /*7070*/  ISETP.NE.AND P0, PT, R0, 0x3, PT ;  /* 0x000000030000780c */ /* 0x000fda0003f05270 */
[----:B------:R-:W-:Y:S05]  /*7080*/  @!P0 BRA `(.L_x_503) ;  /* 0x0000000000188947 */ /* 0x000fea0003800000 */
[----:B------:R-:W-:-:S13]  /*7090*/  ISETP.NE.AND P0, PT, R0, 0x4, PT ;  /* 0x000000040000780c */ /* 0x000fda0003f05270 */
[----:B------:R-:W-:Y:S05]  /*70a0*/  @P0 BRA `(.L_x_500) ;  /* 0x0000000c000c0947 */ /* 0x000fea0003800000 */
[----:B----4-:R-:W-:-:S06]  /*70b0*/  IMAD.U32 R4, R18, 0x10000, RZ ;  /* 0x0001000012047824 */ /* 0x010fcc00078e00ff */
[----:B------:R-:W0:Y:S02]  /*70c0*/  F2I.S64.TRUNC R4, R4 ;  /* 0x0000000400047311 */ /* 0x000e24000020d900 */
[----:B0-----:R0:W-:Y:S01]  /*70d0*/  STG.E.64 desc[UR36][R8.64], R4 ;  /* 0x0000000408007986 */ /* 0x0011e2000c101b24 */
[----:B------:R-:W-:Y:S05]  /*70e0*/  BRA `(.L_x_501) ;  /* 0x0000000c005c7947 */ /* 0x000fea0003800000 */
.L_x_503:
[----:B----4-:R-:W-:-:S04]  /*70f0*/  IMAD.U32 R18, R18, 0x10000, RZ ;  /* 0x0001000012127824 */ /* 0x010fc800078e00ff */
[----:B------:R-:W0:Y:S02]  /*7100*/  F2I.FTZ.TRUNC.NTZ R3, R18 ;  /* 0x0000001200037305 */ /* 0x000e24000021f100 */
[----:B0-----:R0:W-:Y:S01]  /*7110*/  STG.E desc[UR36][R8.64], R3 ;  /* 0x0000000308007986 */ /* 0x0011e2000c101924 */
[----:B------:R-:W-:Y:S05]  /*7120*/  BRA `(.L_x_501) ;  /* 0x0000000c004c7947 */ /* 0x000fea0003800000 */
.L_x_502:
[----:B----4-:R-:W-:-:S04]  /*7130*/  IMAD.U32 R18, R18, 0x10000, RZ ;  /* 0x0001000012127824 */ /* 0x010fc800078e00ff */
[----:B------:R-:W0:Y:S02]  /*7140*/  F2I.FTZ.TRUNC.NTZ R3, R18 ;  /* 0x0000001200037305 */ /* 0x000e24000021f100 */
[----:B0-----:R0:W-:Y:S01]  /*7150*/  STG.E.U16 desc[UR36][R8.64], R3 ;  /* 0x0000000308007986 */ /* 0x0011e2000c101524 */
[----:B------:R-:W-:Y:S05]  /*7160*/  BRA `(.L_x_501) ;  /* 0x0000000c003c7947 */ /* 0x000fea0003800000 */
.L_x_497:
[----:B------:R-:W-:-:S13]  /*7170*/  ISETP.GT.AND P0, PT, R0, 0x6, PT ;  /* 0x000000060000780c */ /* 0x000fda0003f04270 */
[----:B------:R-:W-:Y:S05]  /*7180*/  @P0 BRA `(.L_x_504) ;  /* 0x00000000002c0947 */ /* 0x000fea0003800000 */
[----:B------:R-:W-:-:S13]  /*7190*/  ISETP.NE.AND P0, PT, R0, 0x5, PT ;  /* 0x000000050000780c */ /* 0x000fda0003f05270 */
[----:B------:R-:W-:Y:S05]  /*71a0*/  @!P0 BRA `(.L_x_505) ;  /* 0x0000000000148947 */ /* 0x000fea0003800000 */
[----:B------:R-:W-:-:S13]  /*71b0*/  ISETP.NE.AND P0, PT, R0, 0x6, PT ;  /* 0x000000060000780c */ /* 0x000fda0003f05270 */
[----:B------:R-:W-:Y:S05]  /*71c0*/  @P0 BRA `(.L_x_500) ;  /* 0x0000000800c40947 */ /* 0x000fea0003800000 */
[----:B----4-:R-:W-:-:S05]  /*71d0*/  IMAD.U32 R3, R18, 0x10000, RZ ;  /* 0x0001000012037824 */ /* 0x010fca00078e00ff */
[----:B------:R0:W-:Y:S01]  /*71e0*/  STG.E desc[UR36][R8.64], R3 ;  /* 0x0000000308007986 */ /* 0x0001e2000c101924 */
[----:B------:R-:W-:Y:S05]  /*71f0*/  BRA `(.L_x_501) ;  /* 0x0000000c00187947 */ /* 0x000fea0003800000 */
.L_x_505:
[----:B----4-:R-:W-:-:S05]  /*7200*/  IMAD.U32 R0, R18, 0x10000, RZ ;  /* 0x0001000012007824 */ /* 0x010fca00078e00ff */
[----:B------:R-:W-:-:S05]  /*7210*/  F2FP.F16.F32.PACK_AB R0, RZ, R0 ;  /* 0x00000000ff00723e */ /* 0x000fca00000000ff */
[----:B------:R0:W-:Y:S01]  /*7220*/  STG.E.U16 desc[UR36][R8.64], R0 ;  /* 0x0000000008007986 */ /* 0x0001e2000c101524 */
[----:B------:R-:W-:Y:S05]  /*7230*/  BRA `(.L_x_501) ;  /* 0x0000000c00087947 */ /* 0x000fea0003800000 */
.L_x_504:
[----:B------:R-:W-:-:S13]  /*7240*/  ISETP.NE.AND P0, PT, R0, 0x7, PT ;  /* 0x000000070000780c */ /* 0x000fda0003f05270 */
[----:B------:R-:W-:Y:S05]  /*7250*/  @!P0 BRA `(.L_x_506) ;  /* 0x0000000000348947 */ /* 0x000fea0003800000 */
[----:B------:R-:W-:-:S13]  /*7260*/  ISETP.NE.AND P0, PT, R0, 0x8, PT ;  /* 0x000000080000780c */ /* 0x000fda0003f05270 */
[----:B------:R-:W-:Y:S05]  /*7270*/  @!P0 BRA `(.L_x_507) ;  /* 0x0000000000188947 */ /* 0x000fea0003800000 */
[----:B------:R-:W-:-:S13]  /*7280*/  ISETP.NE.AND P0, PT, R0, 0x9, PT ;  /* 0x000000090000780c */ /* 0x000fda0003f05270 */
[----:B------:R-:W-:Y:S05]  /*7290*/  @P0 BRA `(.L_x_500) ;  /* 0x0000000800900947 */ /* 0x000fea0003800000 */
[----:B----4-:R-:W-:Y:S02]  /*72a0*/  IMAD.U32 R4, R18, 0x10000, RZ ;  /* 0x0001000012047824 */ /* 0x010fe400078e00ff */
[----:B------:R-:W-:-:S05]  /*72b0*/  IMAD.MOV.U32 R5, RZ, RZ, RZ ;  /* 0x000000ffff057224 */ /* 0x000fca00078e00ff */
[----:B------:R0:W-:Y:S01]  /*72c0*/  STG.E.64 desc[UR36][R8.64], R4 ;  /* 0x0000000408007986 */ /* 0x0001e2000c101b24 */
[----:B------:R-:W-:Y:S05]  /*72d0*/  BRA `(.L_x_501) ;  /* 0x0000000800e07947 */ /* 0x000fea0003800000 */
.L_x_507:
[----:B----4-:R-:W-:-:S05]  /*72e0*/  IMAD.U32 R18, R18, 0x10000, RZ ;  /* 0x0001000012127824 */ /* 0x010fca00078e00ff */
[----:B------:R-:W-:-:S04]  /*72f0*/  F2FP.F16.F32.PACK_AB R3, RZ, R18 ;  /* 0x00000012ff03723e */ /* 0x000fc800000000ff */
[----:B------:R-:W-:-:S05]  /*7300*/  PRMT R3, R3, 0x5410, RZ ;  /* 0x0000541003037816 */ /* 0x000fca00000000ff */
[----:B------:R0:W-:Y:S01]  /*7310*/  STG.E desc[UR36][R8.64], R3 ;  /* 0x0000000308007986 */ /* 0x0001e2000c101924 */
[----:B------:R-:W-:Y:S05]  /*7320*/  BRA `(.L_x_501) ;  /* 0x0000000800cc7947 */ /* 0x000fea0003800000 */
.L_x_506:
[----:B----4-:R-:W-:-:S04]  /*7330*/  IMAD.U32 R4, R18, 0x10000, RZ ;  /* 0x0001000012047824 */ /* 0x010fc800078e00ff */
[----:B------:R-:W-:-:S06]  /*7340*/  FMUL.FTZ R4, R4, 1 ;  /* 0x3f80000004047820 */ /* 0x000fcc0000410000 */
[----:B------:R-:W0:Y:S02]  /*7350*/  F2F.F64.F32 R4, R4 ;  /* 0x0000000400047310 */ /* 0x000e240000201800 */
[----:B0-----:R0:W-:Y:S01]  /*7360*/  STG.E.64 desc[UR36][R8.64], R4 ;  /* 0x0000000408007986 */ /* 0x0011e2000c101b24 */
[----:B------:R-:W-:Y:S05]  /*7370*/  BRA `(.L_x_501) ;  /* 0x0000000800b87947 */ /* 0x000fea0003800000 */
.L_x_496:
        /* <DEDUP_REMOVED lines=8> */
[----:B----4-:R-:W-:-:S05]  /*7400*/  IMAD.U32 R18, R18, 0x10000, RZ ;  /* 0x0001000012127824 */ /* 0x010fca00078e00ff */
[----:B------:R-:W-:-:S04]  /*7410*/  FSETP.NEU.FTZ.AND P0, PT, R18, RZ, PT ;  /* 0x000000ff1200720b */ /* 0x000fc80003f1d000 */
[----:B------:R-:W-:-:S05]  /*7420*/  SEL R3, RZ, 0x1, !P0 ;  /* 0x00000001ff037807 */ /* 0x000fca0004000000 */
[----:B------:R0:W-:Y:S01]  /*7430*/  STG.E.U8 desc[UR36][R8.64], R3 ;  /* 0x0000000308007986 */ /* 0x0001e2000c101124 */
[----:B------:R-:W-:Y:S05]  /*7440*/  BRA `(.L_x_501) ;  /* 0x0000000800847947 */ /* 0x000fea0003800000 */
.L_x_510:
[----:B----4-:R-:W-:Y:S01]  /*7450*/  IMAD.U32 R18, R18, 0x10000, RZ ;  /* 0x0001000012127824 */ /* 0x010fe200078e00ff */
[----:B------:R-:W-:-:S03]  /*7460*/  CS2R R6, SRZ ;  /* 0x0000000000067805 */ /* 0x000fc6000001ff00 */
[----:B------:R-:W-:-:S06]  /*7470*/  FMUL.FTZ R4, R18, 1 ;  /* 0x3f80000012047820 */ /* 0x000fcc0000410000 */
[----:B------:R-:W0:Y:S02]  /*7480*/  F2F.F64.F32 R4, R4 ;  /* 0x0000000400047310 */ /* 0x000e240000201800 */
[----:B0-----:R0:W-:Y:S01]  /*7490*/  STG.E.128 desc[UR36][R8.64], R4 ;  /* 0x0000000408007986 */ /* 0x0011e2000c101d24 */
[----:B------:R-:W-:Y:S05]  /*74a0*/  BRA `(.L_x_501) ;  /* 0x00000008006c7947 */ /* 0x000fea0003800000 */
.L_x_509:
[----:B------:R-:W-:-:S13]  /*74b0*/  ISETP.NE.AND P0, PT, R0, 0xf, PT ;  /* 0x0000000f0000780c */ /* 0x000fda0003f05270 */
[----:B------:R-:W-:Y:S05]  /*74c0*/  @!P0 BRA `(.L_x_511) ;  /* 0x0000000000b48947 */ /* 0x000fea0003800000 */
[----:B------:R-:W-:-:S13]  /*74d0*/  ISETP.NE.AND P0, PT, R0, 0x17, PT ;  /* 0x000000170000780c */ /* 0x000fda0003f05270 */
[----:B------:R-:W-:Y:S05]  /*74e0*/  @!P0 BRA `(.L_x_512) ;  /* 0x0000000000548947 */ /* 0x000fea0003800000 */
[----:B------:R-:W-:-:S13]  /*74f0*/  ISETP.NE.AND P0, PT, R0, 0x18, PT ;  /* 0x000000180000780c */ /* 0x000fda0003f05270 */
[----:B------:R-:W-:Y:S05]  /*7500*/  @P0 BRA `(.L_x_500) ;  /* 0x0000000400f40947 */ /* 0x000fea0003800000 */
[----:B----4-:R-:W-:Y:S01]  /*7510*/  IMAD.U32 R7, R18, 0x10000, RZ ;  /* 0x0001000012077824 */ /* 0x010fe200078e00ff */
        /* <DEDUP_REMOVED lines=14> */
.L_x_514:
[----:B------:R-:W-:Y:S05]  /*7600*/  BSYNC B0 ;  /* 0x0000000000007941 */ /* 0x000fea0003800000 */
.L_x_513:
[----:B------:R-:W-:-:S05]  /*7610*/  LOP3.LUT R5, R0, R5, RZ, 0xfc, !PT ;  /* 0x0000000500057212 */ /* 0x000fca00078efcff */
[----:B------:R0:W-:Y:S01]  /*7620*/  STG.E.U8 desc[UR36][R8.64], R5 ;  /* 0x0000000508007986 */ /* 0x0001e2000c101124 */
[----:B------:R-:W-:Y:S05]  /*7630*/  BRA `(.L_x_501) ;  /* 0x0000000800087947 */ /* 0x000fea0003800000 */
.L_x_512:
[----:B----4-:R-:W-:Y:S01]  /*7640*/  IMAD.U32 R5, R18, 0x10000, RZ ;  /* 0x0001000012057824 */ /* 0x010fe200078e00ff */
        /* <DEDUP_REMOVED lines=12> */
.L_x_516:
[----:B------:R-:W-:Y:S01]  /*7710*/  IMAD.MOV.U32 R0, RZ, RZ, 0x7f ;  /* 0x0000007fff007424 */ /* 0x000fe200078e00ff */
[----:B------:R-:W-:-:S04]  /*7720*/  ISETP.GT.U32.AND P0, PT, R3, 0x7f800000, PT ;  /* 0x7f8000000300780c */ /* 0x000fc80003f04070 */
[----:B------:R-:W-:-:S09]  /*7730*/  SEL R0, R0, 0x7c, P0 ;  /* 0x0000007c00007807 */ /* 0x000fd20000000000 */
.L_x_517:
[----:B------:R-:W-:Y:S05]  /*7740*/  BSYNC B0 ;  /* 0x0000000000007941 */ /* 0x000fea0003800000 */
.L_x_515:
[----:B------:R-:W-:-:S04]  /*7750*/  LOP3.LUT R3, R5, 0x80000000, RZ, 0xc0, !PT ;  /* 0x8000000005037812 */ /* 0x000fc800078ec0ff */
[----:B------:R-:W-:-:S04]  /*7760*/  SHF.R.U32.HI R3, RZ, 0x18, R3 ;  /* 0x00000018ff037819 */ /* 0x000fc80000011603 */
[----:B------:R-:W-:-:S05]  /*7770*/  LOP3.LUT R3, R0, R3, RZ, 0xfc, !PT ;  /* 0x0000000300037212 */ /* 0x000fca00078efcff */
[----:B------:R0:W-:Y:S01]  /*7780*/  STG.E.U8 desc[UR36][R8.64], R3 ;  /* 0x0000000308007986 */ /* 0x0001e2000c101124 */
[----:B------:R-:W-:Y:S05]  /*7790*/  BRA `(.L_x_501) ;  /* 0x0000000400b07947 */ /* 0x000fea0003800000 */
.L_x_511:
[----:B----4-:R0:W-:Y:S01]  /*77a0*/  STG.E.U16 desc[UR36][R8.64], R18 ;  /* 0x0000001208007986 */ /* 0x0101e2000c101524 */
[----:B------:R-:W-:Y:S05]  /*77b0*/  BRA `(.L_x_501) ;  /* 0x0000000400a87947 */ /* 0x000fea0003800000 */
.L_x_508:
        /* <DEDUP_REMOVED lines=8> */
[----:B----4-:R-:W-:-:S06]  /*7840*/  IMAD.U32 R3, R18, 0x10000, RZ ;  /* 0x0001000012037824 */ /* 0x010fcc00078e00ff */
[----:B------:R-:W0:Y:S02]  /*7850*/  F2I.FTZ.U32.TRUNC.NTZ R3, R3 ;  /* 0x0000000300037305 */ /* 0x000e24000021f000 */
[----:B0-----:R4:W-:Y:S01]  /*7860*/  STG.E.U16 desc[UR36][R8.64], R3 ;  /* 0x0000000308007986 */ /* 0x0019e2000c101524 */
[----:B------:R-:W-:Y:S05]  /*7870*/  BRA `(.L_x_501) ;  /* 0x0000000400787947 */ /* 0x000fea0003800000 */
.L_x_520:
[----:B----4-:R-:W-:Y:S01]  /*7880*/  IMAD.U32 R5, R18, 0x10000, RZ ;  /* 0x0001000012057824 */ /* 0x010fe200078e00ff */
        /* <DEDUP_REMOVED lines=16> */
.L_x_523:
[----:B------:R-:W-:-:S04]  /*7990*/  LOP3.LUT R3, R5, 0x80000000, RZ, 0xc0, !PT ;  /* 0x8000000005037812 */ /* 0x000fc800078ec0ff */
[----:B------:R-:W-:-:S04]  /*79a0*/  SHF.R.U32.HI R3, RZ, 0x18, R3 ;  /* 0x00000018ff037819 */ /* 0x000fc80000011603 */
[----:B------:R-:W-:-:S04]  /*79b0*/  LOP3.LUT R0, R0, R3, RZ, 0xfc, !PT ;  /* 0x0000000300007212 */ /* 0x000fc800078efcff */
[----:B------:R-:W-:-:S07]  /*79c0*/  PRMT R4, R0, 0x7610, R4 ;  /* 0x0000761000047816 */ /* 0x000fce0000000004 */
.L_x_522:
[----:B------:R-:W-:Y:S05]  /*79d0*/  BSYNC B0 ;  /* 0x0000000000007941 */ /* 0x000fea0003800000 */
.L_x_521:
[----:B------:R3:W-:Y:S01]  /*79e0*/  STG.E.U8 desc[UR36][R8.64], R4 ;  /* 0x0000000408007986 */ /* 0x0007e2000c101124 */
[----:B------:R-:W-:Y:S05]  /*79f0*/  BRA `(.L_x_501) ;  /* 0x0000000400187947 */ /* 0x000fea0003800000 */
.L_x_519:
        /* <DEDUP_REMOVED lines=17> */
.L_x_526:
[----:B------:R-:W-:-:S04]  /*7b10*/  LOP3.LUT R3, R5, 0x80000000, RZ, 0xc0, !PT ;  /* 0x8000000005037812 */ /* 0x000fc800078ec0ff */
[----:B------:R-:W-:-:S04]  /*7b20*/  SHF.R.U32.HI R3, RZ, 0x18, R3 ;  /* 0x00000018ff037819 */ /* 0x000fc80000011603 */
[----:B------:R-:W-:-:S04]  /*7b30*/  LOP3.LUT R0, R0, R3, RZ, 0xfc, !PT ;  /* 0x0000000300007212 */ /* 0x000fc800078efcff */
[----:B------:R-:W-:-:S07]  /*7b40*/  PRMT R4, R0, 0x7610, R4 ;  /* 0x0000761000047816 */ /* 0x000fce0000000004 */
.L_x_525:
[----:B------:R-:W-:Y:S05]  /*7b50*/  BSYNC B0 ;  /* 0x0000000000007941 */ /* 0x000fea0003800000 */
.L_x_524:
[----:B------:R0:W-:Y:S01]  /*7b60*/  STG.E.U8 desc[UR36][R8.64], R4 ;  /* 0x0000000408007986 */ /* 0x0001e2000c101124 */
[----:B------:R-:W-:Y:S05]  /*7b70*/  BRA `(.L_x_501) ;  /* 0x0000000000b87947 */ /* 0x000fea0003800000 */
.L_x_518:
[----:B------:R-:W-:-:S13]  /*7b80*/  ISETP.NE.AND P0, PT, R0, 0x1c, PT ;  /* 0x0000001c0000780c */ /* 0x000fda0003f05270 */
[----:B------:R-:W-:Y:S05]  /*7b90*/  @!P0 BRA `(.L_x_527) ;  /* 0x0000000000a48947 */ /* 0x000fea0003800000 */
[----:B------:R-:W-:-:S13]  /*7ba0*/  ISETP.NE.AND P0, PT, R0, 0x1d, PT ;  /* 0x0000001d0000780c */ /* 0x000fda0003f05270 */
[----:B------:R-:W-:Y:S05]  /*7bb0*/  @!P0 BRA `(.L_x_528) ;  /* 0x00000000008c8947 */ /* 0x000fea0003800000 */
[----:B------:R-:W-:-:S13]  /*7bc0*/  ISETP.NE.AND P0, PT, R0, 0x2c, PT ;  /* 0x0000002c0000780c */ /* 0x000fda0003f05270 */
[----:B------:R-:W-:Y:S05]  /*7bd0*/  @P0 BRA `(.L_x_500) ;  /* 0x0000000000400947 */ /* 0x000fea0003800000 */
[----:B----4-:R-:W-:-:S05]  /*7be0*/  IMAD.U32 R18, R18, 0x10000, RZ ;  /* 0x0001000012127824 */ /* 0x010fca00078e00ff */
        /* <DEDUP_REMOVED lines=15> */
.L_x_500:
        /* <DEDUP_REMOVED lines=15> */
[----:B0---4-:R-:W-:Y:S05]  /*7dd0*/  CALL.ABS.NOINC R14 ;  /* 0x000000000e007343 */ /* 0x011fea0003c00000 */
.L_x_529:
[----:B------:R-:W-:Y:S05]  /*7de0*/  BRA `(.L_x_501) ;  /* 0x00000000001c7947 */ /* 0x000fea0003800000 */
.L_x_528:
[----:B----4-:R-:W-:-:S06]  /*7df0*/  IMAD.U32 R4, R18, 0x10000, RZ ;  /* 0x0001000012047824 */ /* 0x010fcc00078e00ff */
[----:B------:R-:W0:Y:S02]  /*7e00*/  F2I.U64.TRUNC R4, R4 ;  /* 0x0000000400047311 */ /* 0x000e24000020d800 */
[----:B0-----:R1:W-:Y:S01]  /*7e10*/  STG.E.64 desc[UR36][R8.64], R4 ;  /* 0x0000000408007986 */ /* 0x0013e2000c101b24 */
[----:B------:R-:W-:Y:S05]  /*7e20*/  BRA `(.L_x_501) ;  /* 0x00000000000c7947 */ /* 0x000fea0003800000 */
.L_x_527:
[----:B----4-:R-:W-:-:S04]  /*7e30*/  IMAD.U32 R18, R18, 0x10000, RZ ;  /* 0x0001000012127824 */ /* 0x010fc800078e00ff */
[----:B------:R-:W0:Y:S02]  /*7e40*/  F2I.FTZ.U32.TRUNC.NTZ R3, R18 ;  /* 0x0000001200037305 */ /* 0x000e24000021f000 */
[----:B0-----:R2:W-:Y:S02]  /*7e50*/  STG.E desc[UR36][R8.64], R3 ;  /* 0x0000000308007986 */ /* 0x0015e4000c101924 */
.L_x_501:
[----:B------:R-:W-:-:S07]  /*7e60*/  VIADD R25, R25, 0x80 ;  /* 0x0000008019197836 */ /* 0x000fce0000000000 */
.L_x_461:
[----:B------:R-:W-:Y:S05]  /*7e70*/  BSYNC B6 ;  /* 0x0000000000067941 */ /* 0x000fea0003800000 */
.L_x_460:
[----:B------:R-:W-:-:S13]  /*7e80*/  ISETP.GE.AND P0, PT, R25, R16, PT ;  /* 0x000000101900720c */ /* 0x000fda0003f06270 */
[----:B------:R-:W-:Y:S05]  /*7e90*/  @P0 EXIT ;  /* 0x000000000000094d */ /* 0x000fea0003800000 */
[----:B01-3--:R-:W0:Y:S01]  /*7ea0*/  LDC.64 R4, c[0x0][0x218] ;  /* 0x00008600ff047b82 */ /* 0x00be220000000a00 */
[----:B------:R-:W-:Y:S01]  /*7eb0*/  PRMT R0, R17, 0x9910, RZ ;  /* 0x0000991011007816 */ /* 0x000fe200000000ff */
[----:B------:R-:W-:Y:S01]  /*7ec0*/  IMAD R2, R2, 0x200, R25 ;  /* 0x0000020002027824 */ /* 0x000fe200078e0219 */
[----:B------:R-:W-:Y:S02]  /*7ed0*/  ULDC UR4, c[0x0][0x238] ;  /* 0x00008e0000047ab9 */ /* 0x000fe40000000800 */
[----:B------:R-:W-:Y:S01]  /*7ee0*/  ISETP.GT.AND P1, PT, R0, 0x9, PT ;  /* 0x000000090000780c */ /* 0x000fe20003f24270 */
[----:B--2-4-:R-:W-:-:S05]  /*7ef0*/  IMAD R3, R2, UR4, RZ ;  /* 0x0000000402037c24 */ /* 0x014fca000f8e02ff */
        /* <DEDUP_REMOVED lines=11> */
[----:B-----5:R-:W-:-:S06]  /*7fb0*/  IMAD.U32 R19, R19, 0x10000, RZ ;  /* 0x0001000013137824 */ /* 0x020fcc00078e00ff */
[----:B------:R-:W0:Y:S02]  /*7fc0*/  F2I.FTZ.TRUNC.NTZ R19, R19 ;  /* 0x0000001300137305 */ /* 0x000e24000021f100 */
[----:B0-----:R-:W-:Y:S01]  /*7fd0*/  STG.E.U8 desc[UR36][R2.64], R19 ;  /* 0x0000001302007986 */ /* 0x001fe2000c101124 */
[----:B------:R-:W-:Y:S05]  /*7fe0*/  EXIT ;  /* 0x000000000000794d */ /* 0x000fea0003800000 */
.L_x_533:
[----:B-----5:R-:W-:-:S06]  /*7ff0*/  IMAD.U32 R5, R19, 0x10000, RZ ;  /* 0x0001000013057824 */ /* 0x020fcc00078e00ff */
[----:B------:R-:W0:Y:S02]  /*8000*/  F2I.S64.TRUNC R4, R5 ;  /* 0x0000000500047311 */ /* 0x000e24000020d900 */
[----:B0-----:R-:W-:Y:S01]  /*8010*/  STG.E.U8 desc[UR36][R2.64], R4 ;  /* 0x0000000402007986 */ /* 0x001fe2000c101124 */
[----:B------:R-:W-:Y:S05]  /*8020*/  EXIT ;  /* 0x000000000000794d */ /* 0x000fea0003800000 */
.L_x_532:
[----:B------:R-:W-:-:S13]  /*8030*/  ISETP.NE.AND P0, PT, R0, 0x2, PT ;  /* 0x000000020000780c */ /* 0x000fda0003f05270 */
[----:B------:R-:W-:Y:S05]  /*8040*/  @!P0 BRA `(.L_x_535) ;  /* 0x0000000000308947 */ /* 0x000fea0003800000 */
[----:B------:R-:W-:-:S13]  /*8050*/  ISETP.NE.AND P0, PT, R0, 0x3, PT ;  /* 0x000000030000780c */ /* 0x000fda0003f05270 */
[----:B------:R-:W-:Y:S05]  /*8060*/  @!P0 BRA `(.L_x_536) ;  /* 0x0000000000188947 */ /* 0x000fea0003800000 */
[----:B------:R-:W-:-:S13]  /*8070*/  ISETP.NE.AND P0, PT, R0, 0x4, PT ;  /* 0x000000040000780c */ /* 0x000fda0003f05270 */
[----:B------:R-:W-:Y:S05]  /*8080*/  @P0 BRA `(.L_x_534) ;  /* 0x0000000c000c0947 */ /* 0x000fea0003800000 */
[----:B-----5:R-:W-:-:S06]  /*8090*/  IMAD.U32 R4, R19, 0x10000, RZ ;  /* 0x0001000013047824 */ /* 0x020fcc00078e00ff */
[----:B------:R-:W0:Y:S02]  /*80a0*/  F2I.S64.TRUNC R4, R4 ;  /* 0x0000000400047311 */ /* 0x000e24000020d900 */
[----:B0-----:R-:W-:Y:S01]  /*80b0*/  STG.E.64 desc[UR36][R2.64], R4 ;  /* 0x0000000402007986 */ /* 0x001fe2000c101b24 */
[----:B------:R-:W-:Y:S05]  /*80c0*/  EXIT ;  /* 0x000000000000794d */ /* 0x000fea0003800000 */
.L_x_536:
[----:B-----5:R-:W-:-:S06]  /*80d0*/  IMAD.U32 R19, R19, 0x10000, RZ ;  /* 0x0001000013137824 */ /* 0x020fcc00078e00ff */
[----:B------:R-:W0:Y:S02]  /*80e0*/  F2I.FTZ.TRUNC.NTZ R19, R19 ;  /* 0x0000001300137305 */ /* 0x000e24000021f100 */
[----:B0-----:R-:W-:Y:S01]  /*80f0*/  STG.E desc[UR36][R2.64], R19 ;  /* 0x0000001302007986 */ /* 0x001fe2000c101924 */
[----:B------:R-:W-:Y:S05]  /*8100*/  EXIT ;  /* 0x000000000000794d */ /* 0x000fea0003800000 */
.L_x_535:
[----:B-----5:R-:W-:-:S06]  /*8110*/  IMAD.U32 R19, R19, 0x10000, RZ ;  /* 0x0001000013137824 */ /* 0x020fcc00078e00ff */
[----:B------:R-:W0:Y:S02]  /*8120*/  F2I.FTZ.TRUNC.NTZ R19, R19 ;  /* 0x0000001300137305 */ /* 0x000e24000021f100 */
[----:B0-----:R-:W-:Y:S01]  /*8130*/  STG.E.U16 desc[UR36][R2.64], R19 ;  /* 0x0000001302007986 */ /* 0x001fe2000c101524 */
[----:B------:R-:W-:Y:S05]  /*8140*/  EXIT ;  /* 0x000000000000794d */ /* 0x000fea0003800000 */
.L_x_531:
[----:B------:R-:W-:-:S13]  /*8150*/  ISETP.GT.AND P0, PT, R0, 0x6, PT ;  /* 0x000000060000780c */ /* 0x000fda0003f04270 */
[----:B------:R-:W-:Y:S05]  /*8160*/  @P0 BRA `(.L_x_537) ;  /* 0x00000000002c0947 */ /* 0x000fea0003800000 */
[----:B------:R-:W-:-:S13]  /*8170*/  ISETP.NE.AND P0, PT, R0, 0x5, PT ;  /* 0x000000050000780c */ /* 0x000fda0003f05270 */
[----:B------:R-:W-:Y:S05]  /*8180*/  @!P0 BRA `(.L_x_538) ;  /* 0x0000000000148947 */ /* 0x000fea0003800000 */
[----:B------:R-:W-:-:S13]  /*8190*/  ISETP.NE.AND P0, PT, R0, 0x6, PT ;  /* 0x000000060000780c */ /* 0x000fda0003f05270 */
[----:B------:R-:W-:Y:S05]  /*81a0*/  @P0 BRA `(.L_x_534) ;  /* 0x0000000800c40947 */ /* 0x000fea0003800000 */
[----:B-----5:R-:W-:-:S05]  /*81b0*/  IMAD.U32 R19, R19, 0x10000, RZ ;  /* 0x0001000013137824 */ /* 0x020fca00078e00ff */
[----:B------:R-:W-:Y:S01]  /*81c0*/  STG.E desc[UR36][R2.64], R19 ;  /* 0x0000001302007986 */ /* 0x000fe2000c101924 */
[----:B------:R-:W-:Y:S05]  /*81d0*/  EXIT ;  /* 0x000000000000794d */ /* 0x000fea0003800000 */
.L_x_538:
[----:B-----5:R-:W-:-:S05]  /*81e0*/  IMAD.U32 R0, R19, 0x10000, RZ ;  /* 0x0001000013007824 */ /* 0x020fca00078e00ff */
[----:B------:R-:W-:-:S05]  /*81f0*/  F2FP.F16.F32.PACK_AB R0, RZ, R0 ;  /* 0x00000000ff00723e */ /* 0x000fca00000000ff */
[----:B------:R-:W-:Y:S01]  /*8200*/  STG.E.U16 desc[UR36][R2.64], R0 ;  /* 0x0000000002007986 */ /* 0x000fe2000c101524 */
[----:B------:R-:W-:Y:S05]  /*8210*/  EXIT ;  /* 0x000000000000794d */ /* 0x000fea0003800000 */
.L_x_537:
[----:B------:R-:W-:-:S13]  /*8220*/  ISETP.NE.AND P0, PT, R0, 0x7, PT ;  /* 0x000000070000780c */ /* 0x000fda0003f05270 */
[----:B------:R-:W-:Y:S05]  /*8230*/  @!P0 BRA `(.L_x_539) ;  /* 0x0000000000348947 */ /* 0x000fea0003800000 */
[----:B------:R-:W-:-:S13]  /*8240*/  ISETP.NE.AND P0, PT, R0, 0x8, PT ;  /* 0x000000080000780c */ /* 0x000fda0003f05270 */
[----:B------:R-:W-:Y:S05]  /*8250*/  @!P0 BRA `(.L_x_540) ;  /* 0x0000000000188947 */ /* 0x000fea0003800000 */
[----:B------:R-:W-:-:S13]  /*8260*/  ISETP.NE.AND P0, PT, R0, 0x9, PT ;  /* 0x000000090000780c */ /* 0x000fda0003f05270 */
[----:B------:R-:W-:Y:S05]  /*8270*/  @P0 BRA `(.L_x_534) ;  /* 0x0000000800900947 */ /* 0x000fea0003800000 */
[----:B-----5:R-:W-:Y:S02]  /*8280*/  IMAD.U32 R4, R19, 0x10000, RZ ;  /* 0x0001000013047824 */ /* 0x020fe400078e00ff */
[----:B------:R-:W-:-:S05]  /*8290*/  IMAD.MOV.U32 R5, RZ, RZ, RZ ;  /* 0x000000ffff057224 */ /* 0x000fca00078e00ff */
[----:B------:R-:W-:Y:S01]  /*82a0*/  STG.E.64 desc[UR36][R2.64], R4 ;  /* 0x0000000402007986 */ /* 0x000fe2000c101b24 */
[----:B------:R-:W-:Y:S05]  /*82b0*/  EXIT ;  /* 0x000000000000794d */ /* 0x000fea0003800000 */
.L_x_540:
[----:B-----5:R-:W-:-:S05]  /*82c0*/  IMAD.U32 R19, R19, 0x10000, RZ ;  /* 0x0001000013137824 */ /* 0x020fca00078e00ff */
[----:B------:R-:W-:-:S04]  /*82d0*/  F2FP.F16.F32.PACK_AB R5, RZ, R19 ;  /* 0x00000013ff05723e */ /* 0x000fc800000000ff */
[----:B------:R-:W-:-:S05]  /*82e0*/  PRMT R5, R5, 0x5410, RZ ;  /* 0x0000541005057816 */ /* 0x000fca00000000ff */
[----:B------:R-:W-:Y:S01]  /*82f0*/  STG.E desc[UR36][R2.64], R5 ;  /* 0x0000000502007986 */ /* 0x000fe2000c101924 */
[----:B------:R-:W-:Y:S05]  /*8300*/  EXIT ;  /* 0x000000000000794d */ /* 0x000fea0003800000 */
.L_x_539:
[----:B-----5:R-:W-:-:S04]  /*8310*/  IMAD.U32 R4, R19, 0x10000, RZ ;  /* 0x0001000013047824 */ /* 0x020fc800078e00ff */
[----:B------:R-:W-:-:S06]  /*8320*/  FMUL.FTZ R4, R4, 1 ;  /* 0x3f80000004047820 */ /* 0x000fcc0000410000 */
[----:B------:R-:W0:Y:S02]  /*8330*/  F2F.F64.F32 R4, R4 ;  /* 0x0000000400047310 */ /* 0x000e240000201800 */
[----:B0-----:R-:W-:Y:S01]  /*8340*/  STG.E.64 desc[UR36][R2.64], R4 ;  /* 0x0000000402007986 */ /* 0x001fe2000c101b24 */
[----:B------:R-:W-:Y:S05]  /*8350*/  EXIT ;  /* 0x000000000000794d */ /* 0x000fea0003800000 */
.L_x_530:
        /* <DEDUP_REMOVED lines=8> */
[----:B-----5:R-:W-:-:S05]  /*83e0*/  IMAD.U32 R19, R19, 0x10000, RZ ;  /* 0x0001000013137824 */ /* 0x020fca00078e00ff */
[----:B------:R-:W-:-:S04]  /*83f0*/  FSETP.NEU.FTZ.AND P0, PT, R19, RZ, PT ;  /* 0x000000ff1300720b */ /* 0x000fc80003f1d000 */
[----:B------:R-:W-:-:S05]  /*8400*/  SEL R5, RZ, 0x1, !P0 ;  /* 0x00000001ff057807 */ /* 0x000fca0004000000 */
[----:B------:R-:W-:Y:S01]  /*8410*/  STG.E.U8 desc[UR36][R2.64], R5 ;  /* 0x0000000502007986 */ /* 0x000fe2000c101124 */
[----:B------:R-:W-:Y:S05]  /*8420*/  EXIT ;  /* 0x000000000000794d */ /* 0x000fea0003800000 */
.L_x_543:
[----:B-----5:R-:W-:Y:S01]  /*8430*/  IMAD.U32 R19, R19, 0x10000, RZ ;  /* 0x0001000013137824 */ /* 0x020fe200078e00ff */
[----:B------:R-:W-:-:S03]  /*8440*/  CS2R R6, SRZ ;  /* 0x0000000000067805 */ /* 0x000fc6000001ff00 */
[----:B------:R-:W-:-:S06]  /*8450*/  FMUL.FTZ R4, R19, 1 ;  /* 0x3f80000013047820 */ /* 0x000fcc0000410000 */
[----:B------:R-:W0:Y:S02]  /*8460*/  F2F.F64.F32 R4, R4 ;  /* 0x0000000400047310 */ /* 0x000e240000201800 */
[----:B0-----:R-:W-:Y:S01]  /*8470*/  STG.E.128 desc[UR36][R2.64], R4 ;  /* 0x0000000402007986 */ /* 0x001fe2000c101d24 */
[----:B------:R-:W-:Y:S05]  /*8480*/  EXIT ;  /* 0x000000000000794d */ /* 0x000fea0003800000 */
.L_x_542:
[----:B------:R-:W-:-:S13]  /*8490*/  ISETP.NE.AND P0, PT, R0, 0xf, PT ;  /* 0x0000000f0000780c */ /* 0x000fda0003f05270 */
[----:B------:R-:W-:Y:S05]  /*84a0*/  @!P0 BRA `(.L_x_544) ;  /* 0x0000000000b48947 */ /* 0x000fea0003800000 */
[----:B------:R-:W-:-:S13]  /*84b0*/  ISETP.NE.AND P0, PT, R0, 0x17, PT ;  /* 0x000000170000780c */ /* 0x000fda0003f05270 */
[----:B------:R-:W-:Y:S05]  /*84c0*/  @!P0 BRA `(.L_x_545) ;  /* 0x0000000000548947 */ /* 0x000fea0003800000 */
[----:B------:R-:W-:-:S13]  /*84d0*/  ISETP.NE.AND P0, PT, R0, 0x18, PT ;  /* 0x000000180000780c */ /* 0x000fda0003f05270 */
[----:B------:R-:W-:Y:S05]  /*84e0*/  @P0 BRA `(.L_x_534) ;  /* 0x0000000400f40947 */ /* 0x000fea0003800000 */
[----:B-----5:R-:W-:Y:S01]  /*84f0*/  IMAD.U32 R19, R19, 0x10000, RZ ;  /* 0x0001000013137824 */ /* 0x020fe200078e00ff */
        /* <DEDUP_REMOVED lines=14> */
.L_x_547:
[----:B------:R-:W-:Y:S05]  /*85e0*/  BSYNC B0 ;  /* 0x0000000000007941 */ /* 0x000fea0003800000 */
.L_x_546:
[----:B------:R-:W-:-:S05]  /*85f0*/  LOP3.LUT R5, R0, R5, RZ, 0xfc, !PT ;  /* 0x0000000500057212 */ /* 0x000fca00078efcff */
[----:B------:R-:W-:Y:S01]  /*8600*/  STG.E.U8 desc[UR36][R2.64], R5 ;  /* 0x0000000502007986 */ /* 0x000fe2000c101124 */
[----:B------:R-:W-:Y:S05]  /*8610*/  EXIT ;  /* 0x000000000000794d */ /* 0x000fea0003800000 */
.L_x_545:
[----:B-----5:R-:W-:Y:S01]  /*8620*/  IMAD.U32 R19, R19, 0x10000, RZ ;  /* 0x0001000013137824 */ /* 0x020fe200078e00ff */
        /* <DEDUP_REMOVED lines=12> */
.L_x_549:
[----:B------:R-:W-:Y:S01]  /*86f0*/  IMAD.MOV.U32 R0, RZ, RZ, 0x7f ;  /* 0x0000007fff007424 */ /* 0x000fe200078e00ff */
[----:B------:R-:W-:-:S04]  /*8700*/  ISETP.GT.U32.AND P0, PT, R4, 0x7f800000, PT ;  /* 0x7f8000000400780c */ /* 0x000fc80003f04070 */
[----:B------:R-:W-:-:S09]  /*8710*/  SEL R0, R0, 0x7c, P0 ;  /* 0x0000007c00007807 */ /* 0x000fd20000000000 */
.L_x_550:
[----:B------:R-:W-:Y:S05]  /*8720*/  BSYNC B0 ;  /* 0x0000000000007941 */ /* 0x000fea0003800000 */
.L_x_548:
[----:B------:R-:W-:-:S04]  /*8730*/  LOP3.LUT R4, R19, 0x80000000, RZ, 0xc0, !PT ;  /* 0x8000000013047812 */ /* 0x000fc800078ec0ff */
[----:B------:R-:W-:-:S04]  /*8740*/  SHF.R.U32.HI R5, RZ, 0x18, R4 ;  /* 0x00000018ff057819 */ /* 0x000fc80000011604 */
[----:B------:R-:W-:-:S05]  /*8750*/  LOP3.LUT R5, R0, R5, RZ, 0xfc, !PT ;  /* 0x0000000500057212 */ /* 0x000fca00078efcff */
[----:B------:R-:W-:Y:S01]  /*8760*/  STG.E.U8 desc[UR36][R2.64], R5 ;  /* 0x0000000502007986 */ /* 0x000fe2000c101124 */
[----:B------:R-:W-:Y:S05]  /*8770*/  EXIT ;  /* 0x000000000000794d */ /* 0x000fea0003800000 */
.L_x_544:
[----:B-----5:R-:W-:Y:S01]  /*8780*/  STG.E.U16 desc[UR36][R2.64], R19 ;  /* 0x0000001302007986 */ /* 0x020fe2000c101524 */
[----:B------:R-:W-:Y:S05]  /*8790*/  EXIT ;  /* 0x000000000000794d */ /* 0x000fea0003800000 */
.L_x_541:
        /* <DEDUP_REMOVED lines=8> */
[----:B-----5:R-:W-:-:S06]  /*8820*/  IMAD.U32 R5, R19, 0x10000, RZ ;  /* 0x0001000013057824 */ /* 0x020fcc00078e00ff */
[----:B------:R-:W0:Y:S02]  /*8830*/  F2I.FTZ.U32.TRUNC.NTZ R5, R5 ;  /* 0x0000000500057305 */ /* 0x000e24000021f000 */
[----:B0-----:R-:W-:Y:S01]  /*8840*/  STG.E.U16 desc[UR36][R2.64], R5 ;  /* 0x0000000502007986 */ /* 0x001fe2000c101524 */
[----:B------:R-:W-:Y:S05]  /*8850*/  EXIT ;  /* 0x000000000000794d */ /* 0x000fea0003800000 */
.L_x_553:
[----:B-----5:R-:W-:Y:S01]  /*8860*/  IMAD.U32 R19, R19, 0x10000, RZ ;  /* 0x0001000013137824 */ /* 0x020fe200078e00ff */
        /* <DEDUP_REMOVED lines=12> */
[----:B------:R-:W-:-:S05]  /*8930*/  FADD.FTZ R0, R5, 8192 ;  /* 0x4600000005007421 */ /* 0x000fca0000010000 */
[----:B------:R-:W-:Y:S02]  /*8940*/  LOP3.LUT P0, R4, R0, 0xff, RZ, 0xc0, !PT ;  /* 0x000000ff00047812 */ /* 0x000fe4000780c0ff */
[----:B------:R-:W-:-:S11]  /*8950*/  PRMT R0, RZ, 0x7610, R0 ;  /* 0x00007610ff007816 */ /* 0x000fd60000000000 */
[----:B------:R-:W-:Y:S05]  /*8960*/  @!P0 BRA `(.L_x_555) ;  /* 0x0000000000108947 */ /* 0x000fea0003800000 */
.L_x_556:
[----:B------:R-:W-:-:S04]  /*8970*/  LOP3.LUT R0, R19, 0x80000000, RZ, 0xc0, !PT ;  /* 0x8000000013007812 */ /* 0x000fc800078ec0ff */
[----:B------:R-:W-:-:S04]  /*8980*/  SHF.R.U32.HI R5, RZ, 0x18, R0 ;  /* 0x00000018ff057819 */ /* 0x000fc80000011600 */
[----:B------:R-:W-:-:S04]  /*8990*/  LOP3.LUT R4, R4, R5, RZ, 0xfc, !PT ;  /* 0x0000000504047212 */ /* 0x000fc800078efcff */
[----:B------:R-:W-:-:S07]  /*89a0*/  PRMT R0, R4, 0x7610, R0 ;  /* 0x0000761004007816 */ /* 0x000fce0000000000 */
.L_x_555:
[----:B------:R-:W-:Y:S05]  /*89b0*/  BSYNC B0 ;  /* 0x0000000000007941 */ /* 0x000fea0003800000 */
.L_x_554:
[----:B------:R-:W-:Y:S01]  /*89c0*/  STG.E.U8 desc[UR36][R2.64], R0 ;  /* 0x0000000002007986 */ /* 0x000fe2000c101124 */
[----:B------:R-:W-:Y:S05]  /*89d0*/  EXIT ;  /* 0x000000000000794d */ /* 0x000fea0003800000 */
.L_x_552:
        /* <DEDUP_REMOVED lines=17> */
.L_x_559:
[----:B------:R-:W-:-:S04]  /*8af0*/  LOP3.LUT R0, R19, 0x80000000, RZ, 0xc0, !PT ;  /* 0x8000000013007812 */ /* 0x000fc800078ec0ff */
[----:B------:R-:W-:-:S04]  /*8b00*/  SHF.R.U32.HI R5, RZ, 0x18, R0 ;  /* 0x00000018ff057819 */ /* 0x000fc80000011600 */
[----:B------:R-:W-:-:S04]  /*8b10*/  LOP3.LUT R4, R4, R5, RZ, 0xfc, !PT ;  /* 0x0000000504047212 */ /* 0x000fc800078efcff */
[----:B------:R-:W-:-:S07]  /*8b20*/  PRMT R0, R4, 0x7610, R0 ;  /* 0x0000761004007816 */ /* 0x000fce0000000000 */
.L_x_558:
[----:B------:R-:W-:Y:S05]  /*8b30*/  BSYNC B0 ;  /* 0x0000000000007941 */ /* 0x000fea0003800000 */
.L_x_557:
[----:B------:R-:W-:Y:S01]  /*8b40*/  STG.E.U8 desc[UR36][R2.64], R0 ;  /* 0x0000000002007986 */ /* 0x000fe2000c101124 */
[----:B------:R-:W-:Y:S05]  /*8b50*/  EXIT ;  /* 0x000000000000794d */ /* 0x000fea0003800000 */
.L_x_551:
[----:B------:R-:W-:-:S13]  /*8b60*/  ISETP.NE.AND P0, PT, R0, 0x1c, PT ;  /* 0x0000001c0000780c */ /* 0x000fda0003f05270 */
[----:B------:R-:W-:Y:S05]  /*8b70*/  @!P0 BRA `(.L_x_560) ;  /* 0x0000000000a48947 */ /* 0x000fea0003800000 */
[----:B------:R-:W-:-:S13]  /*8b80*/  ISETP.NE.AND P0, PT, R0, 0x1d, PT ;  /* 0x0000001d0000780c */ /* 0x000fda0003f05270 */
[----:B------:R-:W-:Y:S05]  /*8b90*/  @!P0 BRA `(.L_x_561) ;  /* 0x00000000008c8947 */ /* 0x000fea0003800000 */
[----:B------:R-:W-:-:S13]  /*8ba0*/  ISETP.NE.AND P0, PT, R0, 0x2c, PT ;  /* 0x0000002c0000780c */ /* 0x000fda0003f05270 */
[----:B------:R-:W-:Y:S05]  /*8bb0*/  @P0 BRA `(.L_x_534) ;  /* 0x0000000000400947 */ /* 0x000fea0003800000 */
[----:B-----5:R-:W-:Y:S02]  /*8bc0*/  IMAD.U32 R19, R19, 0x10000, RZ ;  /* 0x0001000013137824 */ /* 0x020fe400078e00ff */
        /* <DEDUP_REMOVED lines=15> */
.L_x_534:
        /* <DEDUP_REMOVED lines=15> */
[----:B-1---5:R-:W-:Y:S05]  /*8db0*/  CALL.ABS.NOINC R2 ;  /* 0x0000000002007343 */ /* 0x022fea0003c00000 */
.L_x_562:
[----:B------:R-:W-:Y:S05]  /*8dc0*/  EXIT ;  /* 0x000000000000794d */ /* 0x000fea0003800000 */
.L_x_561:
[----:B-----5:R-:W-:-:S06]  /*8dd0*/  IMAD.U32 R4, R19, 0x10000, RZ ;  /* 0x0001000013047824 */ /* 0x020fcc00078e00ff */
[----:B------:R-:W0:Y:S02]  /*8de0*/  F2I.U64.TRUNC R4, R4 ;  /* 0x0000000400047311 */ /* 0x000e24000020d800 */
[----:B0-----:R-:W-:Y:S01]  /*8df0*/  STG.E.64 desc[UR36][R2.64], R4 ;  /* 0x0000000402007986 */ /* 0x001fe2000c101b24 */
[----:B------:R-:W-:Y:S05]  /*8e00*/  EXIT ;  /* 0x000000000000794d */ /* 0x000fea0003800000 */
.L_x_560:
[----:B-----5:R-:W-:-:S06]  /*8e10*/  IMAD.U32 R19, R19, 0x10000, RZ ;  /* 0x0001000013137824 */ /* 0x020fcc00078e00ff */
[----:B------:R-:W0:Y:S02]  /*8e20*/  F2I.FTZ.U32.TRUNC.NTZ R19, R19 ;  /* 0x0000001300137305 */ /* 0x000e24000021f000 */
[----:B0-----:R-:W-:Y:S01]  /*8e30*/  STG.E desc[UR36][R2.64], R19 ;  /* 0x0000001302007986 */ /* 0x001fe2000c101924 */
[----:B------:R-:W-:Y:S05]  /*8e40*/  EXIT ;  /* 0x000000000000794d */ /* 0x000fea0003800000 */
.L_x_563:
        /* <DEDUP_REMOVED lines=11> */
.L_x_2940:


//--------------------- .text._ZN2at6native18elementwise_kernelILi128ELi4EZNS0_22gpu_kernel_impl_nocastIZZZNS0_16sinh_kernel_cudaERNS_18TensorIteratorBaseEENKUlvE0_clEvENKUlvE2_clEvEUlN3c108BFloat16EE_EEvS4_RKT_EUliE_EEviT1_ --------------------------
	.section	.text._ZN2at6native18elementwise_kernelILi128ELi4EZNS0_22gpu_kernel_impl_nocastIZZZNS0_16sinh_kernel_cudaERNS_18TensorIteratorBaseEENKUlvE0_clEvENKUlvE2_clEvEUlN3c108BFloat16EE_EEvS4_RKT_EUliE_EEviT1_,"ax",@progbits
	.align	128
        .global         _ZN2at6native18elementwise_kernelILi128ELi4EZNS0_22gpu_kernel_impl_nocastIZZZNS0_16sinh_kernel_cudaERNS_18TensorIteratorBaseEENKUlvE0_clEvENKUlvE2_clEvEUlN3c108BFloat16EE_EEvS4_RKT_EUliE_EEviT1_
        .type           _ZN2at6native18elementwise_kernelILi128ELi4EZNS0_22gpu_kernel_impl_nocastIZZZNS0_16sinh_kernel_cudaERNS_18TensorIteratorBaseEENKUlvE0_clEvENKUlvE2_clEvEUlN3c108BFloat16EE_EEvS4_RKT_EUliE_EEviT1_,@function
        .size           _ZN2at6native18elementwise_kernelILi128ELi4EZNS0_22gpu_kernel_impl_nocastIZZZNS0_16sinh_kernel_cudaERNS_18TensorIteratorBaseEENKUlvE0_clEvENKUlvE2_clEvEUlN3c108BFloat16EE_EEvS4_RKT_EUliE_EEviT1_,(.L_x_2941 - _ZN2at6native18elementwise_kernelILi128ELi4EZNS0_22gpu_kernel_impl_nocastIZZZNS0_16sinh_kernel_cudaERNS_18TensorIteratorBaseEENKUlvE0_clEvENKUlvE2_clEvEUlN3c108BFloat16EE_EEvS4_RKT_EUliE_EEviT1_)
        .other          _ZN2at6native18elementwise_kernelILi128ELi4EZNS0_22gpu_kernel_impl_nocastIZZZNS0_16sinh_kernel_cudaERNS_18TensorIteratorBaseEENKUlvE0_clEvENKUlvE2_clEvEUlN3c108BFloat16EE_EEvS4_RKT_EUliE_EEviT1_,@"STO_CUDA_ENTRY STV_DEFAULT"
_ZN2at6native18elementwise_kernelILi128ELi4EZNS0_22gpu_kernel_impl_nocastIZZZNS0_16sinh_kernel_cudaERNS_18TensorIteratorBaseEENKUlvE0_clEvENKUlvE2_clEvEUlN3c108BFloat16EE_EEvS4_RKT_EUliE_EEviT1_:
.text._ZN2at6native18elementwise_kernelILi128ELi4EZNS0_22gpu_kernel_impl_nocastIZZZNS0_16sinh_kernel_cudaERNS_18TensorIteratorBaseEENKUlvE0_clEvENKUlvE2_clEvEUlN3c108BFloat16EE_EEvS4_RKT_EUliE_EEviT1_:
[----:B------:R-:W-:Y:S01]  /*0000*/  LDC R1, c[0x0][0x28] ;  /* 0x00000a00ff017b82 */ /* 0x000fe20000000800 */
[----:B------:R-:W0:Y:S01]  /*0010*/  S2R R0, SR_CTAID.X ;  /* 0x0000000000007919 */ /* 0x000e220000002500 */
[----:B------:R-:W-:Y:S01]  /*0020*/  ULDC UR6, c[0x0][0x210] ;  /* 0x0000840000067ab9 */ /* 0x000fe20000000800 */
[----:B------:R-:W-:Y:S01]  /*0030*/  ULDC.64 UR4, c[0x0][0x208] ;  /* 0x0000820000047ab9 */ /* 0x000fe20000000a00 */
[----:B------:R-:W-:Y:S01]  /*0040*/  BSSY B0, `(.L_x_564) ;  /* 0x0000157000007945 */ /* 0x000fe20003800000 */
[----:B------:R-:W0:Y:S02]  /*0050*/  S2R R3, SR_TID.X ;  /* 0x0000000000037919 */ /* 0x000e240000002100 */
[----:B0-----:R-:W-:-:S04]  /*0060*/  LEA R0, R0, R3, 0x9 ;  /* 0x0000000300007211 */ /* 0x001fc800078e48ff */
[----:B------:R-:W-:-:S13]  /*0070*/  ISETP.GE.AND P0, PT, R0, UR6, PT ;  /* 0x0000000600007c0c */ /* 0x000fda000bf06270 */
[----:B------:R-:W-:Y:S05]  /*0080*/  @P0 BRA `(.L_x_565) ;  /* 0x0000001400480947 */ /* 0x000fea0003800000 */
[----:B------:R-:W0:Y:S01]  /*0090*/  LDC R8, c[0x0][0x218] ;  /* 0x00008600ff087b82 */ /* 0x000e220000000800 */
[----:B------:R-:W-:Y:S02]  /*00a0*/  CS2R R2, SRZ ;  /* 0x0000000000027805 */ /* 0x000fe4000001ff00 */
[----:B0-----:R-:W-:-:S13]  /*00b0*/  ISETP.NE.AND P0, PT, R8, RZ, PT ;  /* 0x000000ff0800720c */ /* 0x001fda0003f05270 */
[----:B------:R-:W-:Y:S05]  /*00c0*/  @!P0 BRA `(.L_x_566) ;  /* 0x0000001000a88947 */ /* 0x000fea0003800000 */
[----:B------:R-:W-:Y:S01]  /*00d0*/  HFMA2.MMA R2, -RZ, RZ, 0, 0 ;  /* 0x00000000ff027435 */ /* 0x000fe200000001ff */
[----:B------:R-:W-:Y:S01]  /*00e0*/  MOV R3, R0 ;  /* 0x0000000000037202 */ /* 0x000fe20000000f00 */
[----:B------:R-:W-:Y:S01]  /*00f0*/  ULDC.64 UR8, c[0x0][0x220] ;  /* 0x0000880000087ab9 */ /* 0x000fe20000000a00 */
[----:B------:R-:W-:Y:S01]  /*0100*/  ISETP.NE.AND P0, PT, R8, 0x1, PT ;  /* 0x000000010800780c */ /* 0x000fe20003f05270 */
[----:B------:R-:W-:-:S06]  /*0110*/  ULDC UR7, c[0x0][0x21c] ;  /* 0x0000870000077ab9 */ /* 0x000fcc0000000800 */
[----:B------:R-:W-:-:S05]  /*0120*/  IMAD.HI.U32 R4, R0, UR8, R2 ;  /* 0x0000000800047c27 */ /* 0x000fca000f8e0002 */
[----:B------:R-:W-:Y:S01]  /*0130*/  SHF.R.U32.HI R5, RZ, UR9, R4 ;  /* 0x00000009ff057c19 */ /* 0x000fe20008011604 */
[----:B------:R-:W-:-:S03]  /*0140*/  ULDC.64 UR8, c[0x0][0x348] ;  /* 0x0000d20000087ab9 */ /* 0x000fc60000000a00 */
[----:B------:R-:W-:-:S05]  /*0150*/  IADD3 R3, -R5, RZ, RZ ;  /* 0x000000ff05037210 */ /* 0x000fca0007ffe1ff */
[----:B------:R-:W-:-:S04]  /*0160*/  IMAD R2, R3, UR7, R0 ;  /* 0x0000000703027c24 */ /* 0x000fc8000f8e0200 */
[C---:B------:R-:W-:Y:S02]  /*0170*/  IMAD R3, R2.reuse, UR8, RZ ;  /* 0x0000000802037c24 */ /* 0x040fe4000f8e02ff */
[----:B------:R-:W-:Y:S01]  /*0180*/  IMAD R2, R2, UR9, RZ ;  /* 0x0000000902027c24 */ /* 0x000fe2000f8e02ff */
[----:B------:R-:W-:Y:S06]  /*0190*/  @!P0 BRA `(.L_x_566) ;  /* 0x0000001000748947 */ /* 0x000fec0003800000 */
[----:B------:R-:W-:Y:S01]  /*01a0*/  MOV R4, RZ ;  /* 0x000000ff00047202 */ /* 0x000fe20000000f00 */
[----:B------:R-:W-:Y:S01]  /*01b0*/  ULDC.64 UR8, c[0x0][0x228] ;  /* 0x00008a0000087ab9 */ /* 0x000fe20000000a00 */
[----:B------:R-:W-:Y:S01]  /*01c0*/  ULDC UR7, c[0x0][0x230] ;  /* 0x00008c0000077ab9 */ /* 0x000fe20000000800 */
[----:B------:R-:W-:Y:S02]  /*01d0*/  ISETP.NE.AND P0, PT, R8, 0x2, PT ;  /* 0x000000020800780c */ /* 0x000fe40003f05270 */
[----:B------:R-:W-:-:S05]  /*01e0*/  IMAD.HI.U32 R6, R5, UR9, R4 ;  /* 0x0000000905067c27 */ /* 0x000fca000f8e0004 */
[----:B------:R-:W-:-:S04]  /*01f0*/  SHF.R.U32.HI R7, RZ, UR7, R6 ;  /* 0x00000007ff077c19 */ /* 0x000fc80008011606 */
[----:B------:R-:W-:-:S05]  /*0200*/  IADD3 R4, -R7, RZ, RZ ;  /* 0x000000ff07047210 */ /* 0x000fca0007ffe1ff */
[----:B------:R-:W-:Y:S01]  /*0210*/  IMAD R4, R4, UR8, R5 ;  /* 0x0000000804047c24 */ /* 0x000fe2000f8e0205 */
[----:B------:R-:W-:-:S03]  /*0220*/  ULDC.64 UR8, c[0x0][0x350] ;  /* 0x0000d40000087ab9 */ /* 0x000fc60000000a00 */
[C---:B------:R-:W-:Y:S02]  /*0230*/  IMAD R3, R4.reuse, UR8, R3 ;  /* 0x0000000804037c24 */ /* 0x040fe4000f8e0203 */
[----:B------:R-:W-:Y:S01]  /*0240*/  IMAD R2, R4, UR9, R2 ;  /* 0x0000000904027c24 */ /* 0x000fe2000f8e0202 */
[----:B------:R-:W-:Y:S06]  /*0250*/  @!P0 BRA `(.L_x_566) ;  /* 0x0000001000448947 */ /* 0x000fec0003800000 */
[----:B------:R-:W-:Y:S01]  /*0260*/  HFMA2.MMA R6, -RZ, RZ, 0, 0 ;  /* 0x00000000ff067435 */ /* 0x000fe200000001ff */
[----:B------:R-:W-:Y:S01]  /*0270*/  ULDC.64 UR8, c[0x0][0x238] ;  /* 0x00008e0000087ab9 */ /* 0x000fe20000000a00 */
[----:B------:R-:W-:Y:S01]  /*0280*/  ISETP.NE.AND P0, PT, R8, 0x3, PT ;  /* 0x000000030800780c */ /* 0x000fe20003f05270 */
[----:B------:R-:W-:-:S07]  /*0290*/  ULDC UR7, c[0x0][0x234] ;  /* 0x00008d0000077ab9 */ /* 0x000fce0000000800 */
        /* <DEDUP_REMOVED lines=20> */
[----:B------:R-:W-:Y:S01]  /*03e0*/  MOV R6, RZ ;  /* 0x000000ff00067202 */ /* 0x000fe20000000f00 */
[----:B------:R-:W-:Y:S01]  /*03f0*/  ULDC.64 UR8, c[0x0][0x250] ;  /* 0x0000940000087ab9 */ /* 0x000fe20000000a00 */
[----:B------:R-:W-:Y:S01]  /*0400*/  ISETP.NE.AND P0, PT, R8, 0x5, PT ;  /* 0x000000050800780c */ /* 0x000fe20003f05270 */
[----:B------:R-:W-:Y:S02]  /*0410*/  ULDC UR7, c[0x0][0x24c] ;  /* 0x0000930000077ab9 */ /* 0x000fe40000000800 */
        /* <DEDUP_REMOVED lines=8> */
[----:B------:R-:W-:Y:S01]  /*04a0*/  HFMA2.MMA R4, -RZ, RZ, 0, 0 ;  /* 0x00000000ff047435 */ /* 0x000fe200000001ff */
[----:B------:R-:W-:Y:S01]  /*04b0*/  ULDC.64 UR8, c[0x0][0x258] ;  /* 0x0000960000087ab9 */ /* 0x000fe20000000a00 */
[----:B------:R-:W-:Y:S01]  /*04c0*/  ULDC UR7, c[0x0][0x260] ;  /* 0x0000980000077ab9 */ /* 0x000fe20000000800 */
[----:B------:R-:W-:-:S07]  /*04d0*/  ISETP.NE.AND P0, PT, R8, 0x6, PT ;  /* 0x000000060800780c */ /* 0x000fce0003f05270 */
        /* <DEDUP_REMOVED lines=212> */
[----:B------:R-:W-:Y:S01]  /*1220*/  ISETP.NE.AND P0, PT, R8, 0x18, PT ;  /* 0x000000180800780c */ /* 0x000fe20003f05270 */
[----:B------:R-:W-:Y:S01]  /*1230*/  ULDC.64 UR8, c[0x0][0x330] ;  /* 0x0000cc0000087ab9 */ /* 0x000fe20000000a00 */
[----:B------:R-:W-:Y:S01]  /*1240*/  MOV R4, RZ ;  /* 0x000000ff00047202 */ /* 0x000fe20000000f00 */
[----:B------:R-:W-:-:S04]  /*1250*/  ULDC UR7, c[0x0][0x338] ;  /* 0x0000ce0000077ab9 */ /* 0x000fc80000000800 */
[----:B------:R-:W-:-:S05]  /*1260*/  IMAD.HI.U32 R8, R5, UR9, R4 ;  /* 0x0000000905087c27 */ /* 0x000fca000f8e0004 */
[----:B------:R-:W-:Y:S01]  /*1270*/  SHF.R.U32.HI R9, RZ, UR7, R8 ;  /* 0x00000007ff097c19 */ /* 0x000fe20008011608 */
[----:B------:R-:W0:Y:S01]  /*1280*/  @P0 LDC.64 R12, c[0x0][0x340] ;  /* 0x0000d000ff0c0b82 */ /* 0x000e220000000a00 */
[----:B------:R-:W-:Y:S02]  /*1290*/  @P0 MOV R8, RZ ;  /* 0x000000ff00080202 */ /* 0x000fe40000000f00 */
[----:B------:R-:W-:-:S05]  /*12a0*/  IADD3 R11, -R9, RZ, RZ ;  /* 0x000000ff090b7210 */ /* 0x000fca0007ffe1ff */
[----:B------:R-:W1:Y:S08]  /*12b0*/  @P0 LDC R15, c[0x0][0x33c] ;  /* 0x0000cf00ff0f0b82 */ /* 0x000e700000000800 */
[----:B------:R-:W2:Y:S01]  /*12c0*/  @P0 LDC.64 R6, c[0x0][0x408] ;  /* 0x00010200ff060b82 */ /* 0x000ea20000000a00 */
[----:B0-----:R-:W-:-:S05]  /*12d0*/  @P0 IMAD.HI.U32 R4, R9, R12, R8 ;  /* 0x0000000c09040227 */ /* 0x001fca00078e0008 */
[----:B------:R-:W-:Y:S01]  /*12e0*/  @P0 SHF.R.U32.HI R8, RZ, R13, R4 ;  /* 0x0000000dff080219 */ /* 0x000fe20000011604 */
[----:B------:R-:W-:Y:S01]  /*12f0*/  IMAD R4, R11, UR8, R5 ;  /* 0x000000080b047c24 */ /* 0x000fe2000f8e0205 */
[----:B------:R-:W-:Y:S02]  /*1300*/  ULDC.64 UR8, c[0x0][0x400] ;  /* 0x0001000000087ab9 */ /* 0x000fe40000000a00 */
[----:B------:R-:W-:Y:S01]  /*1310*/  @P0 IADD3 R8, -R8, RZ, RZ ;  /* 0x000000ff08080210 */ /* 0x000fe20007ffe1ff */
[C---:B------:R-:W-:Y:S02]  /*1320*/  IMAD R3, R4.reuse, UR8, R3 ;  /* 0x0000000804037c24 */ /* 0x040fe4000f8e0203 */
[----:B------:R-:W-:Y:S02]  /*1330*/  IMAD R2, R4, UR9, R2 ;  /* 0x0000000904027c24 */ /* 0x000fe4000f8e0202 */
[----:B-1----:R-:W-:-:S04]  /*1340*/  @P0 IMAD R8, R8, R15, R9 ;  /* 0x0000000f08080224 */ /* 0x002fc800078e0209 */
[C---:B--2---:R-:W-:Y:S02]  /*1350*/  @P0 IMAD R3, R8.reuse, R6, R3 ;  /* 0x0000000608030224 */ /* 0x044fe400078e0203 */
[----:B------:R-:W-:-:S07]  /*1360*/  @P0 IMAD R2, R8, R7, R2 ;  /* 0x0000000708020224 */ /* 0x000fce00078e0202 */
.L_x_566:
[----:B------:R-:W-:Y:S02]  /*1370*/  ULDC.64 UR8, c[0x0][0x418] ;  /* 0x0001060000087ab9 */ /* 0x000fe40000000a00 */
[----:B------:R-:W-:-:S04]  /*1380*/  IADD3 R4, P0, R2, UR8, RZ ;  /* 0x0000000802047c10 */ /* 0x000fc8000ff1e0ff */
[----:B------:R-:W-:Y:S01]  /*1390*/  IADD3.X R5, RZ, UR9, RZ, P0, !PT ;  /* 0x00000009ff057c10 */ /* 0x000fe200087fe4ff */
[----:B------:R-:W-:-:S04]  /*13a0*/  ULDC.64 UR8, c[0x0][0x410] ;  /* 0x0001040000087ab9 */ /* 0x000fc80000000a00 */
[----:B------:R0:W2:Y:S01]  /*13b0*/  LDG.E.U16 R4, desc[UR4][R4.64] ;  /* 0x0000000404047981 */ /* 0x0000a2000c1e1500 */
[----:B------:R-:W-:Y:S02]  /*13c0*/  MOV R7, 0x42fc0000 ;  /* 0x42fc000000077802 */ /* 0x000fe40000000f00 */
[----:B------:R-:W-:Y:S02]  /*13d0*/  IADD3 R0, R0, 0x80, RZ ;  /* 0x0000008000007810 */ /* 0x000fe40007ffe0ff */
[----:B0-----:R-:W-:Y:S01]  /*13e0*/  MOV R5, 0x363d0ada ;  /* 0x363d0ada00057802 */ /* 0x001fe20000000f00 */
[----:B--2---:R-:W-:-:S04]  /*13f0*/  IMAD.U32 R2, R4, 0x10000, RZ ;  /* 0x0001000004027824 */ /* 0x004fc800078e00ff */
[----:B------:R-:W-:-:S06]  /*1400*/  FMUL.FTZ R6, |R2|, 1.4426950216293334961 ;  /* 0x3fb8aa3b02067820 */ /* 0x000fcc0000410200 */
[----:B------:R-:W0:Y:S02]  /*1410*/  FRND.TRUNC R6, R6 ;  /* 0x0000000600067307 */ /* 0x000e24000020d000 */
[----:B0-----:R-:W-:Y:S02]  /*1420*/  FSETP.GT.FTZ.AND P0, PT, |R6|, 126, PT ;  /* 0x42fc00000600780b */ /* 0x001fe40003f14200 */
[----:B------:R-:W-:-:S04]  /*1430*/  LOP3.LUT R7, R7, 0x80000000, R6, 0xb8, !PT ;  /* 0x8000000007077812 */ /* 0x000fc800078eb806 */
[----:B------:R-:W-:Y:S01]  /*1440*/  FSEL R7, R7, R6, P0 ;  /* 0x0000000607077208 */ /* 0x000fe20000000000 */
[C---:B------:R-:W-:Y:S01]  /*1450*/  FMUL.FTZ R6, R2.reuse, R2 ;  /* 0x0000000202067220 */ /* 0x040fe20000410000 */
[----:B------:R-:W-:-:S03]  /*1460*/  FSETP.GE.FTZ.AND P0, PT, |R2|, 1, PT ;  /* 0x3f8000000200780b */ /* 0x000fc60003f16200 */
[----:B------:R-:W-:Y:S01]  /*1470*/  FFMA.FTZ R8, R7, -0.69314718246459960938, |R2| ;  /* 0xbf31721807087823 */ /* 0x000fe20000010402 */
[----:B------:R-:W-:-:S03]  /*1480*/  FFMA.FTZ R5, R6, R5, 0.00019836159481201320887 ;  /* 0x394fff4906057423 */ /* 0x000fc60000010005 */
[C---:B------:R-:W-:Y:S01]  /*1490*/  FFMA.FTZ R8, R7.reuse, 1.9046542121259335545e-09, R8 ;  /* 0x3102e30807087823 */ /* 0x040fe20000010008 */
[----:B------:R-:W-:Y:S01]  /*14a0*/  FADD.FTZ R7, R7, 12583037 ;  /* 0x4b40007d07077421 */ /* 0x000fe20000010000 */
[----:B------:R-:W-:Y:S02]  /*14b0*/  FFMA.FTZ R9, R6, R5, 0.0083333496004343032837 ;  /* 0x3c08889a06097423 */ /* 0x000fe40000010005 */
[----:B------:R-:W-:Y:S02]  /*14c0*/  FMUL.FTZ R8, R8, 1.4426950216293334961 ;  /* 0x3fb8aa3b08087820 */ /* 0x000fe40000410000 */
[----:B------:R-:W-:Y:S01]  /*14d0*/  SHF.L.U32 R7, R7, 0x17, RZ ;  /* 0x0000001707077819 */ /* 0x000fe200000006ff */
[----:B------:R-:W-:-:S03]  /*14e0*/  FFMA.FTZ R9, R6, R9, 0.16666667163372039795 ;  /* 0x3e2aaaab06097423 */ /* 0x000fc60000010009 */
[----:B------:R-:W0:Y:S01]  /*14f0*/  MUFU.EX2 R8, R8 ;  /* 0x0000000800087308 */ /* 0x000e220000000800 */
[----:B------:R-:W-:Y:S01]  /*1500*/  FMUL.FTZ R9, R6, R9 ;  /* 0x0000000906097220 */ /* 0x000fe20000410000 */
[----:B0-----:R-:W-:-:S06]  /*1510*/  FMUL.FTZ R7, R7, R8 ;  /* 0x0000000807077220 */ /* 0x001fcc0000410000 */
[----:B------:R-:W0:Y:S02]  /*1520*/  MUFU.RCP R4, R7 ;  /* 0x0000000700047308 */ /* 0x000e240000001000 */
[----:B0-----:R-:W-:-:S04]  /*1530*/  FMUL.FTZ R4, R4, -0.125 ;  /* 0xbe00000004047820 */ /* 0x001fc80000410000 */
[----:B------:R-:W-:-:S05]  /*1540*/  FFMA.FTZ R5, R7, 2, R4 ;  /* 0x4000000007057823 */ /* 0x000fca0000010004 */
[--C-:B------:R-:W-:Y:S01]  /*1550*/  LOP3.LUT R5, R5, 0x80000000, R2.reuse, 0xb8, !PT ;  /* 0x8000000005057812 */ /* 0x100fe200078eb802 */
[----:B------:R-:W-:Y:S01]  /*1560*/  @!P0 FFMA.FTZ R5, R2, R9, R2 ;  /* 0x0000000902058223 */ /* 0x000fe20000010002 */
[----:B------:R-:W-:-:S04]  /*1570*/  IADD3 R2, P0, R3, UR8, RZ ;  /* 0x0000000803027c10 */ /* 0x000fc8000ff1e0ff */
[----:B------:R-:W-:Y:S02]  /*1580*/  F2FP.BF16.F32.PACK_AB R5, RZ, R5 ;  /* 0x00000005ff05723e */ /* 0x000fe400000010ff */
[----:B------:R-:W-:-:S05]  /*1590*/  IADD3.X R3, RZ, UR9, RZ, P0, !PT ;  /* 0x00000009ff037c10 */ /* 0x000fca00087fe4ff */
[----:B------:R0:W-:Y:S02]  /*15a0*/  STG.E.U16 desc[UR4][R2.64], R5 ;  /* 0x0000000502007986 */ /* 0x0001e4000c101504 */
.L_x_565:
[----:B------:R-:W-:Y:S05]  /*15b0*/  BSYNC B0 ;  /* 0x0000000000007941 */ /* 0x000fea0003800000 */
.L_x_564:
[----:B------:R-:W-:Y:S01]  /*15c0*/  ISETP.GE.AND P0, PT, R0, UR6, PT ;  /* 0x0000000600007c0c */ /* 0x000fe2000bf06270 */
[----:B------:R-:W-:-:S12]  /*15d0*/  BSSY B0, `(.L_x_567) ;  /* 0x00002a8000007945 */ /* 0x000fd80003800000 */
[----:B------:R-:W-:Y:S05]  /*15e0*/  @P0 BRA `(.L_x_568) ;  /* 0x0000002800980947 */ /* 0x000fea0003800000 */
[----:B------:R-:W1:Y:S01]  /*15f0*/  LDC R8, c[0x0][0x218] ;  /* 0x00008600ff087b82 */ /* 0x000e620000000800 */
[----:B0-----:R-:W-:Y:S02]  /*1600*/  CS2R R2, SRZ ;  /* 0x0000000000027805 */ /* 0x001fe4000001ff00 */
[----:B-1----:R-:W-:-:S13]  /*1610*/  ISETP.NE.AND P0, PT, R8, RZ, PT ;  /* 0x000000ff0800720c */ /* 0x002fda0003f05270 */
        /* <DEDUP_REMOVED lines=259> */
[----:B------:R-:W-:-:S05]  /*2650*/  SHF.R.U32.HI R7, RZ, UR7, R6 ;  /* 0x00000007ff077c19 */ /* 0x000fca0008011606 */
[----:B------:R-:W-:-:S04]  /*2660*/  IMAD.MOV R4, RZ, RZ, -R7 ;  /* 0x000000ffff047224 */ /* 0x000fc800078e0a07 */
        /* <DEDUP_REMOVED lines=18> */
[----:B------:R-:W-:Y:S01]  /*2790*/  HFMA2.MMA R4, -RZ, RZ, 0, 0 ;  /* 0x00000000ff047435 */ /* 0x000fe200000001ff */
[----:B------:R-:W-:Y:S01]  /*27a0*/  ULDC.64 UR8, c[0x0][0x330] ;  /* 0x0000cc0000087ab9 */ /* 0x000fe20000000a00 */
[----:B------:R-:W-:-:S08]  /*27b0*/  ULDC UR7, c[0x0][0x338] ;  /* 0x0000ce0000077ab9 */ /* 0x000fd00000000800 */
[----:B------:R-:W-:Y:S02]  /*27c0*/  IMAD.HI.U32 R8, R5, UR9, R4 ;  /* 0x0000000905087c27 */ /* 0x000fe4000f8e0004 */
[----:B------:R-:W0:Y:S03]  /*27d0*/  @P0 LDC.64 R12, c[0x0][0x340] ;  /* 0x0000d000ff0c0b82 */ /* 0x000e260000000a00 */
[----:B------:R-:W-:Y:S02]  /*27e0*/  SHF.R.U32.HI R9, RZ, UR7, R8 ;  /* 0x00000007ff097c19 */ /* 0x000fe40008011608 */
[----:B------:R-:W-:Y:S02]  /*27f0*/  @P0 MOV R8, RZ ;  /* 0x000000ff00080202 */ /* 0x000fe40000000f00 */
[C---:B------:R-:W-:Y:S01]  /*2800*/  IADD3 R11, -R9.reuse, RZ, RZ ;  /* 0x000000ff090b7210 */ /* 0x040fe20007ffe1ff */
        /* <DEDUP_REMOVED lines=12> */
.L_x_569:
[----:B------:R-:W-:Y:S02]  /*28d0*/  ULDC.64 UR8, c[0x0][0x418] ;  /* 0x0001060000087ab9 */ /* 0x000fe40000000a00 */
[----:B------:R-:W-:-:S04]  /*28e0*/  IADD3 R4, P0, R2, UR8, RZ ;  /* 0x0000000802047c10 */ /* 0x000fc8000ff1e0ff */
[----:B------:R-:W-:Y:S01]  /*28f0*/  IADD3.X R5, RZ, UR9, RZ, P0, !PT ;  /* 0x00000009ff057c10 */ /* 0x000fe200087fe4ff */
[----:B------:R-:W-:-:S04]  /*2900*/  ULDC.64 UR8, c[0x0][0x410] ;  /* 0x0001040000087ab9 */ /* 0x000fc80000000a00 */
[----:B------:R0:W2:Y:S01]  /*2910*/  LDG.E.U16 R4, desc[UR4][R4.64] ;  /* 0x0000000404047981 */ /* 0x0000a2000c1e1500 */
[----:B------:R-:W-:Y:S02]  /*2920*/  MOV R7, 0x42fc0000 ;  /* 0x42fc000000077802 */ /* 0x000fe40000000f00 */
[----:B------:R-:W-:Y:S02]  /*2930*/  IADD3 R0, R0, 0x80, RZ ;  /* 0x0000008000007810 */ /* 0x000fe40007ffe0ff */
[----:B0-----:R-:W-:Y:S02]  /*2940*/  MOV R5, 0x363d0ada ;  /* 0x363d0ada00057802 */ /* 0x001fe40000000f00 */
[----:B--2---:R-:W-:-:S05]  /*2950*/  SHF.L.U32 R2, R4, 0x10, RZ ;  /* 0x0000001004027819 */ /* 0x004fca00000006ff */
        /* <DEDUP_REMOVED lines=25> */
[----:B------:R-:W-:Y:S02]  /*2af0*/  IADD3.X R3, RZ, UR9, RZ, P0, !PT ;  /* 0x00000009ff037c10 */ /* 0x000fe400087fe4ff */
[----:B------:R-:W-:-:S03]  /*2b00*/  ISETP.GE.AND P0, PT, R0, UR6, PT ;  /* 0x0000000600007c0c */ /* 0x000fc6000bf06270 */
[----:B------:R1:W-:Y:S10]  /*2b10*/  STG.E.U16 desc[UR4][R2.64], R5 ;  /* 0x0000000502007986 */ /* 0x0003f4000c101504 */
[----:B------:R-:W-:Y:S05]  /*2b20*/  @P0 BRA `(.L_x_568) ;  /* 0x0000001400480947 */ /* 0x000fea0003800000 */
[----:B------:R-:W0:Y:S01]  /*2b30*/  LDC R8, c[0x0][0x218] ;  /* 0x00008600ff087b82 */ /* 0x000e220000000800 */
[----:B-1----:R-:W-:Y:S02]  /*2b40*/  CS2R R2, SRZ ;  /* 0x0000000000027805 */ /* 0x002fe4000001ff00 */
        /* <DEDUP_REMOVED lines=219> */
[----:B------:R-:W-:Y:S01]  /*3900*/  IMAD.MOV.U32 R6, RZ, RZ, RZ ;  /* 0x000000ffff067224 */ /* 0x000fe200078e00ff */
[----:B------:R-:W-:Y:S01]  /*3910*/  ULDC.64 UR8, c[0x0][0x2f8] ;  /* 0x0000be0000087ab9 */ /* 0x000fe20000000a00 */
[----:B------:R-:W-:Y:S01]  /*3920*/  ISETP.NE.AND P0, PT, R8, 0x13, PT ;  /* 0x000000130800780c */ /* 0x000fe20003f05270 */
[----:B------:R-:W-:Y:S01]  /*3930*/  ULDC UR7, c[0x0][0x2f4] ;  /* 0x0000bd0000077ab9 */ /* 0x000fe20000000800 */
        /* <DEDUP_REMOVED lines=77> */
.L_x_570:
        /* <DEDUP_REMOVED lines=36> */
.L_x_568:
[----:B------:R-:W-:Y:S05]  /*4050*/  BSYNC B0 ;  /* 0x0000000000007941 */ /* 0x000fea0003800000 */
.L_x_567:
[----:B------:R-:W-:-:S13]  /*4060*/  ISETP.GE.AND P0, PT, R0, UR6, PT ;  /* 0x0000000600007c0c */ /* 0x000fda000bf06270 */
[----:B------:R-:W-:Y:S05]  /*4070*/  @P0 EXIT ;  /* 0x000000000000094d */ /* 0x000fea0003800000 */
[----:B------:R-:W3:Y:S01]  /*4080*/  LDC R8, c[0x0][0x218] ;  /* 0x00008600ff087b82 */ /* 0x000ee20000000800 */
[----:B012---:R-:W-:Y:S02]  /*4090*/  CS2R R2, SRZ ;  /* 0x0000000000027805 */ /* 0x007fe4000001ff00 */
[----:B---3--:R-:W-:-:S13]  /*40a0*/  ISETP.NE.AND P0, PT, R8, RZ, PT ;  /* 0x000000ff0800720c */ /* 0x008fda0003f05270 */
[----:B------:R-:W-:Y:S05]  /*40b0*/  @!P0 BRA `(.L_x_571) ;  /* 0x0000001000a88947 */ /* 0x000fea0003800000 */
[----:B------:R-:W-:Y:S01]  /*40c0*/  MOV R2, RZ ;  /* 0x000000ff00027202 */ /* 0x000fe20000000f00 */
[----:B------:R-:W-:Y:S01]  /*40d0*/  ULDC.64 UR6, c[0x0][0x220] ;  /* 0x0000880000067ab9 */ /* 0x000fe20000000a00 */
[----:B------:R-:W-:Y:S02]  /*40e0*/  MOV R3, R0 ;  /* 0x0000000000037202 */ /* 0x000fe40000000f00 */
[----:B------:R-:W-:Y:S01]  /*40f0*/  ISETP.NE.AND P0, PT, R8, 0x1, PT ;  /* 0x000000010800780c */ /* 0x000fe20003f05270 */
        /* <DEDUP_REMOVED lines=9> */
[----:B------:R-:W-:Y:S01]  /*4190*/  HFMA2.MMA R4, -RZ, RZ, 0, 0 ;  /* 0x00000000ff047435 */ /* 0x000fe200000001ff */
[----:B------:R-:W-:Y:S01]  /*41a0*/  ULDC.64 UR8, c[0x0][0x228] ;  /* 0x00008a0000087ab9 */ /* 0x000fe20000000a00 */
[----:B------:R-:W-:Y:S01]  /*41b0*/  ULDC UR6, c[0x0][0x230] ;  /* 0x00008c0000067ab9 */ /* 0x000fe20000000800 */
[----:B------:R-:W-:-:S07]  /*41c0*/  ISETP.NE.AND P0, PT, R8, 0x2, PT ;  /* 0x000000020800780c */ /* 0x000fce0003f05270 */
        /* <DEDUP_REMOVED lines=58> */
[----:B------:R-:W-:-:S03]  /*4570*/  ISETP.NE.AND P0, PT, R8, 0x7, PT ;  /* 0x000000070800780c */ /* 0x000fc60003f05270 */
        /* <DEDUP_REMOVED lines=207> */
[----:B------:R-:W-:Y:S01]  /*5270*/  SHF.R.U32.HI R7, RZ, UR6, R6 ;  /* 0x00000006ff077c19 */ /* 0x000fe20008011606 */
[----:B------:R-:W-:Y:S01]  /*5280*/  ULDC.64 UR6, c[0x0][0x400] ;  /* 0x0001000000067ab9 */ /* 0x000fe20000000a00 */
[----:B------:R-:W-:Y:S02]  /*5290*/  @P0 MOV R6, RZ ;  /* 0x000000ff00060202 */ /* 0x000fe40000000f00 */
[----:B------:R-:W-:Y:S01]  /*52a0*/  IADD3 R4, -R7, RZ, RZ ;  /* 0x000000ff07047210 */ /* 0x000fe20007ffe1ff */
[----:B------:R-:W1:Y:S04]  /*52b0*/  @P0 LDC R11, c[0x0][0x33c] ;  /* 0x0000cf00ff0b0b82 */ /* 0x000e680000000800 */
[----:B------:R-:W-:-:S04]  /*52c0*/  IMAD R4, R4, UR8, R5 ;  /* 0x0000000804047c24 */ /* 0x000fc8000f8e0205 */
[----:B------:R-:W2:Y:S01]  /*52d0*/  @P0 LDC.64 R12, c[0x0][0x408] ;  /* 0x00010200ff0c0b82 */ /* 0x000ea20000000a00 */
[C---:B------:R-:W-:Y:S02]  /*52e0*/  IMAD R3, R4.reuse, UR6, R3 ;  /* 0x0000000604037c24 */ /* 0x040fe4000f8e0203 */
[----:B------:R-:W-:Y:S02]  /*52f0*/  IMAD R2, R4, UR7, R2 ;  /* 0x0000000704027c24 */ /* 0x000fe4000f8e0202 */
[----:B0-----:R-:W-:-:S05]  /*5300*/  @P0 IMAD.HI.U32 R0, R7, R8, R6 ;  /* 0x0000000807000227 */ /* 0x001fca00078e0006 */
[----:B------:R-:W-:-:S04]  /*5310*/  @P0 SHF.R.U32.HI R0, RZ, R9, R0 ;  /* 0x00000009ff000219 */ /* 0x000fc80000011600 */
[----:B------:R-:W-:-:S05]  /*5320*/  @P0 IADD3 R6, -R0, RZ, RZ ;  /* 0x000000ff00060210 */ /* 0x000fca0007ffe1ff */
[----:B-1----:R-:W-:-:S04]  /*5330*/  @P0 IMAD R6, R11, R6, R7 ;  /* 0x000000060b060224 */ /* 0x002fc800078e0207 */
[C---:B--2---:R-:W-:Y:S02]  /*5340*/  @P0 IMAD R3, R6.reuse, R12, R3 ;  /* 0x0000000c06030224 */ /* 0x044fe400078e0203 */
[----:B------:R-:W-:-:S07]  /*5350*/  @P0 IMAD R2, R6, R13, R2 ;  /* 0x0000000d06020224 */ /* 0x000fce00078e0202 */
.L_x_571:
[----:B------:R-:W-:Y:S02]  /*5360*/  ULDC.64 UR6, c[0x0][0x418] ;  /* 0x0001060000067ab9 */ /* 0x000fe40000000a00 */
[----:B------:R-:W-:-:S04]  /*5370*/  IADD3 R4, P0, R2, UR6, RZ ;  /* 0x0000000602047c10 */ /* 0x000fc8000ff1e0ff */
[----:B------:R-:W-:Y:S01]  /*5380*/  IADD3.X R5, RZ, UR7, RZ, P0, !PT ;  /* 0x00000007ff057c10 */ /* 0x000fe200087fe4ff */
[----:B------:R-:W-:-:S04]  /*5390*/  ULDC.64 UR6, c[0x0][0x410] ;  /* 0x0001040000067ab9 */ /* 0x000fc80000000a00 */
[----:B------:R0:W2:Y:S01]  /*53a0*/  LDG.E.U16 R4, desc[UR4][R4.64] ;  /* 0x0000000404047981 */ /* 0x0000a2000c1e1500 */
[----:B------:R-:W-:Y:S02]  /*53b0*/  MOV R7, 0x42fc0000 ;  /* 0x42fc000000077802 */ /* 0x000fe40000000f00 */
[----:B0-----:R-:W-:Y:S02]  /*53c0*/  MOV R5, 0x363d0ada ;  /* 0x363d0ada00057802 */ /* 0x001fe40000000f00 */
[----:B--2---:R-:W-:-:S05]  /*53d0*/  SHF.L.U32 R0, R4, 0x10, RZ ;  /* 0x0000001004007819 */ /* 0x004fca00000006ff */
[C---:B------:R-:W-:Y:S01]  /*53e0*/  FMUL.FTZ R2, |R0|.reuse, 1.4426950216293334961 ;  /* 0x3fb8aa3b00027820 */ /* 0x040fe20000410200 */
[----:B------:R-:W-:-:S04]  /*53f0*/  FMUL.FTZ R4, R0, R0 ;  /* 0x0000000000047220 */ /* 0x000fc80000410000 */
[C---:B------:R-:W-:Y:S01]  /*5400*/  FFMA.FTZ R5, R4.reuse, R5, 0.00019836159481201320887 ;  /* 0x394fff4904057423 */ /* 0x040fe20000010005 */
[----:B------:R-:W0:Y:S03]  /*5410*/  FRND.TRUNC R2, R2 ;  /* 0x0000000200027307 */ /* 0x000e26000020d000 */
        /* <DEDUP_REMOVED lines=10> */
[----:B------:R-:W-:Y:S02]  /*54c0*/  FMUL.FTZ R6, R6, 1.4426950216293334961 ;  /* 0x3fb8aa3b06067820 */ /* 0x000fe40000410000 */
[----:B------:R-:W-:-:S04]  /*54d0*/  SHF.L.U32 R7, R7, 0x17, RZ ;  /* 0x0000001707077819 */ /* 0x000fc800000006ff */
[----:B------:R-:W0:Y:S02]  /*54e0*/  MUFU.EX2 R6, R6 ;  /* 0x0000000600067308 */ /* 0x000e240000000800 */
        /* <DEDUP_REMOVED lines=9> */
[----:B------:R-:W-:Y:S01]  /*5580*/  STG.E.U16 desc[UR4][R2.64], R5 ;  /* 0x0000000502007986 */ /* 0x000fe2000c101504 */
[----:B------:R-:W-:Y:S05]  /*5590*/  EXIT ;  /* 0x000000000000794d */ /* 0x000fea0003800000 */
.L_x_572:
        /* <DEDUP_REMOVED lines=14> */
.L_x_2941:


//--------------------- .text._ZN2at6native27unrolled_elementwise_kernelIZZZNS0_16sinh_kernel_cudaERNS_18TensorIteratorBaseEENKUlvE0_clEvENKUlvE2_clEvEUlN3c108BFloat16EE_St5arrayIPcLm2EELi4E23TrivialOffsetCalculatorILi1EjESD_NS0_6memory15LoadWithoutCastENSE_16StoreWithoutCastEEEviT_T0_T2_T3_T4_T5_ --------------------------
	.section	.text._ZN2at6native27unrolled_elementwise_kernelIZZZNS0_16sinh_kernel_cudaERNS_18TensorIteratorBaseEENKUlvE0_clEvENKUlvE2_clEvEUlN3c108BFloat16EE_St5arrayIPcLm2EELi4E23TrivialOffsetCalculatorILi1EjESD_NS0_6memory15LoadWithoutCastENSE_16StoreWithoutCastEEEviT_T0_T2_T3_T4_T5_,"ax",@progbits
	.align	128
        .global         _ZN2at6native27unrolled_elementwise_kernelIZZZNS0_16sinh_kernel_cudaERNS_18TensorIteratorBaseEENKUlvE0_clEvENKUlvE2_clEvEUlN3c108BFloat16EE_St5arrayIPcLm2EELi4E23TrivialOffsetCalculatorILi1EjESD_NS0_6memory15LoadWithoutCastENSE_16StoreWithoutCastEEEviT_T0_T2_T3_T4_T5_
        .type           _ZN2at6native27unrolled_elementwise_kernelIZZZNS0_16sinh_kernel_cudaERNS_18TensorIteratorBaseEENKUlvE0_clEvENKUlvE2_clEvEUlN3c108BFloat16EE_St5arrayIPcLm2EELi4E23TrivialOffsetCalculatorILi1EjESD_NS0_6memory15LoadWithoutCastENSE_16StoreWithoutCastEEEviT_T0_T2_T3_T4_T5_,@function
        .size           _ZN2at6native27unrolled_elementwise_kernelIZZZNS0_16sinh_kernel_cudaERNS_18TensorIteratorBaseEENKUlvE0_clEvENKUlvE2_clEvEUlN3c108BFloat16EE_St5arrayIPcLm2EELi4E23TrivialOffsetCalculatorILi1EjESD_NS0_6memory15LoadWithoutCastENSE_16StoreWithoutCastEEEviT_T0_T2_T3_T4_T5_,(.L_x_2942 - _ZN2at6native27unrolled_elementwise_kernelIZZZNS0_16sinh_kernel_cudaERNS_18TensorIteratorBaseEENKUlvE0_clEvENKUlvE2_clEvEUlN3c108BFloat16EE_St5arrayIPcLm2EELi4E23TrivialOffsetCalculatorILi1EjESD_NS0_6memory15LoadWithoutCastENSE_16StoreWithoutCastEEEviT_T0_T2_T3_T4_T5_)
        .other          _ZN2at6native27unrolled_elementwise_kernelIZZZNS0_16sinh_kernel_cudaERNS_18TensorIteratorBaseEENKUlvE0_clEvENKUlvE2_clEvEUlN3c108BFloat16EE_St5arrayIPcLm2EELi4E23TrivialOffsetCalculatorILi1EjESD_NS0_6memory15LoadWithoutCastENSE_16StoreWithoutCastEEEviT_T0_T2_T3_T4_T5_,@"STO_CUDA_ENTRY STV_DEFAULT"
_ZN2at6native27unrolled_elementwise_kernelIZZZNS0_16sinh_kernel_cudaERNS_18TensorIteratorBaseEENKUlvE0_clEvENKUlvE2_clEvEUlN3c108BFloat16EE_St5arrayIPcLm2EELi4E23TrivialOffsetCalculatorILi1EjESD_NS0_6memory15LoadWithoutCastENSE_16StoreWithoutCastEEEviT_T0_T2_T3_T4_T5_:
.text._ZN2at6native27unrolled_elementwise_kernelIZZZNS0_16sinh_kernel_cudaERNS_18TensorIteratorBaseEENKUlvE0_clEvENKUlvE2_clEvEUlN3c108BFloat16EE_St5arrayIPcLm2EELi4E23TrivialOffsetCalculatorILi1EjESD_NS0_6memory15LoadWithoutCastENSE_16StoreWithoutCastEEEviT_T0_T2_T3_T4_T5_:
[----:B------:R-:W-:Y:S01]  /*0000*/  LDC R1, c[0x0][0x28] ;  /* 0x00000a00ff017b82 */ /* 0x000fe20000000800 */
[----:B------:R-:W0:Y:S07]  /*0010*/  S2R R0, SR_CTAID.X ;  /* 0x0000000000007919 */ /* 0x000e2e0000002500 */
[----:B------:R-:W0:Y:S01]  /*0020*/  LDC R3, c[0x0][0x210] ;  /* 0x00008400ff037b82 */ /* 0x000e220000000800 */
[----:B------:R-:W-:Y:S01]  /*0030*/  PRMT R8, RZ, 0x7610, R8 ;  /* 0x00007610ff087816 */ /* 0x000fe20000000008 */
[----:B------:R-:W-:Y:S01]  /*0040*/  ULDC.64 UR4, c[0x0][0x208] ;  /* 0x0000820000047ab9 */ /* 0x000fe20000000a00 */
[----:B------:R-:W1:Y:S01]  /*0050*/  S2R R7, SR_TID.X ;  /* 0x0000000000077919 */ /* 0x000e620000002100 */
[----:B------:R-:W-:Y:S01]  /*0060*/  PRMT R6, RZ, 0x7610, R6 ;  /* 0x00007610ff067816 */ /* 0x000fe20000000006 */
[----:B0-----:R-:W-:Y:S01]  /*0070*/  IMAD R2, R0, -0x200, R3 ;  /* 0xfffffe0000027824 */ /* 0x001fe200078e0203 */
[----:B-1----:R-:W-:-:S04]  /*0080*/  MOV R3, R7 ;  /* 0x0000000700037202 */ /* 0x002fc80000000f00 */
[----:B------:R-:W-:-:S13]  /*0090*/  ISETP.GE.AND P0, PT, R7, R2, PT ;  /* 0x000000020700720c */ /* 0x000fda0003f06270 */
[----:B------:R-:W-:Y:S01]  /*00a0*/  @!P0 IADD3 R7, R3, 0x80, RZ ;  /* 0x0000008003078810 */ /* 0x000fe20007ffe0ff */
[----:B------:R-:W0:Y:S03]  /*00b0*/  @!P0 LDC.64 R14, c[0x0][0x218] ;  /* 0x00008600ff0e8b82 */ /* 0x000e260000000a00 */
[----:B------:R-:W-:-:S13]  /*00c0*/  ISETP.GE.AND P1, PT, R7, R2, PT ;  /* 0x000000020700720c */ /* 0x000fda0003f26270 */
[----:B------:R-:W-:Y:S01]  /*00d0*/  @!P1 LEA R9, R0, R7, 0x9 ;  /* 0x0000000700099211 */ /* 0x000fe200078e48ff */
[----:B------:R-:W1:Y:S01]  /*00e0*/  @!P1 LDC.64 R10, c[0x0][0x220] ;  /* 0x00008800ff0a9b82 */ /* 0x000e620000000a00 */
[----:B------:R-:W-:-:S04]  /*00f0*/  @!P1 IADD3 R7, R7, 0x80, RZ ;  /* 0x0000008007079810 */ /* 0x000fc80007ffe0ff */
[----:B------:R-:W-:-:S13]  /*0100*/  ISETP.GE.AND P3, PT, R7, R2, PT ;  /* 0x000000020700720c */ /* 0x000fda0003f66270 */
[----:B------:R-:W2:Y:S01]  /*0110*/  @!P3 LDC.64 R4, c[0x0][0x220] ;  /* 0x00008800ff04bb82 */ /* 0x000ea20000000a00 */
[----:B------:R-:W-:Y:S02]  /*0120*/  @!P3 LEA R17, R0, R7, 0x9 ;  /* 0x000000070011b211 */ /* 0x000fe400078e48ff */
[----:B------:R-:W-:Y:S01]  /*0130*/  @!P3 IADD3 R7, R7, 0x80, RZ ;  /* 0x000000800707b810 */ /* 0x000fe20007ffe0ff */
[----:B-1----:R-:W-:-:S03]  /*0140*/  @!P1 IMAD.WIDE.U32 R10, R9, 0x2, R10 ;  /* 0x00000002090a9825 */ /* 0x002fc600078e000a */
[----:B------:R-:W-:Y:S01]  /*0150*/  ISETP.GE.AND P2, PT, R7, R2, PT ;  /* 0x000000020700720c */ /* 0x000fe20003f46270 */
[----:B--2---:R-:W-:-:S12]  /*0160*/  @!P3 IMAD.WIDE.U32 R16, R17, 0x2, R4 ;  /* 0x000000021110b825 */ /* 0x004fd800078e0004 */
[----:B------:R-:W1:Y:S01]  /*0170*/  @!P2 LDC.64 R12, c[0x0][0x220] ;  /* 0x00008800ff0cab82 */ /* 0x000e620000000a00 */
[C---:B------:R-:W-:Y:S01]  /*0180*/  @!P2 LEA R7, R0.reuse, R7, 0x9 ;  /* 0x000000070007a211 */ /* 0x040fe200078e48ff */
[----:B------:R2:W5:Y:S06]  /*0190*/  @!P1 LDG.E.U16 R8, desc[UR4][R10.64] ;  /* 0x000000040a089981 */ /* 0x00056c000c1e1500 */
[----:B------:R-:W3:Y:S01]  /*01a0*/  @!P0 LDC.64 R4, c[0x0][0x220] ;  /* 0x00008800ff048b82 */ /* 0x000ee20000000a00 */
[----:B------:R-:W-:Y:S01]  /*01b0*/  @!P0 IMAD R9, R0, 0x200, R3 ;  /* 0x0000020000098824 */ /* 0x000fe200078e0203 */
[----:B------:R-:W-:-:S02]  /*01c0*/  IADD3 R21, R3, 0x80, RZ ;  /* 0x0000008003157810 */ /* 0x000fc40007ffe0ff */
[C---:B------:R-:W-:Y:S02]  /*01d0*/  IADD3 R19, R3.reuse, 0x100, RZ ;  /* 0x0000010003137810 */ /* 0x040fe40007ffe0ff */
[----:B--2---:R-:W-:Y:S01]  /*01e0*/  IADD3 R11, R3, 0x180, RZ ;  /* 0x00000180030b7810 */ /* 0x004fe20007ffe0ff */
[----:B-1----:R-:W-:Y:S01]  /*01f0*/  @!P2 IMAD.WIDE.U32 R12, R7, 0x2, R12 ;  /* 0x00000002070ca825 */ /* 0x002fe200078e000c */
[----:B------:R-:W-:Y:S01]  /*0200*/  PRMT R7, RZ, 0x7610, R7 ;  /* 0x00007610ff077816 */ /* 0x000fe20000000007 */
[----:B------:R-:W-:Y:S02]  /*0210*/  BSSY B0, `(.L_x_573) ;  /* 0x0000029000007945 */ /* 0x000fe40003800000 */
[----:B---3--:R-:W-:Y:S01]  /*0220*/  @!P0 IMAD.WIDE.U32 R4, R9, 0x2, R4 ;  /* 0x0000000209048825 */ /* 0x008fe200078e0004 */
[----:B------:R-:W-:Y:S02]  /*0230*/  PRMT R9, RZ, 0x7610, R9 ;  /* 0x00007610ff097816 */ /* 0x000fe40000000009 */
[----:B------:R1:W5:Y:S01]  /*0240*/  @!P3 LDG.E.U16 R7, desc[UR4][R16.64] ;  /* 0x000000041007b981 */ /* 0x000362000c1e1500 */
[----:B------:R-:W-:-:S02]  /*0250*/  ISETP.GE.AND P1, PT, R21, R2, PT ;  /* 0x000000021500720c */ /* 0x000fc40003f26270 */
[-C--:B------:R-:W-:Y:S01]  /*0260*/  ISETP.GE.AND P3, PT, R11, R2.reuse, PT ;  /* 0x000000020b00720c */ /* 0x080fe20003f66270 */
[----:B------:R-:W5:Y:S01]  /*0270*/  @!P2 LDG.E.U16 R6, desc[UR4][R12.64] ;  /* 0x000000040c06a981 */ /* 0x000f62000c1e1500 */
[----:B------:R-:W-:-:S03]  /*0280*/  ISETP.GE.AND P2, PT, R19, R2, PT ;  /* 0x000000021300720c */ /* 0x000fc60003f46270 */
[----:B------:R0:W5:Y:S01]  /*0290*/  @!P0 LDG.E.U16 R9, desc[UR4][R4.64] ;  /* 0x0000000404098981 */ /* 0x000162000c1e1500 */
[----:B-1----:R-:W-:Y:S02]  /*02a0*/  @!P0 LEA R17, R0, R3, 0x9 ;  /* 0x0000000300118211 */ /* 0x002fe400078e48ff */
[----:B------:R-:W-:-:S04]  /*02b0*/  @!P0 MOV R3, R21 ;  /* 0x0000001500038202 */ /* 0x000fc80000000f00 */
[----:B------:R-:W-:Y:S01]  /*02c0*/  ISETP.GE.AND P4, PT, R3, R2, PT ;  /* 0x000000020300720c */ /* 0x000fe20003f86270 */
[----:B0-----:R-:W-:Y:S01]  /*02d0*/  @!P0 IMAD.WIDE.U32 R4, R17, 0x2, R14 ;  /* 0x0000000211048825 */ /* 0x001fe200078e000e */
[----:B------:R-:W-:Y:S11]  /*02e0*/  @P0 BRA `(.L_x_574) ;  /* 0x00000000006c0947 */ /* 0x000ff60003800000 */
[----:B-----5:R-:W-:Y:S01]  /*02f0*/  IMAD.U32 R9, R9, 0x10000, RZ ;  /* 0x0001000009097824 */ /* 0x020fe200078e00ff */
[----:B------:R-:W-:Y:S01]  /*0300*/  HFMA2.MMA R11, -RZ, RZ, 3.4921875, 0 ;  /* 0x42fc0000ff0b7435 */ /* 0x000fe200000001ff */
[----:B------:R-:W-:Y:S02]  /*0310*/  MOV R15, 0x363d0ada ;  /* 0x363d0ada000f7802 */ /* 0x000fe40000000f00 */
        /* <DEDUP_REMOVED lines=22> */
[----:B------:R-:W-:-:S05]  /*0480*/  @!P5 FFMA.FTZ R10, R9, R14, R9 ;  /* 0x0000000e090ad223 */ /* 0x000fca0000010009 */
[----:B------:R-:W-:-:S07]  /*0490*/  F2FP.BF16.F32.PACK_AB R9, RZ, R10 ;  /* 0x0000000aff09723e */ /* 0x000fce00000010ff */
.L_x_574:
[----:B------:R-:W-:Y:S05]  /*04a0*/  BSYNC B0 ;  /* 0x0000000000007941 */ /* 0x000fea0003800000 */
.L_x_573:
[----:B------:R-:W-:Y:S04]  /*04b0*/  BSSY B0, `(.L_x_575) ;  /* 0x000001d000007945 */ /* 0x000fe80003800000 */
[----:B------:R-:W-:Y:S05]  /*04c0*/  @P1 BRA `(.L_x_576) ;  /* 0x00000000006c1947 */ /* 0x000fea0003800000 */
[----:B-----5:R-:W-:Y:S01]  /*04d0*/  SHF.L.U32 R8, R8, 0x10, RZ ;  /* 0x0000001008087819 */ /* 0x020fe200000006ff */
[----:B------:R-:W-:Y:S01]  /*04e0*/  HFMA2.MMA R11, -RZ, RZ, 3.4921875, 0 ;  /* 0x42fc0000ff0b7435 */ /* 0x000fe200000001ff */
[----:B------:R-:W-:-:S03]  /*04f0*/  IMAD.MOV.U32 R13, RZ, RZ, 0x363d0ada ;  /* 0x363d0adaff0d7424 */ /* 0x000fc600078e00ff */
        /* <DEDUP_REMOVED lines=24> */
.L_x_576:
[----:B------:R-:W-:Y:S05]  /*0680*/  BSYNC B0 ;  /* 0x0000000000007941 */ /* 0x000fea0003800000 */
.L_x_575:
[----:B------:R-:W-:Y:S04]  /*0690*/  BSSY B0, `(.L_x_577) ;  /* 0x000001d000007945 */ /* 0x000fe80003800000 */
[----:B------:R-:W-:Y:S05]  /*06a0*/  @P2 BRA `(.L_x_578) ;  /* 0x00000000006c2947 */ /* 0x000fea0003800000 */
[----:B-----5:R-:W-:Y:S01]  /*06b0*/  SHF.L.U32 R7, R7, 0x10, RZ ;  /* 0x0000001007077819 */ /* 0x020fe200000006ff */
[----:B------:R-:W-:Y:S01]  /*06c0*/  HFMA2.MMA R15, -RZ, RZ, 0.389892578125, 0.0002090930938720703125 ;  /* 0x363d0adaff0f7435 */ /* 0x000fe200000001ff */
[----:B------:R-:W-:-:S03]  /*06d0*/  MOV R11, 0x42fc0000 ;  /* 0x42fc0000000b7802 */ /* 0x000fc60000000f00 */
[C---:B------:R-:W-:Y:S01]  /*06e0*/  FMUL.FTZ R10, |R7|.reuse, 1.4426950216293334961 ;  /* 0x3fb8aa3b070a7820 */ /* 0x040fe20000410200 */
[----:B------:R-:W-:-:S05]  /*06f0*/  FMUL.FTZ R14, R7, R7 ;  /* 0x00000007070e7220 */ /* 0x000fca0000410000 */
        /* <DEDUP_REMOVED lines=22> */
.L_x_578:
[----:B------:R-:W-:Y:S05]  /*0860*/  BSYNC B0 ;  /* 0x0000000000007941 */ /* 0x000fea0003800000 */
.L_x_577:
        /* <DEDUP_REMOVED lines=29> */
.L_x_580:
[----:B------:R-:W-:Y:S05]  /*0a40*/  BSYNC B0 ;  /* 0x0000000000007941 */ /* 0x000fea0003800000 */
.L_x_579:
[----:B-----5:R0:W-:Y:S01]  /*0a50*/  @!P0 STG.E.U16 desc[UR4][R4.64], R9 ;  /* 0x0000000904008986 */ /* 0x0201e2000c101504 */
[----:B------:R-:W-:Y:S04]  /*0a60*/  BSSY B0, `(.L_x_581) ;  /* 0x000000d000007945 */ /* 0x000fe80003800000 */
[----:B------:R-:W-:Y:S05]  /*0a70*/  @P4 BRA `(.L_x_582) ;  /* 0x00000000002c4947 */ /* 0x000fea0003800000 */
[----:B0-----:R-:W0:Y:S01]  /*0a80*/  LDC.64 R4, c[0x0][0x218] ;  /* 0x00008600ff047b82 */ /* 0x001e220000000a00 */
[----:B------:R-:W-:Y:S02]  /*0a90*/  LEA R9, R0, R3, 0x9 ;  /* 0x0000000300097211 */ /* 0x000fe400078e48ff */
[----:B------:R-:W-:Y:S02]  /*0aa0*/  IADD3 R3, R3, 0x80, RZ ;  /* 0x0000008003037810 */ /* 0x000fe40007ffe0ff */
[----:B------:R-:W-:Y:S02]  /*0ab0*/  PRMT R6, R8, 0x7610, R6 ;  /* 0x0000761008067816 */ /* 0x000fe40000000006 */
[----:B------:R-:W-:-:S13]  /*0ac0*/  ISETP.GE.AND P0, PT, R3, R2, PT ;  /* 0x000000020300720c */ /* 0x000fda0003f06270 */
[----:B------:R-:W-:Y:S02]  /*0ad0*/  @!P0 LEA R11, R0, R3, 0x9 ;  /* 0x00000003000b8211 */ /* 0x000fe400078e48ff */
[----:B------:R-:W-:Y:S01]  /*0ae0*/  @!P0 IADD3 R3, R3, 0x80, RZ ;  /* 0x0000008003038810 */ /* 0x000fe20007ffe0ff */
[----:B0-----:R-:W-:-:S04]  /*0af0*/  IMAD.WIDE.U32 R8, R9, 0x2, R4 ;  /* 0x0000000209087825 */ /* 0x001fc800078e0004 */
[----:B------:R-:W-:Y:S01]  /*0b00*/  @!P0 IMAD.WIDE.U32 R4, R11, 0x2, R4 ;  /* 0x000000020b048825 */ /* 0x000fe200078e0004 */
[----:B------:R1:W-:Y:S04]  /*0b10*/  STG.E.U16 desc[UR4][R8.64], R6 ;  /* 0x0000000608007986 */ /* 0x0003e8000c101504 */
[----:B------:R1:W-:Y:S02]  /*0b20*/  @!P0 STG.E.U16 desc[UR4][R4.64], R7 ;  /* 0x0000000704008986 */ /* 0x0003e4000c101504 */
.L_x_582:
[----:B------:R-:W-:Y:S05]  /*0b30*/  BSYNC B0 ;  /* 0x0000000000007941 */ /* 0x000fea0003800000 */
.L_x_581:
[----:B------:R-:W-:-:S13]  /*0b40*/  ISETP.GE.AND P0, PT, R3, R2, PT ;  /* 0x000000020300720c */ /* 0x000fda0003f06270 */
[----:B------:R-:W-:Y:S05]  /*0b50*/  @P0 EXIT ;  /* 0x000000000000094d */ /* 0x000fea0003800000 */
[----:B01----:R-:W0:Y:S01]  /*0b60*/  LDC.64 R4, c[0x0][0x218] ;  /* 0x00008600ff047b82 */ /* 0x003e220000000a00 */
[----:B------:R-:W-:-:S05]  /*0b70*/  LEA R3, R0, R3, 0x9 ;  /* 0x0000000300037211 */ /* 0x000fca00078e48ff */
[----:B0-----:R-:W-:-:S05]  /*0b80*/  IMAD.WIDE.U32 R2, R3, 0x2, R4 ;  /* 0x0000000203027825 */ /* 0x001fca00078e0004 */
[----:B------:R-:W-:Y:S01]  /*0b90*/  STG.E.U16 desc[UR4][R2.64], R13 ;  /* 0x0000000d02007986 */ /* 0x000fe2000c101504 */
[----:B------:R-:W-:Y:S05]  /*0ba0*/  EXIT ;  /* 0x000000000000794d */ /* 0x000fea0003800000 */
.L_x_583:
        /* <DEDUP_REMOVED lines=13> */
.L_x_2942:


//--------------------- .text._ZN2at6native29vectorized_elementwise_kernelILi2EZZZNS0_16sinh_kernel_cudaERNS_18TensorIteratorBaseEENKUlvE0_clEvENKUlvE2_clEvEUlN3c108BFloat16EE_St5arrayIPcLm2EEEEviT0_T1_ --------------------------
	.section	.text._ZN2at6native29vectorized_elementwise_kernelILi2EZZZNS0_16sinh_kernel_cudaERNS_18TensorIteratorBaseEENKUlvE0_clEvENKUlvE2_clEvEUlN3c108BFloat16EE_St5arrayIPcLm2EEEEviT0_T1_,"ax",@progbits
	.align	128
        .global         _ZN2at6native29vectorized_elementwise_kernelILi2EZZZNS0_16sinh_kernel_cudaERNS_18TensorIteratorBaseEENKUlvE0_clEvENKUlvE2_clEvEUlN3c108BFloat16EE_St5arrayIPcLm2EEEEviT0_T1_
        .type           _ZN2at6native29vectorized_elementwise_kernelILi2EZZZNS0_16sinh_kernel_cudaERNS_18TensorIteratorBaseEENKUlvE0_clEvENKUlvE2_clEvEUlN3c108BFloat16EE_St5arrayIPcLm2EEEEviT0_T1_,@function
        .size           _ZN2at6native29vectorized_elementwise_kernelILi2EZZZNS0_16sinh_kernel_cudaERNS_18TensorIteratorBaseEENKUlvE0_clEvENKUlvE2_clEvEUlN3c108BFloat16EE_St5arrayIPcLm2EEEEviT0_T1_,(.L_x_2943 - _ZN2at6native29vectorized_elementwise_kernelILi2EZZZNS0_16sinh_kernel_cudaERNS_18TensorIteratorBaseEENKUlvE0_clEvENKUlvE2_clEvEUlN3c108BFloat16EE_St5arrayIPcLm2EEEEviT0_T1_)
        .other          _ZN2at6native29vectorized_elementwise_kernelILi2EZZZNS0_16sinh_kernel_cudaERNS_18TensorIteratorBaseEENKUlvE0_clEvENKUlvE2_clEvEUlN3c108BFloat16EE_St5arrayIPcLm2EEEEviT0_T1_,@"STO_CUDA_ENTRY STV_DEFAULT"
_ZN2at6native29vectorized_elementwise_kernelILi2EZZZNS0_16sinh_kernel_cudaERNS_18TensorIteratorBaseEENKUlvE0_clEvENKUlvE2_clEvEUlN3c108BFloat16EE_St5arrayIPcLm2EEEEviT0_T1_:
.text._ZN2at6native29vectorized_elementwise_kernelILi2EZZZNS0_16sinh_kernel_cudaERNS_18TensorIteratorBaseEENKUlvE0_clEvENKUlvE2_clEvEUlN3c108BFloat16EE_St5arrayIPcLm2EEEEviT0_T1_:
[----:B------:R-:W-:Y:S01]  /*0000*/  LDC R1, c[0x0][0x28] ;  /* 0x00000a00ff017b82 */ /* 0x000fe20000000800 */
[----:B------:R-:W0:Y:S01]  /*0010*/  S2R R0, SR_CTAID.X ;  /* 0x0000000000007919 */ /* 0x000e220000002500 */
[----:B------:R-:W-:Y:S01]  /*0020*/  ULDC UR4, c[0x0][0x210] ;  /* 0x0000840000047ab9 */ /* 0x000fe20000000800 */
[----:B0-----:R-:W-:-:S04]  /*0030*/  SHF.L.U32 R0, R0, 0xa, RZ ;  /* 0x0000000a00007819 */ /* 0x001fc800000006ff */
[----:B------:R-:W-:Y:S01]  /*0040*/  IADD3 R6, -R0, UR4, RZ ;  /* 0x0000000400067c10 */ /* 0x000fe2000fffe1ff */
[----:B------:R-:W-:-:S03]  /*0050*/  ULDC.64 UR4, c[0x0][0x208] ;  /* 0x0000820000047ab9 */ /* 0x000fc60000000a00 */
[----:B------:R-:W-:-:S13]  /*0060*/  ISETP.GE.U32.AND P0, PT, R6, 0x400, PT ;  /* 0x000004000600780c */ /* 0x000fda0003f06070 */
[----:B------:R-:W-:Y:S05]  /*0070*/  @!P0 BRA `(.L_x_584) ;  /* 0x0000000c00688947 */ /* 0x000fea0003800000 */
[----:B------:R-:W0:Y:S01]  /*0080*/  S2R R5, SR_TID.X ;  /* 0x0000000000057919 */ /* 0x000e220000002100 */
[----:B------:R-:W1:Y:S02]  /*0090*/  LDC.64 R2, c[0x0][0x220] ;  /* 0x00008800ff027b82 */ /* 0x000e640000000a00 */
[----:B-1----:R-:W-:-:S04]  /*00a0*/  IMAD.WIDE R2, R0, 0x2, R2 ;  /* 0x0000000200027825 */ /* 0x002fc800078e0202 */
[----:B0-----:R-:W-:-:S05]  /*00b0*/  IMAD.WIDE.U32 R12, R5, 0x4, R2 ;  /* 0x00000004050c7825 */ /* 0x001fca00078e0002 */
[----:B------:R-:W2:Y:S04]  /*00c0*/  LDG.E R11, desc[UR4][R12.64] ;  /* 0x000000040c0b7981 */ /* 0x000ea8000c1e1900 */
[----:B------:R-:W3:Y:S04]  /*00d0*/  LDG.E R8, desc[UR4][R12.64+0x200] ;  /* 0x000200040c087981 */ /* 0x000ee8000c1e1900 */
[----:B------:R-:W4:Y:S04]  /*00e0*/  LDG.E R7, desc[UR4][R12.64+0x400] ;  /* 0x000400040c077981 */ /* 0x000f28000c1e1900 */
[----:B------:R3:W5:Y:S01]  /*00f0*/  LDG.E R3, desc[UR4][R12.64+0x600] ;  /* 0x000600040c037981 */ /* 0x000762000c1e1900 */
[----:B------:R-:W-:Y:S01]  /*0100*/  HFMA2.MMA R2, -RZ, RZ, 3.4921875, 0 ;  /* 0x42fc0000ff027435 */ /* 0x000fe200000001ff */
[----:B--2---:R-:W-:-:S02]  /*0110*/  SHF.L.U32 R9, R11, 0x10, RZ ;  /* 0x000000100b097819 */ /* 0x004fc400000006ff */
[----:B------:R-:W-:Y:S02]  /*0120*/  PRMT R11, R11, 0x7632, R11 ;  /* 0x000076320b0b7816 */ /* 0x000fe4000000000b */
[C---:B---3--:R-:W-:Y:S01]  /*0130*/  SHF.L.U32 R13, R8.reuse, 0x10, RZ ;  /* 0x00000010080d7819 */ /* 0x048fe200000006ff */
[----:B------:R-:W-:Y:S01]  /*0140*/  FMUL.FTZ R4, |R9|, 1.4426950216293334961 ;  /* 0x3fb8aa3b09047820 */ /* 0x000fe20000410200 */
[----:B------:R-:W-:Y:S01]  /*0150*/  SHF.L.U32 R11, R11, 0x10, RZ ;  /* 0x000000100b0b7819 */ /* 0x000fe200000006ff */
[----:B------:R-:W-:Y:S01]  /*0160*/  FMUL.FTZ R21, R9, R9 ;  /* 0x0000000909157220 */ /* 0x000fe20000410000 */
[----:B------:R-:W-:Y:S01]  /*0170*/  PRMT R12, R8, 0x7632, R12 ;  /* 0x00007632080c7816 */ /* 0x000fe2000000000c */
[----:B------:R0:W1:Y:S02]  /*0180*/  FRND.TRUNC R15, R4 ;  /* 0x00000004000f7307 */ /* 0x000064000020d000 */
[----:B------:R-:W-:Y:S01]  /*0190*/  FMUL.FTZ R14, |R11|, 1.4426950216293334961 ;  /* 0x3fb8aa3b0b0e7820 */ /* 0x000fe20000410200 */
[----:B------:R-:W-:-:S05]  /*01a0*/  SHF.L.U32 R12, R12, 0x10, RZ ;  /* 0x000000100c0c7819 */ /* 0x000fca00000006ff */
[----:B------:R-:W2:Y:S01]  /*01b0*/  FRND.TRUNC R19, R14 ;  /* 0x0000000e00137307 */ /* 0x000ea2000020d000 */
[----:B0-----:R-:W-:Y:S01]  /*01c0*/  MOV R4, 0x363d0ada ;  /* 0x363d0ada00047802 */ /* 0x001fe20000000f00 */
[----:B------:R-:W-:-:S04]  /*01d0*/  FMUL.FTZ R22, |R12|, 1.4426950216293334961 ;  /* 0x3fb8aa3b0c167820 */ /* 0x000fc80000410200 */
[----:B------:R-:W-:Y:S01]  /*01e0*/  FFMA.FTZ R8, R21, R4, 0.00019836159481201320887 ;  /* 0x394fff4915087423 */ /* 0x000fe20000010004 */
[----:B-1----:R-:W-:Y:S02]  /*01f0*/  FSETP.GT.FTZ.AND P0, PT, |R15|, 126, PT ;  /* 0x42fc00000f00780b */ /* 0x002fe40003f14200 */
[----:B------:R-:W-:Y:S01]  /*0200*/  LOP3.LUT R6, R2, 0x80000000, R15, 0xb8, !PT ;  /* 0x8000000002067812 */ /* 0x000fe200078eb80f */
[----:B------:R-:W-:-:S03]  /*0210*/  FFMA.FTZ R8, R21, R8, 0.0083333496004343032837 ;  /* 0x3c08889a15087423 */ /* 0x000fc60000010008 */
[----:B------:R-:W-:Y:S01]  /*0220*/  FSEL R10, R6, R15, P0 ;  /* 0x0000000f060a7208 */ /* 0x000fe20000000000 */
[----:B------:R-:W-:Y:S01]  /*0230*/  FMUL.FTZ R15, |R13|, 1.4426950216293334961 ;  /* 0x3fb8aa3b0d0f7820 */ /* 0x000fe20000410200 */
[----:B--2---:R-:W-:Y:S01]  /*0240*/  FSETP.GT.FTZ.AND P0, PT, |R19|, 126, PT ;  /* 0x42fc00001300780b */ /* 0x004fe20003f14200 */
[C---:B------:R-:W-:Y:S01]  /*0250*/  FFMA.FTZ R8, R21.reuse, R8, 0.16666667163372039795 ;  /* 0x3e2aaaab15087423 */ /* 0x040fe20000010008 */
[----:B------:R-:W-:Y:S01]  /*0260*/  LOP3.LUT R6, R2, 0x80000000, R19, 0xb8, !PT ;  /* 0x8000000002067812 */ /* 0x000fe200078eb813 */
[----:B------:R-:W-:Y:S02]  /*0270*/  FFMA.FTZ R17, R10, -0.69314718246459960938, |R9| ;  /* 0xbf3172180a117823 */ /* 0x000fe40000010409 */
[----:B------:R-:W0:Y:S01]  /*0280*/  FRND.TRUNC R15, R15 ;  /* 0x0000000f000f7307 */ /* 0x000e22000020d000 */
[----:B------:R-:W-:Y:S01]  /*0290*/  FSEL R6, R6, R19, P0 ;  /* 0x0000001306067208 */ /* 0x000fe20000000000 */
[C---:B------:R-:W-:Y:S01]  /*02a0*/  FFMA.FTZ R17, R10.reuse, 1.9046542121259335545e-09, R17 ;  /* 0x3102e3080a117823 */ /* 0x040fe20000010011 */
[----:B------:R-:W-:Y:S01]  /*02b0*/  FADD.FTZ R10, R10, 12583037 ;  /* 0x4b40007d0a0a7421 */ /* 0x000fe20000010000 */
[----:B------:R-:W-:-:S02]  /*02c0*/  FMUL.FTZ R18, R21, R8 ;  /* 0x0000000815127220 */ /* 0x000fc40000410000 */
[----:B------:R-:W-:Y:S01]  /*02d0*/  FFMA.FTZ R19, R6, -0.69314718246459960938, |R11| ;  /* 0xbf31721806137823 */ /* 0x000fe2000001040b */
[----:B------:R-:W-:Y:S01]  /*02e0*/  FMUL.FTZ R17, R17, 1.4426950216293334961 ;  /* 0x3fb8aa3b11117820 */ /* 0x000fe20000410000 */
[----:B------:R-:W-:Y:S01]  /*02f0*/  SHF.L.U32 R10, R10, 0x17, RZ ;  /* 0x000000170a0a7819 */ /* 0x000fe200000006ff */
[C---:B------:R-:W-:Y:S01]  /*0300*/  FADD.FTZ R16, R6.reuse, 12583037 ;  /* 0x4b40007d06107421 */ /* 0x040fe20000010000 */
[----:B------:R-:W-:Y:S02]  /*0310*/  FFMA.FTZ R14, R6, 1.9046542121259335545e-09, R19 ;  /* 0x3102e308060e7823 */ /* 0x000fe40000010013 */
[----:B------:R-:W1:Y:S02]  /*0320*/  MUFU.EX2 R19, R17 ;  /* 0x0000001100137308 */ /* 0x000e640000000800 */
[----:B------:R-:W-:Y:S01]  /*0330*/  FMUL.FTZ R14, R14, 1.4426950216293334961 ;  /* 0x3fb8aa3b0e0e7820 */ /* 0x000fe20000410000 */
[----:B------:R-:W-:Y:S02]  /*0340*/  SHF.L.U32 R16, R16, 0x17, RZ ;  /* 0x0000001710107819 */ /* 0x000fe400000006ff */
[----:B0-----:R-:W-:-:S03]  /*0350*/  FSETP.GT.FTZ.AND P0, PT, |R15|, 126, PT ;  /* 0x42fc00000f00780b */ /* 0x001fc60003f14200 */
[----:B------:R0:W2:Y:S08]  /*0360*/  MUFU.EX2 R23, R14 ;  /* 0x0000000e00177308 */ /* 0x0000b00000000800 */
[----:B------:R3:W5:Y:S01]  /*0370*/  FRND.TRUNC R17, R22 ;  /* 0x0000001600117307 */ /* 0x000762000020d000 */
[----:B-1----:R-:W-:Y:S01]  /*0380*/  FMUL.FTZ R6, R10, R19 ;  /* 0x000000130a067220 */ /* 0x002fe20000410000 */
[----:B0-----:R-:W-:-:S02]  /*0390*/  LOP3.LUT R14, R2, 0x80000000, R15, 0xb8, !PT ;  /* 0x80000000020e7812 */ /* 0x001fc400078eb80f */
[----:B----4-:R-:W-:Y:S02]  /*03a0*/  SHF.L.U32 R10, R7, 0x10, RZ ;  /* 0x00000010070a7819 */ /* 0x010fe400000006ff */
[----:B------:R-:W-:Y:S02]  /*03b0*/  FSEL R14, R14, R15, P0 ;  /* 0x0000000f0e0e7208 */ /* 0x000fe40000000000 */
[----:B------:R-:W0:Y:S01]  /*03c0*/  MUFU.RCP R20, R6 ;  /* 0x0000000600147308 */ /* 0x000e220000001000 */
[----:B--2---:R-:W-:Y:S01]  /*03d0*/  FMUL.FTZ R21, R16, R23 ;  /* 0x0000001710157220 */ /* 0x004fe20000410000 */
[----:B------:R-:W-:Y:S01]  /*03e0*/  FMUL.FTZ R23, R11, R11 ;  /* 0x0000000b0b177220 */ /* 0x000fe20000410000 */
[----:B------:R-:W-:Y:S01]  /*03f0*/  FSETP.GE.FTZ.AND P0, PT, |R9|, 1, PT ;  /* 0x3f8000000900780b */ /* 0x000fe20003f16200 */
[----:B------:R-:W-:Y:S01]  /*0400*/  FMUL.FTZ R19, |R10|, 1.4426950216293334961 ;  /* 0x3fb8aa3b0a137820 */ /* 0x000fe20000410200 */
[----:B------:R-:W-:Y:S01]  /*0410*/  FFMA.FTZ R25, R14, -0.69314718246459960938, |R13| ;  /* 0xbf3172180e197823 */ /* 0x000fe2000001040d */
[----:B---3--:R-:W-:Y:S01]  /*0420*/  FFMA.FTZ R22, R23, R4, 0.00019836159481201320887 ;  /* 0x394fff4917167423 */ /* 0x008fe20000010004 */
[----:B-----5:R-:W-:Y:S01]  /*0430*/  FSETP.GT.FTZ.AND P1, PT, |R17|, 126, PT ;  /* 0x42fc00001100780b */ /* 0x020fe20003f34200 */
[----:B------:R-:W1:Y:S01]  /*0440*/  MUFU.RCP R16, R21 ;  /* 0x0000001500107308 */ /* 0x000e620000001000 */
[----:B------:R-:W-:Y:S01]  /*0450*/  LOP3.LUT R8, R2, 0x80000000, R17, 0xb8, !PT ;  /* 0x8000000002087812 */ /* 0x000fe200078eb811 */
[----:B------:R-:W-:Y:S01]  /*0460*/  FFMA.FTZ R22, R23, R22, 0.0083333496004343032837 ;  /* 0x3c08889a17167423 */ /* 0x000fe20000010016 */
[C---:B------:R-:W-:Y:S01]  /*0470*/  FFMA.FTZ R25, R14.reuse, 1.9046542121259335545e-09, R25 ;  /* 0x3102e3080e197823 */ /* 0x040fe20000010019 */
[----:B------:R-:W-:Y:S01]  /*0480*/  FADD.FTZ R14, R14, 12583037 ;  /* 0x4b40007d0e0e7421 */ /* 0x000fe20000010000 */
[----:B------:R-:W-:-:S02]  /*0490*/  FSEL R15, R8, R17, P1 ;  /* 0x00000011080f7208 */ /* 0x000fc40000800000 */
[----:B------:R-:W-:Y:S01]  /*04a0*/  FSETP.GE.FTZ.AND P1, PT, |R11|, 1, PT ;  /* 0x3f8000000b00780b */ /* 0x000fe20003f36200 */
[----:B------:R-:W2:Y:S01]  /*04b0*/  FRND.TRUNC R19, R19 ;  /* 0x0000001300137307 */ /* 0x000ea2000020d000 */
[----:B0-----:R-:W-:Y:S01]  /*04c0*/  FMUL.FTZ R17, R20, -0.125 ;  /* 0xbe00000014117820 */ /* 0x001fe20000410000 */
[----:B------:R-:W-:Y:S01]  /*04d0*/  FFMA.FTZ R24, R15, -0.69314718246459960938, |R12| ;  /* 0xbf3172180f187823 */ /* 0x000fe2000001040c */
[----:B------:R-:W-:Y:S01]  /*04e0*/  FFMA.FTZ R20, R23, R22, 0.16666667163372039795 ;  /* 0x3e2aaaab17147423 */ /* 0x000fe20000010016 */
[----:B------:R-:W-:Y:S01]  /*04f0*/  SHF.L.U32 R8, R3, 0x10, RZ ;  /* 0x0000001003087819 */ /* 0x000fe200000006ff */
[----:B------:R-:W-:Y:S01]  /*0500*/  FFMA.FTZ R6, R6, 2, R17 ;  /* 0x4000000006067823 */ /* 0x000fe20000010011 */
[----:B------:R-:W-:Y:S01]  /*0510*/  FFMA.FTZ R24, R15, 1.9046542121259335545e-09, R24 ;  /* 0x3102e3080f187823 */ /* 0x000fe20000010018 */
[----:B------:R-:W-:Y:S01]  /*0520*/  FMUL.FTZ R20, R23, R20 ;  /* 0x0000001417147220 */ /* 0x000fe20000410000 */
[----:B------:R-:W-:Y:S01]  /*0530*/  FMUL.FTZ R25, R25, 1.4426950216293334961 ;  /* 0x3fb8aa3b19197820 */ /* 0x000fe20000410000 */
[----:B-1----:R-:W-:Y:S01]  /*0540*/  FMUL.FTZ R22, R16, -0.125 ;  /* 0xbe00000010167820 */ /* 0x002fe20000410000 */
[--C-:B------:R-:W-:Y:S01]  /*0550*/  LOP3.LUT R6, R6, 0x80000000, R9.reuse, 0xb8, !PT ;  /* 0x8000000006067812 */ /* 0x100fe200078eb809 */
[--C-:B------:R-:W-:Y:S01]  /*0560*/  @!P0 FFMA.FTZ R6, R9, R18, R9.reuse ;  /* 0x0000001209068223 */ /* 0x100fe20000010009 */
[----:B------:R-:W-:Y:S01]  /*0570*/  PRMT R9, R7, 0x7632, R9 ;  /* 0x0000763207097816 */ /* 0x000fe20000000009 */
[----:B------:R-:W-:Y:S01]  /*0580*/  FFMA.FTZ R22, R21, 2, R22 ;  /* 0x4000000015167823 */ /* 0x000fe20000010016 */
[----:B------:R-:W-:Y:S01]  /*0590*/  FMUL.FTZ R18, R24, 1.4426950216293334961 ;  /* 0x3fb8aa3b18127820 */ /* 0x000fe20000410000 */
[----:B------:R-:W-:Y:S01]  /*05a0*/  PRMT R3, R3, 0x7632, R3 ;  /* 0x0000763203037816 */ /* 0x000fe20000000003 */
[----:B------:R-:W-:Y:S01]  /*05b0*/  FMUL.FTZ R26, |R8|, 1.4426950216293334961 ;  /* 0x3fb8aa3b081a7820 */ /* 0x000fe20000410200 */
[----:B------:R-:W-:Y:S01]  /*05c0*/  SHF.L.U32 R9, R9, 0x10, RZ ;  /* 0x0000001009097819 */ /* 0x000fe200000006ff */
[----:B------:R0:W1:Y:S01]  /*05d0*/  MUFU.EX2 R16, R25 ;  /* 0x0000001900107308 */ /* 0x0000620000000800 */
[--C-:B------:R-:W-:Y:S01]  /*05e0*/  LOP3.LUT R7, R22, 0x80000000, R11.reuse, 0xb8, !PT ;  /* 0x8000000016077812 */ /* 0x100fe200078eb80b */
[----:B------:R-:W-:Y:S01]  /*05f0*/  @!P1 FFMA.FTZ R7, R11, R20, R11 ;  /* 0x000000140b079223 */ /* 0x000fe2000001000b */
[----:B------:R-:W-:Y:S01]  /*0600*/  SHF.L.U32 R11, R3, 0x10, RZ ;  /* 0x00000010030b7819 */ /* 0x000fe200000006ff */
[----:B------:R-:W-:Y:S01]  /*0610*/  FMUL.FTZ R23, |R9|, 1.4426950216293334961 ;  /* 0x3fb8aa3b09177820 */ /* 0x000fe20000410200 */
[----:B------:R-:W-:Y:S01]  /*0620*/  FMUL.FTZ R21, R13, R13 ;  /* 0x0000000d0d157220 */ /* 0x000fe20000410000 */
[----:B------:R-:W-:Y:S01]  /*0630*/  FADD.FTZ R15, R15, 12583037 ;  /* 0x4b40007d0f0f7421 */ /* 0x000fe20000010000 */
[----:B--2---:R-:W-:Y:S01]  /*0640*/  FSETP.GT.FTZ.AND P0, PT, |R19|, 126, PT ;  /* 0x42fc00001300780b */ /* 0x004fe20003f14200 */
[----:B------:R-:W2:Y:S01]  /*0650*/  MUFU.EX2 R18, R18 ;  /* 0x0000001200127308 */ /* 0x000ea20000000800 */
[----:B0-----:R-:W-:Y:S01]  /*0660*/  FMUL.FTZ R25, |R11|, 1.4426950216293334961 ;  /* 0x3fb8aa3b0b197820 */ /* 0x001fe20000410200 */
[----:B------:R-:W-:Y:S01]  /*0670*/  LOP3.LUT R24, R2, 0x80000000, R19, 0xb8, !PT ;  /* 0x8000000002187812 */ /* 0x000fe200078eb813 */
[----:B------:R-:W-:Y:S01]  /*0680*/  FFMA.FTZ R22, R21, R4, 0.00019836159481201320887 ;  /* 0x394fff4915167423 */ /* 0x000fe20000010004 */
[----:B------:R-:W-:-:S02]  /*0690*/  SHF.L.U32 R3, R14, 0x17, RZ ;  /* 0x000000170e037819 */ /* 0x000fc400000006ff */
[----:B------:R-:W-:Y:S01]  /*06a0*/  FSEL R19, R24, R19, P0 ;  /* 0x0000001318137208 */ /* 0x000fe20000000000 */
[----:B------:R-:W-:Y:S01]  /*06b0*/  FFMA.FTZ R22, R21, R22, 0.0083333496004343032837 ;  /* 0x3c08889a15167423 */ /* 0x000fe20000010016 */
[----:B------:R-:W0:Y:S01]  /*06c0*/  FRND.TRUNC R17, R26 ;  /* 0x0000001a00117307 */ /* 0x000e22000020d000 */
[----:B------:R-:W-:Y:S01]  /*06d0*/  SHF.L.U32 R15, R15, 0x17, RZ ;  /* 0x000000170f0f7819 */ /* 0x000fe200000006ff */
[----:B-1----:R-:W-:Y:S01]  /*06e0*/  FMUL.FTZ R14, R3, R16 ;  /* 0x00000010030e7220 */ /* 0x002fe20000410000 */
[----:B------:R-:W-:Y:S01]  /*06f0*/  FFMA.FTZ R20, R21, R22, 0.16666667163372039795 ;  /* 0x3e2aaaab15147423 */ /* 0x000fe20000010016 */
[----:B------:R-:W-:Y:S01]  /*0700*/  FFMA.FTZ R16, R19, -0.69314718246459960938, |R10| ;  /* 0xbf31721813107823 */ /* 0x000fe2000001040a */
[----:B------:R-:W-:Y:S02]  /*0710*/  FSETP.GE.FTZ.AND P2, PT, |R8|, 1, PT ;  /* 0x3f8000000800780b */ /* 0x000fe40003f56200 */
[----:B------:R-:W-:Y:S01]  /*0720*/  FMUL.FTZ R20, R21, R20 ;  /* 0x0000001415147220 */ /* 0x000fe20000410000 */
[----:B------:R-:W1:Y:S01]  /*0730*/  FRND.TRUNC R23, R23 ;  /* 0x0000001700177307 */ /* 0x000e62000020d000 */
[----:B--2---:R-:W-:Y:S01]  /*0740*/  FMUL.FTZ R3, R15, R18 ;  /* 0x000000120f037220 */ /* 0x004fe20000410000 */
[C---:B------:R-:W-:Y:S01]  /*0750*/  FFMA.FTZ R16, R19.reuse, 1.9046542121259335545e-09, R16 ;  /* 0x3102e30813107823 */ /* 0x040fe20000010010 */
[----:B------:R-:W-:Y:S01]  /*0760*/  FMUL.FTZ R21, R12, R12 ;  /* 0x0000000c0c157220 */ /* 0x000fe20000410000 */
[----:B------:R-:W-:Y:S01]  /*0770*/  FADD.FTZ R19, R19, 12583037 ;  /* 0x4b40007d13137421 */ /* 0x000fe20000010000 */
[----:B------:R-:W-:Y:S01]  /*0780*/  FSETP.GE.FTZ.AND P3, PT, |R11|, 1, PT ;  /* 0x3f8000000b00780b */ /* 0x000fe20003f76200 */
[----:B------:R-:W-:Y:S01]  /*0790*/  FMUL.FTZ R15, R16, 1.4426950216293334961 ;  /* 0x3fb8aa3b100f7820 */ /* 0x000fe20000410000 */
[----:B0-----:R-:W-:Y:S01]  /*07a0*/  FSETP.GT.FTZ.AND P1, PT, |R17|, 126, PT ;  /* 0x42fc00001100780b */ /* 0x001fe20003f34200 */
[----:B------:R-:W0:Y:S01]  /*07b0*/  FRND.TRUNC R25, R25 ;  /* 0x0000001900197307 */ /* 0x000e22000020d000 */
[----:B------:R-:W-:Y:S01]  /*07c0*/  LOP3.LUT R18, R2, 0x80000000, R17, 0xb8, !PT ;  /* 0x8000000002127812 */ /* 0x000fe200078eb811 */
[----:B------:R-:W-:Y:S01]  /*07d0*/  FFMA.FTZ R16, R21, R4, 0.00019836159481201320887 ;  /* 0x394fff4915107423 */ /* 0x000fe20000010004 */
[----:B------:R-:W-:-:S02]  /*07e0*/  F2FP.BF16.F32.PACK_AB R7, R7, R6 ;  /* 0x000000060707723e */ /* 0x000fc400000010ff */
[----:B------:R-:W-:Y:S01]  /*07f0*/  FSEL R17, R18, R17, P1 ;  /* 0x0000001112117208 */ /* 0x000fe20000800000 */
[----:B------:R-:W-:Y:S01]  /*0800*/  FFMA.FTZ R18, R21, R16, 0.0083333496004343032837 ;  /* 0x3c08889a15127423 */ /* 0x000fe20000010010 */
[----:B-1----:R-:W-:Y:S01]  /*0810*/  FSETP.GT.FTZ.AND P0, PT, |R23|, 126, PT ;  /* 0x42fc00001700780b */ /* 0x002fe20003f14200 */
[----:B------:R-:W1:Y:S01]  /*0820*/  MUFU.RCP R24, R14 ;  /* 0x0000000e00187308 */ /* 0x000e620000001000 */
[----:B------:R-:W-:Y:S01]  /*0830*/  LOP3.LUT R22, R2, 0x80000000, R23, 0xb8, !PT ;  /* 0x8000000002167812 */ /* 0x000fe200078eb817 */
[C---:B------:R-:W-:Y:S01]  /*0840*/  FFMA.FTZ R18, R21.reuse, R18, 0.16666667163372039795 ;  /* 0x3e2aaaab15127423 */ /* 0x040fe20000010012 */
[----:B------:R-:W-:Y:S02]  /*0850*/  FSETP.GE.FTZ.AND P1, PT, |R12|, 1, PT ;  /* 0x3f8000000c00780b */ /* 0x000fe40003f36200 */
[----:B------:R-:W-:Y:S01]  /*0860*/  FSEL R22, R22, R23, P0 ;  /* 0x0000001716167208 */ /* 0x000fe20000000000 */
[----:B------:R-:W-:Y:S01]  /*0870*/  FMUL.FTZ R21, R21, R18 ;  /* 0x0000001215157220 */ /* 0x000fe20000410000 */
[----:B0-----:R-:W-:Y:S01]  /*0880*/  LOP3.LUT R26, R2, 0x80000000, R25, 0xb8, !PT ;  /* 0x80000000021a7812 */ /* 0x001fe200078eb819 */
[----:B------:R-:W-:Y:S01]  /*0890*/  FFMA.FTZ R2, R17, -0.69314718246459960938, |R8| ;  /* 0xbf31721811027823 */ /* 0x000fe20000010408 */
[----:B------:R-:W-:Y:S01]  /*08a0*/  FSETP.GT.FTZ.AND P0, PT, |R25|, 126, PT ;  /* 0x42fc00001900780b */ /* 0x000fe20003f14200 */
[----:B------:R-:W-:Y:S01]  /*08b0*/  FFMA.FTZ R23, R22, -0.69314718246459960938, |R9| ;  /* 0xbf31721816177823 */ /* 0x000fe20000010409 */
[----:B------:R-:W0:Y:S02]  /*08c0*/  MUFU.EX2 R15, R15 ;  /* 0x0000000f000f7308 */ /* 0x000e240000000800 */
[----:B------:R-:W-:Y:S01]  /*08d0*/  FSEL R16, R26, R25, P0 ;  /* 0x000000191a107208 */ /* 0x000fe20000000000 */
[----:B------:R-:W-:Y:S01]  /*08e0*/  FFMA.FTZ R25, R17, 1.9046542121259335545e-09, R2 ;  /* 0x3102e30811197823 */ /* 0x000fe20000010002 */
[----:B------:R-:W-:Y:S01]  /*08f0*/  FSETP.GE.FTZ.AND P0, PT, |R13|, 1, PT ;  /* 0x3f8000000d00780b */ /* 0x000fe20003f16200 */
[----:B------:R-:W-:-:S02]  /*0900*/  FADD.FTZ R17, R17, 12583037 ;  /* 0x4b40007d11117421 */ /* 0x000fc40000010000 */
[----:B------:R-:W-:Y:S01]  /*0910*/  FMUL.FTZ R27, R25, 1.4426950216293334961 ;  /* 0x3fb8aa3b191b7820 */ /* 0x000fe20000410000 */
[----:B------:R-:W2:Y:S01]  /*0920*/  MUFU.RCP R2, R3 ;  /* 0x0000000300027308 */ /* 0x000ea20000001000 */
[----:B------:R-:W-:Y:S01]  /*0930*/  FFMA.FTZ R25, R22, 1.9046542121259335545e-09, R23 ;  /* 0x3102e30816197823 */ /* 0x000fe20000010017 */
[----:B-1----:R-:W-:Y:S01]  /*0940*/  FMUL.FTZ R23, R24, -0.125 ;  /* 0xbe00000018177820 */ /* 0x002fe20000410000 */
[----:B------:R-:W-:Y:S01]  /*0950*/  FFMA.FTZ R29, R16, -0.69314718246459960938, |R11| ;  /* 0xbf317218101d7823 */ /* 0x000fe2000001040b */
[----:B------:R-:W-:Y:S01]  /*0960*/  FADD.FTZ R22, R22, 12583037 ;  /* 0x4b40007d16167421 */ /* 0x000fe20000010000 */
[----:B------:R-:W-:Y:S01]  /*0970*/  FMUL.FTZ R26, R25, 1.4426950216293334961 ;  /* 0x3fb8aa3b191a7820 */ /* 0x000fe20000410000 */
[----:B------:R-:W-:Y:S01]  /*0980*/  FFMA.FTZ R14, R14, 2, R23 ;  /* 0x400000000e0e7823 */ /* 0x000fe20000010017 */
[----:B------:R-:W-:Y:S01]  /*0990*/  FFMA.FTZ R29, R16, 1.9046542121259335545e-09, R29 ;  /* 0x3102e308101d7823 */ /* 0x000fe2000001001d */
[----:B------:R-:W-:Y:S01]  /*09a0*/  SHF.L.U32 R24, R19, 0x17, RZ ;  /* 0x0000001713187819 */ /* 0x000fe200000006ff */
[----:B------:R-:W1:Y:S01]  /*09b0*/  MUFU.EX2 R23, R26 ;  /* 0x0000001a00177308 */ /* 0x000e620000000800 */
[----:B------:R-:W-:Y:S01]  /*09c0*/  SHF.L.U32 R22, R22, 0x17, RZ ;  /* 0x0000001716167819 */ /* 0x000fe200000006ff */
[----:B------:R-:W-:Y:S01]  /*09d0*/  FMUL.FTZ R29, R29, 1.4426950216293334961 ;  /* 0x3fb8aa3b1d1d7820 */ /* 0x000fe20000410000 */
[--C-:B------:R-:W-:Y:S01]  /*09e0*/  LOP3.LUT R14, R14, 0x80000000, R13.reuse, 0xb8, !PT ;  /* 0x800000000e0e7812 */ /* 0x100fe200078eb80d */
[----:B0-----:R-:W-:Y:S01]  /*09f0*/  FMUL.FTZ R15, R24, R15 ;  /* 0x0000000f180f7220 */ /* 0x001fe20000410000 */
[----:B------:R-:W-:Y:S01]  /*0a00*/  @!P0 FFMA.FTZ R14, R13, R20, R13 ;  /* 0x000000140d0e8223 */ /* 0x000fe2000001000d */
[----:B------:R-:W-:Y:S01]  /*0a10*/  FSETP.GE.FTZ.AND P0, PT, |R10|, 1, PT ;  /* 0x3f8000000a00780b */ /* 0x000fe20003f16200 */
[----:B--2---:R-:W-:Y:S01]  /*0a20*/  FMUL.FTZ R2, R2, -0.125 ;  /* 0xbe00000002027820 */ /* 0x004fe20000410000 */
[----:B------:R-:W0:Y:S03]  /*0a30*/  MUFU.EX2 R18, R27 ;  /* 0x0000001b00127308 */ /* 0x000e260000000800 */
[----:B------:R-:W-:-:S02]  /*0a40*/  FFMA.FTZ R25, R3, 2, R2 ;  /* 0x4000000003197823 */ /* 0x000fc40000010002 */
[----:B------:R-:W2:Y:S03]  /*0a50*/  LDC.64 R2, c[0x0][0x218] ;  /* 0x00008600ff027b82 */ /* 0x000ea60000000a00 */
[----:B------:R-:W3:Y:S01]  /*0a60*/  MUFU.EX2 R19, R29 ;  /* 0x0000001d00137308 */ /* 0x000ee20000000800 */
[----:B-1----:R-:W-:Y:S01]  /*0a70*/  FMUL.FTZ R23, R22, R23 ;  /* 0x0000001716177220 */ /* 0x002fe20000410000 */
[----:B------:R-:W-:Y:S01]  /*0a80*/  FADD.FTZ R22, R16, 12583037 ;  /* 0x4b40007d10167421 */ /* 0x000fe20000010000 */
[--C-:B------:R-:W-:Y:S01]  /*0a90*/  LOP3.LUT R13, R25, 0x80000000, R12.reuse, 0xb8, !PT ;  /* 0x80000000190d7812 */ /* 0x100fe200078eb80c */
[----:B------:R-:W-:Y:S01]  /*0aa0*/  FMUL.FTZ R25, R10, R10 ;  /* 0x0000000a0a197220 */ /* 0x000fe20000410000 */
[----:B------:R-:W-:Y:S01]  /*0ab0*/  @!P1 FFMA.FTZ R13, R12, R21, R12 ;  /* 0x000000150c0d9223 */ /* 0x000fe2000001000c */
[----:B------:R-:W-:Y:S01]  /*0ac0*/  SHF.L.U32 R21, R17, 0x17, RZ ;  /* 0x0000001711157819 */ /* 0x000fe200000006ff */
[----:B------:R-:W-:Y:S01]  /*0ad0*/  FMUL.FTZ R17, R9, R9 ;  /* 0x0000000909117220 */ /* 0x000fe20000410000 */
[----:B------:R-:W1:Y:S01]  /*0ae0*/  MUFU.RCP R20, R15 ;  /* 0x0000000f00147308 */ /* 0x000e620000001000 */
[----:B------:R-:W-:Y:S01]  /*0af0*/  SHF.L.U32 R26, R22, 0x17, RZ ;  /* 0x00000017161a7819 */ /* 0x000fe200000006ff */
[-C--:B------:R-:W-:Y:S01]  /*0b00*/  FFMA.FTZ R12, R25, R4.reuse, 0.00019836159481201320887 ;  /* 0x394fff49190c7423 */ /* 0x080fe20000010004 */
[----:B------:R-:W-:Y:S01]  /*0b10*/  FFMA.FTZ R24, R17, R4, 0.00019836159481201320887 ;  /* 0x394fff4911187423 */ /* 0x000fe20000010004 */
[----:B0-----:R-:W-:Y:S01]  /*0b20*/  FMUL.FTZ R18, R21, R18 ;  /* 0x0000001215127220 */ /* 0x001fe20000410000 */
[----:B------:R-:W-:Y:S01]  /*0b30*/  FMUL.FTZ R21, R8, R8 ;  /* 0x0000000808157220 */ /* 0x000fe20000410000 */
[----:B------:R-:W-:Y:S01]  /*0b40*/  FFMA.FTZ R22, R25, R12, 0.0083333496004343032837 ;  /* 0x3c08889a19167423 */ /* 0x000fe2000001000c */
[----:B------:R-:W-:Y:S01]  /*0b50*/  FFMA.FTZ R24, R17, R24, 0.0083333496004343032837 ;  /* 0x3c08889a11187423 */ /* 0x000fe20000010018 */
[----:B------:R-:W0:Y:S01]  /*0b60*/  MUFU.RCP R16, R23 ;  /* 0x0000001700107308 */ /* 0x000e220000001000 */
[----:B---3--:R-:W-:Y:S01]  /*0b70*/  FMUL.FTZ R19, R26, R19 ;  /* 0x000000131a137220 */ /* 0x008fe20000410000 */
[----:B------:R-:W-:Y:S01]  /*0b80*/  FFMA.FTZ R22, R25, R22, 0.16666667163372039795 ;  /* 0x3e2aaaab19167423 */ /* 0x000fe20000010016 */
[----:B------:R-:W-:Y:S01]  /*0b90*/  FFMA.FTZ R24, R17, R24, 0.16666667163372039795 ;  /* 0x3e2aaaab11187423 */ /* 0x000fe20000010018 */
[----:B------:R-:W-:Y:S01]  /*0ba0*/  FSETP.GE.FTZ.AND P1, PT, |R9|, 1, PT ;  /* 0x3f8000000900780b */ /* 0x000fe20003f36200 */
[----:B--2---:R-:W-:-:S04]  /*0bb0*/  IMAD.WIDE.U32 R2, R0, 0x2, R2 ;  /* 0x0000000200027825 */ /* 0x004fc800078e0002 */
[----:B------:R-:W-:Y:S01]  /*0bc0*/  FMUL.FTZ R25, R25, R22 ;  /* 0x0000001619197220 */ /* 0x000fe20000410000 */
[----:B------:R-:W-:Y:S01]  /*0bd0*/  F2FP.BF16.F32.PACK_AB R13, R13, R14 ;  /* 0x0000000e0d0d723e */ /* 0x000fe200000010ff */
[----:B------:R-:W2:Y:S01]  /*0be0*/  MUFU.RCP R12, R18 ;  /* 0x00000012000c7308 */ /* 0x000ea20000001000 */
[----:B-1----:R-:W-:Y:S01]  /*0bf0*/  FMUL.FTZ R20, R20, -0.125 ;  /* 0xbe00000014147820 */ /* 0x002fe20000410000 */
[----:B------:R-:W-:-:S04]  /*0c00*/  IMAD.WIDE R2, R5, 0x4, R2 ;  /* 0x0000000405027825 */ /* 0x000fc800078e0202 */
[----:B------:R-:W-:Y:S02]  /*0c10*/  FFMA.FTZ R15, R15, 2, R20 ;  /* 0x400000000f0f7823 */ /* 0x000fe40000010014 */
[----:B------:R-:W1:Y:S01]  /*0c20*/  MUFU.RCP R0, R19 ;  /* 0x0000001300007308 */ /* 0x000e620000001000 */
[----:B0-----:R-:W-:Y:S01]  /*0c30*/  FMUL.FTZ R22, R16, -0.125 ;  /* 0xbe00000010167820 */ /* 0x001fe20000410000 */
[----:B------:R-:W-:Y:S01]  /*0c40*/  FMUL.FTZ R16, R17, R24 ;  /* 0x0000001811107220 */ /* 0x000fe20000410000 */
[----:B------:R-:W-:Y:S01]  /*0c50*/  FMUL.FTZ R17, R11, R11 ;  /* 0x0000000b0b117220 */ /* 0x000fe20000410000 */
[----:B------:R-:W-:Y:S01]  /*0c60*/  LOP3.LUT R15, R15, 0x80000000, R10, 0xb8, !PT ;  /* 0x800000000f0f7812 */ /* 0x000fe200078eb80a */
[----:B------:R-:W-:Y:S01]  /*0c70*/  FFMA.FTZ R20, R23, 2, R22 ;  /* 0x4000000017147823 */ /* 0x000fe20000010016 */
[-C--:B------:R-:W-:Y:S01]  /*0c80*/  FFMA.FTZ R22, R21, R4.reuse, 0.00019836159481201320887 ;  /* 0x394fff4915167423 */ /* 0x080fe20000010004 */
[----:B------:R-:W-:Y:S01]  /*0c90*/  FFMA.FTZ R4, R17, R4, 0.00019836159481201320887 ;  /* 0x394fff4911047423 */ /* 0x000fe20000010004 */
[----:B------:R-:W-:Y:S01]  /*0ca0*/  @!P0 FFMA.FTZ R15, R10, R25, R10 ;  /* 0x000000190a0f8223 */ /* 0x000fe2000001000a */
[----:B--2---:R-:W-:Y:S01]  /*0cb0*/  FMUL.FTZ R23, R12, -0.125 ;  /* 0xbe0000000c177820 */ /* 0x004fe20000410000 */
[----:B------:R-:W-:Y:S01]  /*0cc0*/  FFMA.FTZ R22, R21, R22, 0.0083333496004343032837 ;  /* 0x3c08889a15167423 */ /* 0x000fe20000010016 */
[----:B------:R-:W-:Y:S01]  /*0cd0*/  FFMA.FTZ R4, R17, R4, 0.0083333496004343032837 ;  /* 0x3c08889a11047423 */ /* 0x000fe20000010004 */
[----:B------:R-:W-:Y:S01]  /*0ce0*/  LOP3.LUT R20, R20, 0x80000000, R9, 0xb8, !PT ;  /* 0x8000000014147812 */ /* 0x000fe200078eb809 */
[----:B------:R-:W-:Y:S01]  /*0cf0*/  FFMA.FTZ R23, R18, 2, R23 ;  /* 0x4000000012177823 */ /* 0x000fe20000010017 */
[----:B------:R-:W-:Y:S01]  /*0d00*/  FFMA.FTZ R22, R21, R22, 0.16666667163372039795 ;  /* 0x3e2aaaab15167423 */ /* 0x000fe20000010016 */
[----:B------:R-:W-:Y:S01]  /*0d10*/  FFMA.FTZ R4, R17, R4, 0.16666667163372039795 ;  /* 0x3e2aaaab11047423 */ /* 0x000fe20000010004 */
[----:B------:R-:W-:Y:S01]  /*0d20*/  @!P1 FFMA.FTZ R20, R9, R16, R9 ;  /* 0x0000001009149223 */ /* 0x000fe20000010009 */
[----:B-1----:R-:W-:Y:S01]  /*0d30*/  FMUL.FTZ R0, R0, -0.125 ;  /* 0xbe00000000007820 */ /* 0x002fe20000410000 */
[----:B------:R-:W-:Y:S01]  /*0d40*/  FMUL.FTZ R21, R21, R22 ;  /* 0x0000001615157220 */ /* 0x000fe20000410000 */
[----:B------:R-:W-:Y:S01]  /*0d50*/  FMUL.FTZ R4, R17, R4 ;  /* 0x0000000411047220 */ /* 0x000fe20000410000 */
[----:B------:R-:W-:Y:S01]  /*0d60*/  LOP3.LUT R23, R23, 0x80000000, R8, 0xb8, !PT ;  /* 0x8000000017177812 */ /* 0x000fe200078eb808 */
[----:B------:R-:W-:Y:S01]  /*0d70*/  FFMA.FTZ R0, R19, 2, R0 ;  /* 0x4000000013007823 */ /* 0x000fe20000010000 */
[----:B------:R-:W-:Y:S01]  /*0d80*/  @!P2 FFMA.FTZ R23, R8, R21, R8 ;  /* 0x000000150817a223 */ /* 0x000fe20000010008 */
[----:B------:R-:W-:Y:S01]  /*0d90*/  F2FP.BF16.F32.PACK_AB R15, R20, R15 ;  /* 0x0000000f140f723e */ /* 0x000fe200000010ff */
[----:B------:R-:W-:Y:S02]  /*0da0*/  STG.E desc[UR4][R2.64], R7 ;  /* 0x0000000702007986 */ /* 0x000fe4000c101904 */
[--C-:B------:R-:W-:Y:S01]  /*0db0*/  LOP3.LUT R0, R0, 0x80000000, R11.reuse, 0xb8, !PT ;  /* 0x8000000000007812 */ /* 0x100fe200078eb80b */
[----:B------:R-:W-:Y:S01]  /*0dc0*/  @!P3 FFMA.FTZ R0, R11, R4, R11 ;  /* 0x000000040b00b223 */ /* 0x000fe2000001000b */
[----:B------:R-:W-:Y:S04]  /*0dd0*/  STG.E desc[UR4][R2.64+0x200], R13 ;  /* 0x0002000d02007986 */ /* 0x000fe8000c101904 */
[----:B------:R-:W-:Y:S01]  /*0de0*/  F2FP.BF16.F32.PACK_AB R23, R0, R23 ;  /* 0x000000170017723e */ /* 0x000fe200000010ff */
[----:B------:R-:W-:Y:S04]  /*0df0*/  STG.E desc[UR4][R2.64+0x400], R15 ;  /* 0x0004000f02007986 */ /* 0x000fe8000c101904 */
[----:B------:R-:W-:Y:S01]  /*0e00*/  STG.E desc[UR4][R2.64+0x600], R23 ;  /* 0x0006001702007986 */ /* 0x000fe2000c101904 */
[----:B------:R-:W-:Y:S05]  /*0e10*/  EXIT ;  /* 0x000000000000794d */ /* 0x000fea0003800000 */
.L_x_584:
[----:B------:R-:W0:Y:S01]  /*0e20*/  S2R R11, SR_TID.X ;  /* 0x00000000000b7919 */ /* 0x000e220000002100 */
[----:B------:R-:W-:Y:S02]  /*0e30*/  PRMT R9, RZ, 0x7610, R9 ;  /* 0x00007610ff097816 */ /* 0x000fe40000000009 */
[----:B0-----:R-:W-:Y:S02]  /*0e40*/  ISETP.GE.AND P0, PT, R11, R6, PT ;  /* 0x000000060b00720c */ /* 0x001fe40003f06270 */
[----:B------:R-:W-:-:S11]  /*0e50*/  MOV R23, R11 ;  /* 0x0000000b00177202 */ /* 0x000fd60000000f00 */
[----:B------:R-:W-:Y:S02]  /*0e60*/  @!P0 IADD3 R10, R0, R23, RZ ;  /* 0x00000017000a8210 */ /* 0x000fe40007ffe0ff */
[----:B------:R-:W-:-:S04]  /*0e70*/  @!P0 IADD3 R23, R23, 0x80, RZ ;  /* 0x0000008017178810 */ /* 0x000fc80007ffe0ff */
[----:B------:R-:W-:-:S13]  /*0e80*/  ISETP.GE.AND P6, PT, R23, R6, PT ;  /* 0x000000061700720c */ /* 0x000fda0003fc6270 */
[----:B------:R-:W-:Y:S01]  /*0e90*/  @!P6 IADD3 R27, R0, R23, RZ ;  /* 0x00000017001be210 */ /* 0x000fe20007ffe0ff */
[----:B------:R-:W0:Y:S01]  /*0ea0*/  @!P6 LDC.64 R4, c[0x0][0x220] ;  /* 0x00008800ff04eb82 */ /* 0x000e220000000a00 */
[----:B------:R-:W-:-:S04]  /*0eb0*/  @!P6 IADD3 R23, R23, 0x80, RZ ;  /* 0x000000801717e810 */ /* 0x000fc80007ffe0ff */
[----:B------:R-:W-:-:S13]  /*0ec0*/  ISETP.GE.AND P5, PT, R23, R6, PT ;  /* 0x000000061700720c */ /* 0x000fda0003fa6270 */
[----:B------:R-:W-:Y:S01]  /*0ed0*/  @!P5 IADD3 R29, R0, R23, RZ ;  /* 0x00000017001dd210 */ /* 0x000fe20007ffe0ff */
[----:B------:R-:W1:Y:S01]  /*0ee0*/  @!P5 LDC.64 R2, c[0x0][0x220] ;  /* 0x00008800ff02db82 */ /* 0x000e620000000a00 */
[----:B------:R-:W-:-:S04]  /*0ef0*/  @!P5 IADD3 R23, R23, 0x80, RZ ;  /* 0x000000801717d810 */ /* 0x000fc80007ffe0ff */
[----:B------:R-:W-:Y:S01]  /*0f00*/  ISETP.GE.AND P4, PT, R23, R6, PT ;  /* 0x000000061700720c */ /* 0x000fe20003f86270 */
[----:B0-----:R-:W-:-:S05]  /*0f10*/  @!P6 IMAD.WIDE.U32 R26, R27, 0x2, R4 ;  /* 0x000000021b1ae825 */ /* 0x001fca00078e0004 */
[----:B------:R-:W5:Y:S07]  /*0f20*/  @!P6 LDG.E.U16 R9, desc[UR4][R26.64] ;  /* 0x000000041a09e981 */ /* 0x000f6e000c1e1500 */
[----:B------:R-:W-:Y:S01]  /*0f30*/  @!P4 IADD3 R7, R0, R23, RZ ;  /* 0x000000170007c210 */ /* 0x000fe20007ffe0ff */
[----:B------:R-:W0:Y:S01]  /*0f40*/  @!P4 LDC.64 R16, c[0x0][0x220] ;  /* 0x00008800ff10cb82 */ /* 0x000e220000000a00 */
[----:B------:R-:W-:-:S04]  /*0f50*/  @!P4 IADD3 R23, R23, 0x80, RZ ;  /* 0x000000801717c810 */ /* 0x000fc80007ffe0ff */
[----:B------:R-:W-:-:S13]  /*0f60*/  ISETP.GE.AND P3, PT, R23, R6, PT ;  /* 0x000000061700720c */ /* 0x000fda0003f66270 */
[----:B------:R-:W-:Y:S01]  /*0f70*/  @!P3 IADD3 R25, R0, R23, RZ ;  /* 0x000000170019b210 */ /* 0x000fe20007ffe0ff */
[----:B-1----:R-:W-:Y:S01]  /*0f80*/  @!P5 IMAD.WIDE.U32 R28, R29, 0x2, R2 ;  /* 0x000000021d1cd825 */ /* 0x002fe200078e0002 */
[----:B------:R-:W-:Y:S01]  /*0f90*/  @!P3 IADD3 R23, R23, 0x80, RZ ;  /* 0x000000801717b810 */ /* 0x000fe20007ffe0ff */
[----:B------:R-:W1:Y:S03]  /*0fa0*/  @!P3 LDC.64 R12, c[0x0][0x220] ;  /* 0x00008800ff0cbb82 */ /* 0x000e660000000a00 */
[----:B------:R-:W-:-:S13]  /*0fb0*/  ISETP.GE.AND P2, PT, R23, R6, PT ;  /* 0x000000061700720c */ /* 0x000fda0003f46270 */
[----:B------:R-:W-:Y:S01]  /*0fc0*/  @!P2 IADD3 R21, R0, R23, RZ ;  /* 0x000000170015a210 */ /* 0x000fe20007ffe0ff */
[----:B------:R-:W2:Y:S01]  /*0fd0*/  @!P2 LDC.64 R14, c[0x0][0x220] ;  /* 0x00008800ff0eab82 */ /* 0x000ea20000000a00 */
[----:B------:R-:W-:-:S04]  /*0fe0*/  @!P2 IADD3 R23, R23, 0x80, RZ ;  /* 0x000000801717a810 */ /* 0x000fc80007ffe0ff */
[----:B------:R-:W-:-:S13]  /*0ff0*/  ISETP.GE.AND P1, PT, R23, R6, PT ;  /* 0x000000061700720c */ /* 0x000fda0003f26270 */
[----:B------:R-:W-:Y:S01]  /*1000*/  @!P1 IADD3 R19, R0, R23, RZ ;  /* 0x0000001700139210 */ /* 0x000fe20007ffe0ff */
[----:B------:R-:W3:Y:S01]  /*1010*/  @!P1 LDC.64 R4, c[0x0][0x220] ;  /* 0x00008800ff049b82 */ /* 0x000ee20000000a00 */
[----:B------:R-:W-:-:S04]  /*1020*/  @!P1 IADD3 R23, R23, 0x80, RZ ;  /* 0x0000008017179810 */ /* 0x000fc80007ffe0ff */
[----:B------:R-:W-:-:S13]  /*1030*/  ISETP.GE.AND P6, PT, R23, R6, PT ;  /* 0x000000061700720c */ /* 0x000fda0003fc6270 */
[----:B------:R-:W4:Y:S01]  /*1040*/  @!P6 LDC.64 R2, c[0x0][0x220] ;  /* 0x00008800ff02eb82 */ /* 0x000f220000000a00 */
[----:B------:R-:W-:-:S05]  /*1050*/  @!P6 IADD3 R23, R0, R23, RZ ;  /* 0x000000170017e210 */ /* 0x000fca0007ffe0ff */
[----:B----4-:R-:W-:Y:S02]  /*1060*/  @!P6 IMAD.WIDE.U32 R2, R23, 0x2, R2 ;  /* 0x000000021702e825 */ /* 0x010fe400078e0002 */
[----:B------:R-:W4:Y:S01]  /*1070*/  @!P0 LDC.64 R22, c[0x0][0x220] ;  /* 0x00008800ff168b82 */ /* 0x000f220000000a00 */
[----:B------:R-:W-:-:S06]  /*1080*/  PRMT R8, RZ, 0x7610, R8 ;  /* 0x00007610ff087816 */ /* 0x000fcc0000000008 */
[----:B------:R-:W5:Y:S01]  /*1090*/  @!P5 LDG.E.U16 R8, desc[UR4][R28.64] ;  /* 0x000000041c08d981 */ /* 0x000f62000c1e1500 */
[----:B----4-:R-:W-:Y:S01]  /*10a0*/  @!P0 IMAD.WIDE.U32 R22, R10, 0x2, R22 ;  /* 0x000000020a168825 */ /* 0x010fe200078e0016 */
[----:B------:R-:W-:-:S06]  /*10b0*/  PRMT R10, RZ, 0x7610, R10 ;  /* 0x00007610ff0a7816 */ /* 0x000fcc000000000a */
[----:B------:R-:W5:Y:S01]  /*10c0*/  @!P0 LDG.E.U16 R10, desc[UR4][R22.64] ;  /* 0x00000004160a8981 */ /* 0x000f62000c1e1500 */
[----:B0-----:R-:W-:Y:S01]  /*10d0*/  @!P4 IMAD.WIDE.U32 R16, R7, 0x2, R16 ;  /* 0x000000020710c825 */ /* 0x001fe200078e0010 */
[----:B------:R-:W-:-:S06]  /*10e0*/  PRMT R7, RZ, 0x7610, R7 ;  /* 0x00007610ff077816 */ /* 0x000fcc0000000007 */
[----:B------:R0:W5:Y:S01]  /*10f0*/  @!P4 LDG.E.U16 R7, desc[UR4][R16.64] ;  /* 0x000000041007c981 */ /* 0x000162000c1e1500 */
[----:B--2---:R-:W-:Y:S01]  /*1100*/  @!P2 IMAD.WIDE.U32 R14, R21, 0x2, R14 ;  /* 0x00000002150ea825 */ /* 0x004fe200078e000e */
[----:B0-----:R-:W0:Y:S01]  /*1110*/  @!P0 LDC.64 R16, c[0x0][0x218] ;  /* 0x00008600ff108b82 */ /* 0x001e220000000a00 */
[----:B------:R-:W-:Y:S02]  /*1120*/  PRMT R21, RZ, 0x7610, R21 ;  /* 0x00007610ff157816 */ /* 0x000fe40000000015 */
[----:B-1----:R-:W-:Y:S01]  /*1130*/  @!P3 IMAD.WIDE.U32 R12, R25, 0x2, R12 ;  /* 0x00000002190cb825 */ /* 0x002fe200078e000c */
[----:B------:R-:W-:Y:S02]  /*1140*/  PRMT R20, RZ, 0x7610, R20 ;  /* 0x00007610ff147816 */ /* 0x000fe40000000014 */
[----:B------:R-:W-:Y:S01]  /*1150*/  PRMT R18, RZ, 0x7610, R18 ;  /* 0x00007610ff127816 */ /* 0x000fe20000000012 */
[----:B---3--:R-:W-:Y:S01]  /*1160*/  @!P1 IMAD.WIDE.U32 R4, R19, 0x2, R4 ;  /* 0x0000000213049825 */ /* 0x008fe200078e0004 */
[----:B------:R-:W-:Y:S01]  /*1170*/  PRMT R19, RZ, 0x7610, R19 ;  /* 0x00007610ff137816 */ /* 0x000fe20000000013 */
[----:B------:R1:W5:Y:S01]  /*1180*/  @!P3 LDG.E.U16 R21, desc[UR4][R12.64] ;  /* 0x000000040c15b981 */ /* 0x000362000c1e1500 */
[----:B------:R-:W-:Y:S01]  /*1190*/  IADD3 R25, R11, 0x100, RZ ;  /* 0x000001000b197810 */ /* 0x000fe20007ffe0ff */
[----:B------:R-:W-:Y:S02]  /*11a0*/  BSSY B0, `(.L_x_585) ;  /* 0x0000027000007945 */ /* 0x000fe40003800000 */
[----:B------:R2:W5:Y:S01]  /*11b0*/  @!P2 LDG.E.U16 R20, desc[UR4][R14.64] ;  /* 0x000000040e14a981 */ /* 0x000562000c1e1500 */
[----:B------:R-:W-:-:S03]  /*11c0*/  ISETP.GE.AND P3, PT, R25, R6, PT ;  /* 0x000000061900720c */ /* 0x000fc60003f66270 */
[----:B------:R3:W5:Y:S01]  /*11d0*/  @!P1 LDG.E.U16 R19, desc[UR4][R4.64] ;  /* 0x0000000404139981 */ /* 0x000762000c1e1500 */
[----:B-1----:R-:W-:-:S03]  /*11e0*/  IADD3 R13, R11, 0x180, RZ ;  /* 0x000001800b0d7810 */ /* 0x002fc60007ffe0ff */
[----:B------:R1:W5:Y:S01]  /*11f0*/  @!P6 LDG.E.U16 R18, desc[UR4][R2.64] ;  /* 0x000000040212e981 */ /* 0x000362000c1e1500 */
[----:B--2---:R-:W-:Y:S02]  /*1200*/  IADD3 R15, R11, 0x200, RZ ;  /* 0x000002000b0f7810 */ /* 0x004fe40007ffe0ff */
[-C--:B------:R-:W-:Y:S02]  /*1210*/  ISETP.GE.AND P1, PT, R13, R6.reuse, PT ;  /* 0x000000060d00720c */ /* 0x080fe40003f26270 */
[----:B------:R-:W-:Y:S02]  /*1220*/  ISETP.GE.AND P2, PT, R15, R6, PT ;  /* 0x000000060f00720c */ /* 0x000fe40003f46270 */
[C---:B---3--:R-:W-:Y:S02]  /*1230*/  IADD3 R5, R11.reuse, 0x280, RZ ;  /* 0x000002800b057810 */ /* 0x048fe40007ffe0ff */
[----:B-1----:R-:W-:Y:S01]  /*1240*/  IADD3 R3, R11, 0x80, RZ ;  /* 0x000000800b037810 */ /* 0x002fe20007ffe0ff */
[----:B------:R-:W-:Y:S08]  /*1250*/  @P0 BRA `(.L_x_586) ;  /* 0x00000000006c0947 */ /* 0x000ff00003800000 */
[----:B-----5:R-:W-:Y:S01]  /*1260*/  SHF.L.U32 R2, R10, 0x10, RZ ;  /* 0x000000100a027819 */ /* 0x020fe200000006ff */
[----:B------:R-:W-:Y:S01]  /*1270*/  HFMA2.MMA R13, -RZ, RZ, 3.4921875, 0 ;  /* 0x42fc0000ff0d7435 */ /* 0x000fe200000001ff */
[----:B------:R-:W-:-:S03]  /*1280*/  MOV R15, 0x363d0ada ;  /* 0x363d0ada000f7802 */ /* 0x000fc60000000f00 */
[C---:B------:R-:W-:Y:S01]  /*1290*/  FMUL.FTZ R4, |R2|.reuse, 1.4426950216293334961 ;  /* 0x3fb8aa3b02047820 */ /* 0x040fe20000410200 */
[----:B------:R-:W-:-:S04]  /*12a0*/  FMUL.FTZ R12, R2, R2 ;  /* 0x00000002020c7220 */ /* 0x000fc80000410000 */
[C---:B------:R-:W-:Y:S01]  /*12b0*/  FFMA.FTZ R15, R12.reuse, R15, 0.00019836159481201320887 ;  /* 0x394fff490c0f7423 */ /* 0x040fe2000001000f */
[----:B------:R-:W1:Y:S03]  /*12c0*/  FRND.TRUNC R4, R4 ;  /* 0x0000000400047307 */ /* 0x000e66000020d000 */
[----:B------:R-:W-:-:S04]  /*12d0*/  FFMA.FTZ R23, R12, R15, 0.0083333496004343032837 ;  /* 0x3c08889a0c177423 */ /* 0x000fc8000001000f */
[----:B------:R-:W-:-:S04]  /*12e0*/  FFMA.FTZ R23, R12, R23, 0.16666667163372039795 ;  /* 0x3e2aaaab0c177423 */ /* 0x000fc80000010017 */
[----:B------:R-:W-:Y:S01]  /*12f0*/  FMUL.FTZ R23, R12, R23 ;  /* 0x000000170c177220 */ /* 0x000fe20000410000 */
[----:B-1----:R-:W-:Y:S02]  /*1300*/  FSETP.GT.FTZ.AND P4, PT, |R4|, 126, PT ;  /* 0x42fc00000400780b */ /* 0x002fe40003f94200 */
        /* <DEDUP_REMOVED lines=8> */
[----:B------:R-:W1:Y:S02]  /*1390*/  MUFU.EX2 R10, R10 ;  /* 0x0000000a000a7308 */ /* 0x000e640000000800 */
[----:B-1----:R-:W-:-:S06]  /*13a0*/  FMUL.FTZ R13, R13, R10 ;  /* 0x0000000a0d0d7220 */ /* 0x002fcc0000410000 */
[----:B------:R-:W1:Y:S02]  /*13b0*/  MUFU.RCP R4, R13 ;  /* 0x0000000d00047308 */ /* 0x000e640000001000 */
[----:B-1----:R-:W-:-:S04]  /*13c0*/  FMUL.FTZ R4, R4, -0.125 ;  /* 0xbe00000004047820 */ /* 0x002fc80000410000 */
[----:B------:R-:W-:-:S05]  /*13d0*/  FFMA.FTZ R15, R13, 2, R4 ;  /* 0x400000000d0f7823 */ /* 0x000fca0000010004 */
[--C-:B------:R-:W-:Y:S01]  /*13e0*/  LOP3.LUT R15, R15, 0x80000000, R2.reuse, 0xb8, !PT ;  /* 0x800000000f0f7812 */ /* 0x100fe200078eb802 */
[----:B------:R-:W-:-:S05]  /*13f0*/  @!P4 FFMA.FTZ R15, R2, R23, R2 ;  /* 0x00000017020fc223 */ /* 0x000fca0000010002 */
[----:B------:R-:W-:-:S07]  /*1400*/  F2FP.BF16.F32.PACK_AB R2, RZ, R15 ;  /* 0x0000000fff02723e */ /* 0x000fce00000010ff */
.L_x_586:
[----:B------:R-:W-:Y:S05]  /*1410*/  BSYNC B0 ;  /* 0x0000000000007941 */ /* 0x000fea0003800000 */
.L_x_585:
[-C--:B------:R-:W-:Y:S01]  /*1420*/  ISETP.GE.AND P5, PT, R3, R6.reuse, PT ;  /* 0x000000060300720c */ /* 0x080fe20003fa6270 */
[----:B------:R-:W-:Y:S01]  /*1430*/  BSSY B0, `(.L_x_587) ;  /* 0x000001f000007945 */ /* 0x000fe20003800000 */
[----:B------:R-:W-:Y:S02]  /*1440*/  ISETP.GE.AND P4, PT, R5, R6, PT ;  /* 0x000000060500720c */ /* 0x000fe40003f86270 */
[----:B------:R-:W-:-:S09]  /*1450*/  IADD3 R5, R11, 0x300, RZ ;  /* 0x000003000b057810 */ /* 0x000fd20007ffe0ff */
[----:B------:R-:W-:Y:S05]  /*1460*/  @P5 BRA `(.L_x_588) ;  /* 0x00000000006c5947 */ /* 0x000fea0003800000 */
        /* <DEDUP_REMOVED lines=27> */
.L_x_588:
[----:B------:R-:W-:Y:S05]  /*1620*/  BSYNC B0 ;  /* 0x0000000000007941 */ /* 0x000fea0003800000 */
.L_x_587:
[----:B------:R-:W-:Y:S01]  /*1630*/  BSSY B0, `(.L_x_589) ;  /* 0x000001f000007945 */ /* 0x000fe20003800000 */
[----:B------:R-:W-:Y:S02]  /*1640*/  ISETP.GE.AND P5, PT, R5, R6, PT ;  /* 0x000000060500720c */ /* 0x000fe40003fa6270 */
[----:B-----5:R-:W-:Y:S01]  /*1650*/  IADD3 R9, R11, 0x380, RZ ;  /* 0x000003800b097810 */ /* 0x020fe20007ffe0ff */
[----:B------:R-:W-:Y:S10]  /*1660*/  @P3 BRA `(.L_x_590) ;  /* 0x00000000006c3947 */ /* 0x000ff40003800000 */
[----:B------:R-:W-:Y:S01]  /*1670*/  SHF.L.U32 R8, R8, 0x10, RZ ;  /* 0x0000001008087819 */ /* 0x000fe200000006ff */
[----:B------:R-:W-:-:S04]  /*1680*/  HFMA2.MMA R10, -RZ, RZ, 3.4921875, 0 ;  /* 0x42fc0000ff0a7435 */ /* 0x000fc800000001ff */
[C---:B------:R-:W-:Y:S01]  /*1690*/  FMUL.FTZ R5, |R8|.reuse, 1.4426950216293334961 ;  /* 0x3fb8aa3b08057820 */ /* 0x040fe20000410200 */
[----:B------:R-:W-:-:S05]  /*16a0*/  FMUL.FTZ R14, R8, R8 ;  /* 0x00000008080e7220 */ /* 0x000fca0000410000 */
[----:B------:R-:W1:Y:S02]  /*16b0*/  FRND.TRUNC R5, R5 ;  /* 0x0000000500057307 */ /* 0x000e64000020d000 */
[----:B-1----:R-:W-:Y:S02]  /*16c0*/  FSETP.GT.FTZ.AND P3, PT, |R5|, 126, PT ;  /* 0x42fc00000500780b */ /* 0x002fe40003f74200 */
[----:B------:R-:W-:-:S04]  /*16d0*/  LOP3.LUT R10, R10, 0x80000000, R5, 0xb8, !PT ;  /* 0x800000000a0a7812 */ /* 0x000fc800078eb805 */
[----:B------:R-:W-:Y:S02]  /*16e0*/  FSEL R13, R10, R5, P3 ;  /* 0x000000050a0d7208 */ /* 0x000fe40001800000 */
[----:B------:R-:W-:Y:S02]  /*16f0*/  MOV R5, 0x363d0ada ;  /* 0x363d0ada00057802 */ /* 0x000fe40000000f00 */
[----:B------:R-:W-:Y:S01]  /*1700*/  FSETP.GE.FTZ.AND P3, PT, |R8|, 1, PT ;  /* 0x3f8000000800780b */ /* 0x000fe20003f76200 */
[C---:B------:R-:W-:Y:S02]  /*1710*/  FFMA.FTZ R10, R13.reuse, -0.69314718246459960938, |R8| ;  /* 0xbf3172180d0a7823 */ /* 0x040fe40000010408 */
[C---:B------:R-:W-:Y:S02]  /*1720*/  FFMA.FTZ R5, R14.reuse, R5, 0.00019836159481201320887 ;  /* 0x394fff490e057423 */ /* 0x040fe40000010005 */
[C---:B------:R-:W-:Y:S01]  /*1730*/  FFMA.FTZ R10, R13.reuse, 1.9046542121259335545e-09, R10 ;  /* 0x3102e3080d0a7823 */ /* 0x040fe2000001000a */
[----:B------:R-:W-:Y:S01]  /*1740*/  FADD.FTZ R13, R13, 12583037 ;  /* 0x4b40007d0d0d7421 */ /* 0x000fe20000010000 */
[----:B------:R-:W-:-:S02]  /*1750*/  FFMA.FTZ R15, R14, R5, 0.0083333496004343032837 ;  /* 0x3c08889a0e0f7423 */ /* 0x000fc40000010005 */
[----:B------:R-:W-:Y:S02]  /*1760*/  FMUL.FTZ R10, R10, 1.4426950216293334961 ;  /* 0x3fb8aa3b0a0a7820 */ /* 0x000fe40000410000 */
[----:B------:R-:W-:Y:S01]  /*1770*/  SHF.L.U32 R13, R13, 0x17, RZ ;  /* 0x000000170d0d7819 */ /* 0x000fe200000006ff */
[----:B------:R-:W-:-:S03]  /*1780*/  FFMA.FTZ R15, R14, R15, 0.16666667163372039795 ;  /* 0x3e2aaaab0e0f7423 */ /* 0x000fc6000001000f */
[----:B------:R-:W1:Y:S01]  /*1790*/  MUFU.EX2 R10, R10 ;  /* 0x0000000a000a7308 */ /* 0x000e620000000800 */
[----:B------:R-:W-:Y:S01]  /*17a0*/  FMUL.FTZ R15, R14, R15 ;  /* 0x0000000f0e0f7220 */ /* 0x000fe20000410000 */
[----:B-1----:R-:W-:-:S06]  /*17b0*/  FMUL.FTZ R13, R13, R10 ;  /* 0x0000000a0d0d7220 */ /* 0x002fcc0000410000 */
[----:B------:R-:W1:Y:S02]  /*17c0*/  MUFU.RCP R12, R13 ;  /* 0x0000000d000c7308 */ /* 0x000e640000001000 */
[----:B-1----:R-:W-:-:S04]  /*17d0*/  FMUL.FTZ R12, R12, -0.125 ;  /* 0xbe0000000c0c7820 */ /* 0x002fc80000410000 */
[----:B------:R-:W-:-:S05]  /*17e0*/  FFMA.FTZ R5, R13, 2, R12 ;  /* 0x400000000d057823 */ /* 0x000fca000001000c */
[--C-:B------:R-:W-:Y:S01]  /*17f0*/  LOP3.LUT R5, R5, 0x80000000, R8.reuse, 0xb8, !PT ;  /* 0x8000000005057812 */ /* 0x100fe200078eb808 */
[----:B------:R-:W-:-:S05]  /*1800*/  @!P3 FFMA.FTZ R5, R8, R15, R8 ;  /* 0x0000000f0805b223 */ /* 0x000fca0000010008 */
[----:B------:R-:W-:-:S07]  /*1810*/  F2FP.BF16.F32.PACK_AB R5, RZ, R5 ;  /* 0x00000005ff05723e */ /* 0x000fce00000010ff */
.L_x_590:
[----:B------:R-:W-:Y:S05]  /*1820*/  BSYNC B0 ;  /* 0x0000000000007941 */ /* 0x000fea0003800000 */
.L_x_589:
[----:B------:R-:W-:Y:S01]  /*1830*/  ISETP.GE.AND P3, PT, R9, R6, PT ;  /* 0x000000060900720c */ /* 0x000fe20003f66270 */
[----:B------:R-:W-:Y:S01]  /*1840*/  BSSY B0, `(.L_x_591) ;  /* 0x000001f000007945 */ /* 0x000fe20003800000 */
[----:B------:R-:W-:-:S05]  /*1850*/  @!P0 IADD3 R9, R0, R11, RZ ;  /* 0x0000000b00098210 */ /* 0x000fca0007ffe0ff */
[----:B0-----:R-:W-:Y:S01]  /*1860*/  @!P0 IMAD.WIDE.U32 R16, R9, 0x2, R16 ;  /* 0x0000000209108825 */ /* 0x001fe200078e0010 */
[----:B------:R-:W-:Y:S06]  /*1870*/  @P1 BRA `(.L_x_592) ;  /* 0x00000000006c1947 */ /* 0x000fec0003800000 */
[----:B------:R-:W-:Y:S01]  /*1880*/  SHF.L.U32 R7, R7, 0x10, RZ ;  /* 0x0000001007077819 */ /* 0x000fe200000006ff */
[----:B------:R-:W-:Y:S01]  /*1890*/  HFMA2.MMA R9, -RZ, RZ, 3.4921875, 0 ;  /* 0x42fc0000ff097435 */ /* 0x000fe200000001ff */
[----:B------:R-:W-:-:S03]  /*18a0*/  MOV R15, 0x363d0ada ;  /* 0x363d0ada000f7802 */ /* 0x000fc60000000f00 */
        /* <DEDUP_REMOVED lines=24> */
.L_x_592:
[----:B------:R-:W-:Y:S05]  /*1a30*/  BSYNC B0 ;  /* 0x0000000000007941 */ /* 0x000fea0003800000 */
.L_x_591:
[----:B------:R-:W-:Y:S04]  /*1a40*/  BSSY B0, `(.L_x_593) ;  /* 0x000001d000007945 */ /* 0x000fe80003800000 */
[----:B------:R-:W-:Y:S05]  /*1a50*/  @P2 BRA `(.L_x_594) ;  /* 0x00000000006c2947 */ /* 0x000fea0003800000 */
        /* <DEDUP_REMOVED lines=27> */
.L_x_594:
[----:B------:R-:W-:Y:S05]  /*1c10*/  BSYNC B0 ;  /* 0x0000000000007941 */ /* 0x000fea0003800000 */
.L_x_593:
[----:B------:R-:W-:Y:S04]  /*1c20*/  BSSY B0, `(.L_x_595) ;  /* 0x000001d000007945 */ /* 0x000fe80003800000 */
[----:B------:R-:W-:Y:S05]  /*1c30*/  @P4 BRA `(.L_x_596) ;  /* 0x00000000006c4947 */ /* 0x000fea0003800000 */
[----:B------:R-:W-:Y:S01]  /*1c40*/  SHF.L.U32 R20, R20, 0x10, RZ ;  /* 0x0000001014147819 */ /* 0x000fe200000006ff */
[----:B------:R-:W-:-:S04]  /*1c50*/  HFMA2.MMA R10, -RZ, RZ, 3.4921875, 0 ;  /* 0x42fc0000ff0a7435 */ /* 0x000fc800000001ff */
[C---:B------:R-:W-:Y:S01]  /*1c60*/  FMUL.FTZ R9, |R20|.reuse, 1.4426950216293334961 ;  /* 0x3fb8aa3b14097820 */ /* 0x040fe20000410200 */
[----:B------:R-:W-:-:S05]  /*1c70*/  FMUL.FTZ R14, R20, R20 ;  /* 0x00000014140e7220 */ /* 0x000fca0000410000 */
[----:B------:R-:W0:Y:S02]  /*1c80*/  FRND.TRUNC R9, R9 ;  /* 0x0000000900097307 */ /* 0x000e24000020d000 */
[----:B0-----:R-:W-:Y:S02]  /*1c90*/  FSETP.GT.FTZ.AND P1, PT, |R9|, 126, PT ;  /* 0x42fc00000900780b */ /* 0x001fe40003f34200 */
        /* <DEDUP_REMOVED lines=19> */
[----:B------:R-:W-:-:S05]  /*1dd0*/  @!P1 FFMA.FTZ R9, R20, R15, R20 ;  /* 0x0000000f14099223 */ /* 0x000fca0000010014 */
[----:B------:R-:W-:-:S07]  /*1de0*/  F2FP.BF16.F32.PACK_AB R9, RZ, R9 ;  /* 0x00000009ff09723e */ /* 0x000fce00000010ff */
.L_x_596:
[----:B------:R-:W-:Y:S05]  /*1df0*/  BSYNC B0 ;  /* 0x0000000000007941 */ /* 0x000fea0003800000 */
.L_x_595:
        /* <DEDUP_REMOVED lines=29> */
.L_x_598:
[----:B------:R-:W-:Y:S05]  /*1fd0*/  BSYNC B0 ;  /* 0x0000000000007941 */ /* 0x000fea0003800000 */
.L_x_597:
        /* <DEDUP_REMOVED lines=29> */
.L_x_600:
[----:B------:R-:W-:Y:S05]  /*21b0*/  BSYNC B0 ;  /* 0x0000000000007941 */ /* 0x000fea0003800000 */
.L_x_599:
[----:B------:R-:W-:Y:S01]  /*21c0*/  @!P0 MOV R11, R3 ;  /* 0x00000003000b8202 */ /* 0x000fe20000000f00 */
[----:B------:R0:W-:Y:S01]  /*21d0*/  @!P0 STG.E.U16 desc[UR4][R16.64], R2 ;  /* 0x0000000210008986 */ /* 0x0001e2000c101504 */
[----:B------:R-:W-:Y:S04]  /*21e0*/  BSSY B0, `(.L_x_601) ;  /* 0x000002d000007945 */ /* 0x000fe80003800000 */
[----:B------:R-:W-:Y:S01]  /*21f0*/  BSSY B1, `(.L_x_602) ;  /* 0x0000025000017945 */ /* 0x000fe20003800000 */
[----:B------:R-:W-:-:S13]  /*2200*/  ISETP.GE.AND P0, PT, R11, R6, PT ;  /* 0x000000060b00720c */ /* 0x000fda0003f06270 */
[----:B0-----:R-:W-:Y:S05]  /*2210*/  @P0 BRA `(.L_x_603) ;  /* 0x0000000000300947 */ /* 0x001fea0003800000 */
[----:B------:R-:W0:Y:S01]  /*2220*/  LDC.64 R2, c[0x0][0x218] ;  /* 0x00008600ff027b82 */ /* 0x000e220000000a00 */
[----:B------:R-:W-:Y:S02]  /*2230*/  IADD3 R13, R0, R11, RZ ;  /* 0x0000000b000d7210 */ /* 0x000fe40007ffe0ff */
[----:B------:R-:W-:-:S04]  /*2240*/  IADD3 R11, R11, 0x80, RZ ;  /* 0x000000800b0b7810 */ /* 0x000fc80007ffe0ff */
[----:B------:R-:W-:Y:S01]  /*2250*/  ISETP.GE.AND P0, PT, R11, R6, PT ;  /* 0x000000060b00720c */ /* 0x000fe20003f06270 */
[----:B0-----:R-:W-:-:S05]  /*2260*/  IMAD.WIDE.U32 R2, R13, 0x2, R2 ;  /* 0x000000020d027825 */ /* 0x001fca00078e0002 */
[----:B------:R0:W-:Y:S07]  /*2270*/  STG.E.U16 desc[UR4][R2.64], R4 ;  /* 0x0000000402007986 */ /* 0x0001ee000c101504 */
[----:B------:R-:W-:Y:S05]  /*2280*/  @P0 BRA `(.L_x_604) ;  /* 0x0000000000300947 */ /* 0x000fea0003800000 */
[----:B0-----:R-:W0:Y:S01]  /*2290*/  LDC.64 R2, c[0x0][0x218] ;  /* 0x00008600ff027b82 */ /* 0x001e220000000a00 */
[----:B------:R-:W-:Y:S02]  /*22a0*/  IADD3 R13, R0, R11, RZ ;  /* 0x0000000b000d7210 */ /* 0x000fe40007ffe0ff */
[----:B------:R-:W-:-:S03]  /*22b0*/  IADD3 R11, R11, 0x80, RZ ;  /* 0x000000800b0b7810 */ /* 0x000fc60007ffe0ff */
[----:B0-----:R-:W-:-:S05]  /*22c0*/  IMAD.WIDE.U32 R2, R13, 0x2, R2 ;  /* 0x000000020d027825 */ /* 0x001fca00078e0002 */
[----:B------:R0:W-:Y:S02]  /*22d0*/  STG.E.U16 desc[UR4][R2.64], R5 ;  /* 0x0000000502007986 */ /* 0x0001e4000c101504 */
.L_x_603:
[----:B------:R-:W-:-:S13]  /*22e0*/  ISETP.GE.AND P0, PT, R11, R6, PT ;  /* 0x000000060b00720c */ /* 0x000fda0003f06270 */
[----:B------:R-:W-:Y:S05]  /*22f0*/  @P0 BRA `(.L_x_605) ;  /* 0x0000000000300947 */ /* 0x000fea0003800000 */
[----:B0-----:R-:W0:Y:S01]  /*2300*/  LDC.64 R2, c[0x0][0x218] ;  /* 0x00008600ff027b82 */ /* 0x001e220000000a00 */
[----:B------:R-:W-:Y:S02]  /*2310*/  IADD3 R5, R0, R11, RZ ;  /* 0x0000000b00057210 */ /* 0x000fe40007ffe0ff */
[----:B------:R-:W-:-:S03]  /*2320*/  IADD3 R11, R11, 0x80, RZ ;  /* 0x000000800b0b7810 */ /* 0x000fc60007ffe0ff */
[----:B0-----:R-:W-:-:S05]  /*2330*/  IMAD.WIDE.U32 R2, R5, 0x2, R2 ;  /* 0x0000000205027825 */ /* 0x001fca00078e0002 */
[----:B------:R1:W-:Y:S02]  /*2340*/  STG.E.U16 desc[UR4][R2.64], R7 ;  /* 0x0000000702007986 */ /* 0x0003e4000c101504 */
.L_x_604:
[----:B------:R-:W-:-:S13]  /*2350*/  ISETP.GE.AND P0, PT, R11, R6, PT ;  /* 0x000000060b00720c */ /* 0x000fda0003f06270 */
[----:B------:R-:W-:Y:S05]  /*2360*/  @P0 BRA `(.L_x_606) ;  /* 0x0000000000340947 */ /* 0x000fea0003800000 */
[----:B01----:R-:W0:Y:S01]  /*2370*/  LDC.64 R2, c[0x0][0x218] ;  /* 0x00008600ff027b82 */ /* 0x003e220000000a00 */
[----:B------:R-:W-:Y:S02]  /*2380*/  IADD3 R5, R0, R11, RZ ;  /* 0x0000000b00057210 */ /* 0x000fe40007ffe0ff */
[----:B------:R-:W-:-:S03]  /*2390*/  IADD3 R11, R11, 0x80, RZ ;  /* 0x000000800b0b7810 */ /* 0x000fc60007ffe0ff */
[----:B0-----:R-:W-:-:S05]  /*23a0*/  IMAD.WIDE.U32 R2, R5, 0x2, R2 ;  /* 0x0000000205027825 */ /* 0x001fca00078e0002 */
[----:B------:R1:W-:Y:S02]  /*23b0*/  STG.E.U16 desc[UR4][R2.64], R8 ;  /* 0x0000000802007986 */ /* 0x0003e4000c101504 */
.L_x_605:
[----:B------:R-:W-:-:S13]  /*23c0*/  ISETP.GE.AND P0, PT, R11, R6, PT ;  /* 0x000000060b00720c */ /* 0x000fda0003f06270 */
[----:B------:R-:W-:Y:S05]  /*23d0*/  @P0 BREAK B1 ;  /* 0x0000000000010942 */ /* 0x000fea0003800000 */
[----:B------:R-:W-:Y:S05]  /*23e0*/  @P0 BRA `(.L_x_607) ;  /* 0x0000000000300947 */ /* 0x000fea0003800000 */
[----:B01----:R-:W0:Y:S01]  /*23f0*/  LDC.64 R2, c[0x0][0x218] ;  /* 0x00008600ff027b82 */ /* 0x003e220000000a00 */
[----:B------:R-:W-:Y:S02]  /*2400*/  IADD3 R5, R0, R11, RZ ;  /* 0x0000000b00057210 */ /* 0x000fe40007ffe0ff */
[----:B------:R-:W-:-:S03]  /*2410*/  IADD3 R11, R11, 0x80, RZ ;  /* 0x000000800b0b7810 */ /* 0x000fc60007ffe0ff */
[----:B0-----:R-:W-:-:S05]  /*2420*/  IMAD.WIDE.U32 R2, R5, 0x2, R2 ;  /* 0x0000000205027825 */ /* 0x001fca00078e0002 */
[----:B------:R2:W-:Y:S02]  /*2430*/  STG.E.U16 desc[UR4][R2.64], R9 ;  /* 0x0000000902007986 */ /* 0x0005e4000c101504 */
.L_x_606:
[----:B------:R-:W-:Y:S05]  /*2440*/  BSYNC B1 ;  /* 0x0000000000017941 */ /* 0x000fea0003800000 */
.L_x_602:
[----:B------:R-:W-:-:S13]  /*2450*/  ISETP.GE.AND P0, PT, R11, R6, PT ;  /* 0x000000060b00720c */ /* 0x000fda0003f06270 */
[----:B012---:R-:W0:Y:S01]  /*2460*/  @!P0 LDC.64 R2, c[0x0][0x218] ;  /* 0x00008600ff028b82 */ /* 0x007e220000000a00 */
[----:B------:R-:W-:Y:S02]  /*2470*/  @!P0 IADD3 R5, R0, R11, RZ ;  /* 0x0000000b00058210 */ /* 0x000fe40007ffe0ff */
[----:B------:R-:W-:-:S03]  /*2480*/  @!P0 IADD3 R11, R11, 0x80, RZ ;  /* 0x000000800b0b8810 */ /* 0x000fc60007ffe0ff */
[----:B0-----:R-:W-:-:S05]  /*2490*/  @!P0 IMAD.WIDE.U32 R2, R5, 0x2, R2 ;  /* 0x0000000205028825 */ /* 0x001fca00078e0002 */
[----:B------:R2:W-:Y:S02]  /*24a0*/  @!P0 STG.E.U16 desc[UR4][R2.64], R10 ;  /* 0x0000000a02008986 */ /* 0x0005e4000c101504 */
.L_x_607:
[----:B------:R-:W-:Y:S05]  /*24b0*/  BSYNC B0 ;  /* 0x0000000000007941 */ /* 0x000fea0003800000 */
.L_x_601:
[----:B------:R-:W-:Y:S05]  /*24c0*/  WARPSYNC.ALL ;  /* 0x0000000000007948 */ /* 0x000fea0003800000 */
[----:B------:R-:W-:-:S13]  /*24d0*/  ISETP.GE.AND P0, PT, R11, R6, PT ;  /* 0x000000060b00720c */ /* 0x000fda0003f06270 */
[----:B------:R-:W-:Y:S05]  /*24e0*/  @P0 EXIT ;  /* 0x000000000000094d */ /* 0x000fea0003800000 */
[----:B012---:R-:W0:Y:S01]  /*24f0*/  LDC.64 R2, c[0x0][0x218] ;  /* 0x00008600ff027b82 */ /* 0x007e220000000a00 */
[----:B------:R-:W-:-:S05]  /*2500*/  IADD3 R11, R0, R11, RZ ;  /* 0x0000000b000b7210 */ /* 0x000fca0007ffe0ff */
[----:B0-----:R-:W-:-:S05]  /*2510*/  IMAD.WIDE.U32 R2, R11, 0x2, R2 ;  /* 0x000000020b027825 */ /* 0x001fca00078e0002 */
[----:B------:R-:W-:Y:S01]  /*2520*/  STG.E.U16 desc[UR4][R2.64], R12 ;  /* 0x0000000c02007986 */ /* 0x000fe2000c101504 */
[----:B------:R-:W-:Y:S05]  /*2530*/  EXIT ;  /* 0x000000000000794d */ /* 0x000fea0003800000 */
.L_x_608:
        /* <DEDUP_REMOVED lines=12> */
.L_x_2943:


//--------------------- .text._ZN2at6native29vectorized_elementwise_kernelILi4EZZZNS0_16sinh_kernel_cudaERNS_18TensorIteratorBaseEENKUlvE0_clEvENKUlvE2_clEvEUlN3c108BFloat16EE_St5arrayIPcLm2EEEEviT0_T1_ --------------------------
	.section	.text._ZN2at6native29vectorized_elementwise_kernelILi4EZZZNS0_16sinh_kernel_cudaERNS_18TensorIteratorBaseEENKUlvE0_clEvENKUlvE2_clEvEUlN3c108BFloat16EE_St5arrayIPcLm2EEEEviT0_T1_,"ax",@progbits
	.align	128
        .global         _ZN2at6native29vectorized_elementwise_kernelILi4EZZZNS0_16sinh_kernel_cudaERNS_18TensorIteratorBaseEENKUlvE0_clEvENKUlvE2_clEvEUlN3c108BFloat16EE_St5arrayIPcLm2EEEEviT0_T1_
        .type           _ZN2at6native29vectorized_elementwise_kernelILi4EZZZNS0_16sinh_kernel_cudaERNS_18TensorIteratorBaseEENKUlvE0_clEvENKUlvE2_clEvEUlN3c108BFloat16EE_St5arrayIPcLm2EEEEviT0_T1_,@function
        .size           _ZN2at6native29vectorized_elementwise_kernelILi4EZZZNS0_16sinh_kernel_cudaERNS_18TensorIteratorBaseEENKUlvE0_clEvENKUlvE2_clEvEUlN3c108BFloat16EE_St5arrayIPcLm2EEEEviT0_T1_,(.L_x_2944 - _ZN2at6native29vectorized_elementwise_kernelILi4EZZZNS0_16sinh_kernel_cudaERNS_18TensorIteratorBaseEENKUlvE0_clEvENKUlvE2_clEvEUlN3c108BFloat16EE_St5arrayIPcLm2EEEEviT0_T1_)
        .other          _ZN2at6native29vectorized_elementwise_kernelILi4EZZZNS0_16sinh_kernel_cudaERNS_18TensorIteratorBaseEENKUlvE0_clEvENKUlvE2_clEvEUlN3c108BFloat16EE_St5arrayIPcLm2EEEEviT0_T1_,@"STO_CUDA_ENTRY STV_DEFAULT"
_ZN2at6native29vectorized_elementwise_kernelILi4EZZZNS0_16sinh_kernel_cudaERNS_18TensorIteratorBaseEENKUlvE0_clEvENKUlvE2_clEvEUlN3c108BFloat16EE_St5arrayIPcLm2EEEEviT0_T1_:
.text._ZN2at6native29vectorized_elementwise_kernelILi4EZZZNS0_16sinh_kernel_cudaERNS_18TensorIteratorBaseEENKUlvE0_clEvENKUlvE2_clEvEUlN3c108BFloat16EE_St5arrayIPcLm2EEEEviT0_T1_:
        /* <DEDUP_REMOVED lines=12> */
[----:B------:R-:W2:Y:S04]  /*00c0*/  LDG.E.64 R8, desc[UR4][R6.64] ;  /* 0x0000000406087981 */ /* 0x000ea8000c1e1b00 */
[----:B------:R0:W3:Y:S01]  /*00d0*/  LDG.E.64 R2, desc[UR4][R6.64+0x400] ;  /* 0x0004000406027981 */ /* 0x0000e2000c1e1b00 */
[----:B------:R-:W-:Y:S01]  /*00e0*/  HFMA2.MMA R12, -RZ, RZ, 3.4921875, 0 ;  /* 0x42fc0000ff0c7435 */ /* 0x000fe200000001ff */
[C---:B--2---:R-:W-:Y:S02]  /*00f0*/  SHF.L.U32 R14, R8.reuse, 0x10, RZ ;  /* 0x00000010080e7819 */ /* 0x044fe400000006ff */
[----:B------:R-:W-:Y:S02]  /*0100*/  PRMT R8, R8, 0x7632, R8 ;  /* 0x0000763208087816 */ /* 0x000fe40000000008 */
[----:B------:R-:W-:Y:S01]  /*0110*/  SHF.L.U32 R13, R9, 0x10, RZ ;  /* 0x00000010090d7819 */ /* 0x000fe200000006ff */
[----:B------:R-:W-:Y:S01]  /*0120*/  FMUL.FTZ R5, |R14|, 1.4426950216293334961 ;  /* 0x3fb8aa3b0e057820 */ /* 0x000fe20000410200 */
[----:B------:R-:W-:-:S02]  /*0130*/  SHF.L.U32 R8, R8, 0x10, RZ ;  /* 0x0000001008087819 */ /* 0x000fc400000006ff */
[----:B------:R-:W-:Y:S01]  /*0140*/  PRMT R9, R9, 0x7632, R9 ;  /* 0x0000763209097816 */ /* 0x000fe20000000009 */
[----:B------:R-:W-:Y:S02]  /*0150*/  FMUL.FTZ R10, |R13|, 1.4426950216293334961 ;  /* 0x3fb8aa3b0d0a7820 */ /* 0x000fe40000410200 */
[----:B------:R-:W1:Y:S01]  /*0160*/  FRND.TRUNC R5, R5 ;  /* 0x0000000500057307 */ /* 0x000e62000020d000 */
[C---:B------:R-:W-:Y:S01]  /*0170*/  FMUL.FTZ R11, |R8|.reuse, 1.4426950216293334961 ;  /* 0x3fb8aa3b080b7820 */ /* 0x040fe20000410200 */
[----:B------:R-:W-:Y:S01]  /*0180*/  SHF.L.U32 R9, R9, 0x10, RZ ;  /* 0x0000001009097819 */ /* 0x000fe200000006ff */
[----:B------:R-:W-:-:S04]  /*0190*/  FMUL.FTZ R24, R8, R8 ;  /* 0x0000000808187220 */ /* 0x000fc80000410000 */
[----:B------:R-:W-:Y:S01]  /*01a0*/  FMUL.FTZ R17, |R9|, 1.4426950216293334961 ;  /* 0x3fb8aa3b09117820 */ /* 0x000fe20000410200 */
[----:B------:R-:W2:Y:S01]  /*01b0*/  FRND.TRUNC R15, R10 ;  /* 0x0000000a000f7307 */ /* 0x000ea2000020d000 */
[----:B-1----:R-:W-:-:S07]  /*01c0*/  FSETP.GT.FTZ.AND P0, PT, |R5|, 126, PT ;  /* 0x42fc00000500780b */ /* 0x002fce0003f14200 */
[----:B------:R-:W1:Y:S01]  /*01d0*/  FRND.TRUNC R11, R11 ;  /* 0x0000000b000b7307 */ /* 0x000e62000020d000 */
[----:B0-----:R-:W-:-:S04]  /*01e0*/  LOP3.LUT R6, R12, 0x80000000, R5, 0xb8, !PT ;  /* 0x800000000c067812 */ /* 0x001fc800078eb805 */
[----:B------:R-:W-:Y:S02]  /*01f0*/  FSEL R5, R6, R5, P0 ;  /* 0x0000000506057208 */ /* 0x000fe40000000000 */
[----:B--2---:R-:W-:Y:S01]  /*0200*/  FSETP.GT.FTZ.AND P0, PT, |R15|, 126, PT ;  /* 0x42fc00000f00780b */ /* 0x004fe20003f14200 */
[----:B------:R-:W0:Y:S01]  /*0210*/  FRND.TRUNC R17, R17 ;  /* 0x0000001100117307 */ /* 0x000e22000020d000 */
[----:B------:R-:W-:Y:S01]  /*0220*/  LOP3.LUT R10, R12, 0x80000000, R15, 0xb8, !PT ;  /* 0x800000000c0a7812 */ /* 0x000fe200078eb80f */
[----:B------:R-:W-:-:S03]  /*0230*/  FFMA.FTZ R6, R5, -0.69314718246459960938, |R14| ;  /* 0xbf31721805067823 */ /* 0x000fc6000001040e */
[----:B------:R-:W-:Y:S01]  /*0240*/  FSEL R10, R10, R15, P0 ;  /* 0x0000000f0a0a7208 */ /* 0x000fe20000000000 */
[----:B------:R-:W-:Y:S01]  /*0250*/  FFMA.FTZ R6, R5, 1.9046542121259335545e-09, R6 ;  /* 0x3102e30805067823 */ /* 0x000fe20000010006 */
[----:B-1----:R-:W-:Y:S01]  /*0260*/  FSETP.GT.FTZ.AND P0, PT, |R11|, 126, PT ;  /* 0x42fc00000b00780b */ /* 0x002fe20003f14200 */
[----:B------:R-:W-:Y:S01]  /*0270*/  FADD.FTZ R5, R5, 12583037 ;  /* 0x4b40007d05057421 */ /* 0x000fe20000010000 */
[----:B------:R-:W-:Y:S01]  /*0280*/  LOP3.LUT R16, R12, 0x80000000, R11, 0xb8, !PT ;  /* 0x800000000c107812 */ /* 0x000fe200078eb80b */
[----:B------:R-:W-:-:S03]  /*0290*/  FMUL.FTZ R21, R6, 1.4426950216293334961 ;  /* 0x3fb8aa3b06157820 */ /* 0x000fc60000410000 */
[----:B------:R-:W-:Y:S01]  /*02a0*/  FSEL R7, R16, R11, P0 ;  /* 0x0000000b10077208 */ /* 0x000fe20000000000 */
[----:B------:R-:W-:Y:S01]  /*02b0*/  FFMA.FTZ R11, R10, -0.69314718246459960938, |R13| ;  /* 0xbf3172180a0b7823 */ /* 0x000fe2000001040d */
[----:B0-----:R-:W-:Y:S01]  /*02c0*/  FSETP.GT.FTZ.AND P0, PT, |R17|, 126, PT ;  /* 0x42fc00001100780b */ /* 0x001fe20003f14200 */
[----:B------:R-:W0:Y:S01]  /*02d0*/  MUFU.EX2 R21, R21 ;  /* 0x0000001500157308 */ /* 0x000e220000000800 */
[----:B------:R-:W-:Y:S01]  /*02e0*/  LOP3.LUT R6, R12, 0x80000000, R17, 0xb8, !PT ;  /* 0x800000000c067812 */ /* 0x000fe200078eb811 */
[C---:B------:R-:W-:Y:S01]  /*02f0*/  FFMA.FTZ R16, R7.reuse, -0.69314718246459960938, |R8| ;  /* 0xbf31721807107823 */ /* 0x040fe20000010408 */
[----:B------:R-:W-:Y:S02]  /*0300*/  FFMA.FTZ R11, R10, 1.9046542121259335545e-09, R11 ;  /* 0x3102e3080a0b7823 */ /* 0x000fe4000001000b */
[----:B------:R-:W-:Y:S01]  /*0310*/  FSEL R6, R6, R17, P0 ;  /* 0x0000001106067208 */ /* 0x000fe20000000000 */
[----:B------:R-:W-:Y:S01]  /*0320*/  FFMA.FTZ R16, R7, 1.9046542121259335545e-09, R16 ;  /* 0x3102e30807107823 */ /* 0x000fe20000010010 */
[----:B------:R-:W-:Y:S01]  /*0330*/  FMUL.FTZ R11, R11, 1.4426950216293334961 ;  /* 0x3fb8aa3b0b0b7820 */ /* 0x000fe20000410000 */
[----:B------:R-:W-:Y:S01]  /*0340*/  FADD.FTZ R7, R7, 12583037 ;  /* 0x4b40007d07077421 */ /* 0x000fe20000010000 */
[----:B------:R-:W-:Y:S01]  /*0350*/  FSETP.GE.FTZ.AND P0, PT, |R14|, 1, PT ;  /* 0x3f8000000e00780b */ /* 0x000fe20003f16200 */
[----:B------:R-:W-:Y:S01]  /*0360*/  FMUL.FTZ R16, R16, 1.4426950216293334961 ;  /* 0x3fb8aa3b10107820 */ /* 0x000fe20000410000 */
[----:B------:R-:W-:Y:S01]  /*0370*/  FFMA.FTZ R15, R6, -0.69314718246459960938, |R9| ;  /* 0xbf317218060f7823 */ /* 0x000fe20000010409 */
[----:B------:R1:W2:Y:S01]  /*0380*/  MUFU.EX2 R20, R11 ;  /* 0x0000000b00147308 */ /* 0x0002a20000000800 */
[----:B------:R-:W-:-:S02]  /*0390*/  SHF.L.U32 R7, R7, 0x17, RZ ;  /* 0x0000001707077819 */ /* 0x000fc400000006ff */
[C---:B------:R-:W-:Y:S01]  /*03a0*/  FFMA.FTZ R15, R6.reuse, 1.9046542121259335545e-09, R15 ;  /* 0x3102e308060f7823 */ /* 0x040fe2000001000f */
[----:B------:R-:W-:-:S03]  /*03b0*/  FADD.FTZ R6, R6, 12583037 ;  /* 0x4b40007d06067421 */ /* 0x000fc60000010000 */
[----:B------:R-:W-:Y:S01]  /*03c0*/  FMUL.FTZ R18, R15, 1.4426950216293334961 ;  /* 0x3fb8aa3b0f127820 */ /* 0x000fe20000410000 */
[----:B------:R-:W4:Y:S01]  /*03d0*/  MUFU.EX2 R16, R16 ;  /* 0x0000001000107308 */ /* 0x000f220000000800 */
[----:B------:R-:W-:Y:S01]  /*03e0*/  FADD.FTZ R15, R10, 12583037 ;  /* 0x4b40007d0a0f7421 */ /* 0x000fe20000010000 */
[----:B------:R-:W-:Y:S02]  /*03f0*/  SHF.L.U32 R10, R5, 0x17, RZ ;  /* 0x00000017050a7819 */ /* 0x000fe400000006ff */
[----:B------:R-:W-:Y:S02]  /*0400*/  MOV R5, 0x363d0ada ;  /* 0x363d0ada00057802 */ /* 0x000fe40000000f00 */
[----:B------:R-:W-:Y:S01]  /*0410*/  SHF.L.U32 R15, R15, 0x17, RZ ;  /* 0x000000170f0f7819 */ /* 0x000fe200000006ff */
[----:B0-----:R-:W-:Y:S01]  /*0420*/  FMUL.FTZ R21, R10, R21 ;  /* 0x000000150a157220 */ /* 0x001fe20000410000 */
[----:B------:R-:W0:Y:S01]  /*0430*/  MUFU.EX2 R18, R18 ;  /* 0x0000001200127308 */ /* 0x000e220000000800 */
[----:B------:R-:W-:Y:S01]  /*0440*/  FMUL.FTZ R10, R13, R13 ;  /* 0x0000000d0d0a7220 */ /* 0x000fe20000410000 */
[----:B-1----:R-:W-:Y:S01]  /*0450*/  SHF.L.U32 R11, R6, 0x17, RZ ;  /* 0x00000017060b7819 */ /* 0x002fe200000006ff */
[----:B--2---:R-:W-:Y:S01]  /*0460*/  FMUL.FTZ R20, R15, R20 ;  /* 0x000000140f147220 */ /* 0x004fe20000410000 */
[----:B---3--:R-:W-:Y:S01]  /*0470*/  SHF.L.U32 R6, R2, 0x10, RZ ;  /* 0x0000001002067819 */ /* 0x008fe200000006ff */
[----:B------:R-:W-:Y:S01]  /*0480*/  FFMA.FTZ R15, R10, R5, 0.00019836159481201320887 ;  /* 0x394fff490a0f7423 */ /* 0x000fe20000010005 */
[----:B------:R-:W-:-:S02]  /*0490*/  PRMT R2, R2, 0x7632, R2 ;  /* 0x0000763202027816 */ /* 0x000fc40000000002 */
[----:B------:R-:W1:Y:S01]  /*04a0*/  MUFU.RCP R19, R21 ;  /* 0x0000001500137308 */ /* 0x000e620000001000 */
[----:B----4-:R-:W-:Y:S01]  /*04b0*/  FMUL.FTZ R17, R7, R16 ;  /* 0x0000001007117220 */ /* 0x010fe20000410000 */
[----:B------:R-:W-:Y:S01]  /*04c0*/  FMUL.FTZ R16, R14, R14 ;  /* 0x0000000e0e107220 */ /* 0x000fe20000410000 */
[----:B------:R-:W-:Y:S01]  /*04d0*/  FFMA.FTZ R15, R10, R15, 0.0083333496004343032837 ;  /* 0x3c08889a0a0f7423 */ /* 0x000fe2000001000f */
[----:B------:R-:W-:Y:S01]  /*04e0*/  FMUL.FTZ R26, |R6|, 1.4426950216293334961 ;  /* 0x3fb8aa3b061a7820 */ /* 0x000fe20000410200 */
[----:B------:R-:W-:Y:S01]  /*04f0*/  SHF.L.U32 R2, R2, 0x10, RZ ;  /* 0x0000001002027819 */ /* 0x000fe200000006ff */
[----:B------:R-:W-:Y:S01]  /*0500*/  FFMA.FTZ R7, R16, R5, 0.00019836159481201320887 ;  /* 0x394fff4910077423 */ /* 0x000fe20000010005 */
[----:B------:R-:W-:Y:S01]  /*0510*/  FFMA.FTZ R25, R10, R15, 0.16666667163372039795 ;  /* 0x3e2aaaab0a197423 */ /* 0x000fe2000001000f */
[----:B------:R-:W2:Y:S01]  /*0520*/  MUFU.RCP R23, R20 ;  /* 0x0000001400177308 */ /* 0x000ea20000001000 */
[----:B0-----:R-:W-:Y:S01]  /*0530*/  FMUL.FTZ R18, R11, R18 ;  /* 0x000000120b127220 */ /* 0x001fe20000410000 */
[----:B------:R-:W-:Y:S01]  /*0540*/  FFMA.FTZ R7, R16, R7, 0.0083333496004343032837 ;  /* 0x3c08889a10077423 */ /* 0x000fe20000010007 */
[----:B------:R-:W-:Y:S01]  /*0550*/  FFMA.FTZ R11, R24, R5, 0.00019836159481201320887 ;  /* 0x394fff49180b7423 */ /* 0x000fe20000010005 */
[----:B------:R-:W-:-:S02]  /*0560*/  FMUL.FTZ R10, R10, R25 ;  /* 0x000000190a0a7220 */ /* 0x000fc40000410000 */
[----:B------:R-:W-:Y:S01]  /*0570*/  FFMA.FTZ R7, R16, R7, 0.16666667163372039795 ;  /* 0x3e2aaaab10077423 */ /* 0x000fe20000010007 */
[----:B------:R-:W-:Y:S01]  /*0580*/  FFMA.FTZ R11, R24, R11, 0.0083333496004343032837 ;  /* 0x3c08889a180b7423 */ /* 0x000fe2000001000b */
[----:B------:R-:W0:Y:S02]  /*0590*/  MUFU.RCP R22, R17 ;  /* 0x0000001100167308 */ /* 0x000e240000001000 */
[----:B------:R-:W-:Y:S01]  /*05a0*/  FMUL.FTZ R15, R16, R7 ;  /* 0x00000007100f7220 */ /* 0x000fe20000410000 */
[C---:B------:R-:W-:Y:S01]  /*05b0*/  FFMA.FTZ R11, R24.reuse, R11, 0.16666667163372039795 ;  /* 0x3e2aaaab180b7423 */ /* 0x040fe2000001000b */
[C---:B------:R-:W-:Y:S02]  /*05c0*/  SHF.L.U32 R7, R3.reuse, 0x10, RZ ;  /* 0x0000001003077819 */ /* 0x040fe400000006ff */
[----:B------:R-:W-:Y:S01]  /*05d0*/  PRMT R3, R3, 0x7632, R3 ;  /* 0x0000763203037816 */ /* 0x000fe20000000003 */
[----:B------:R-:W-:Y:S01]  /*05e0*/  FMUL.FTZ R11, R24, R11 ;  /* 0x0000000b180b7220 */ /* 0x000fe20000410000 */
[----:B------:R-:W3:Y:S01]  /*05f0*/  MUFU.RCP R16, R18 ;  /* 0x0000001200107308 */ /* 0x000ee20000001000 */
[----:B-1----:R-:W-:Y:S01]  /*0600*/  FMUL.FTZ R24, R19, -0.125 ;  /* 0xbe00000013187820 */ /* 0x002fe20000410000 */
[----:B--2---:R-:W-:Y:S01]  /*0610*/  FMUL.FTZ R25, R23, -0.125 ;  /* 0xbe00000017197820 */ /* 0x004fe20000410000 */
[----:B------:R-:W-:-:S02]  /*0620*/  SHF.L.U32 R3, R3, 0x10, RZ ;  /* 0x0000001003037819 */ /* 0x000fc400000006ff */
[----:B------:R-:W-:Y:S01]  /*0630*/  FFMA.FTZ R21, R21, 2, R24 ;  /* 0x4000000015157823 */ /* 0x000fe20000010018 */
[C---:B------:R-:W-:Y:S01]  /*0640*/  FMUL.FTZ R24, |R7|.reuse, 1.4426950216293334961 ;  /* 0x3fb8aa3b07187820 */ /* 0x040fe20000410200 */
[----:B------:R-:W-:Y:S01]  /*0650*/  FFMA.FTZ R20, R20, 2, R25 ;  /* 0x4000000014147823 */ /* 0x000fe20000010019 */
[----:B------:R-:W1:Y:S01]  /*0660*/  FRND.TRUNC R19, R26 ;  /* 0x0000001a00137307 */ /* 0x000e62000020d000 */
[----:B------:R-:W-:Y:S01]  /*0670*/  FMUL.FTZ R25, |R2|, 1.4426950216293334961 ;  /* 0x3fb8aa3b02197820 */ /* 0x000fe20000410200 */
[----:B0-----:R-:W-:Y:S01]  /*0680*/  FMUL.FTZ R22, R22, -0.125 ;  /* 0xbe00000016167820 */ /* 0x001fe20000410000 */
[----:B------:R-:W-:Y:S02]  /*0690*/  FSETP.GE.FTZ.AND P2, PT, |R7|, 1, PT ;  /* 0x3f8000000700780b */ /* 0x000fe40003f56200 */
[----:B------:R-:W-:Y:S01]  /*06a0*/  FSETP.GE.FTZ.AND P3, PT, |R3|, 1, PT ;  /* 0x3f8000000300780b */ /* 0x000fe20003f76200 */
[----:B------:R-:W-:Y:S02]  /*06b0*/  FFMA.FTZ R17, R17, 2, R22 ;  /* 0x4000000011117823 */ /* 0x000fe40000010016 */
[----:B------:R-:W0:Y:S01]  /*06c0*/  FRND.TRUNC R23, R24 ;  /* 0x0000001800177307 */ /* 0x000e22000020d000 */
[----:B---3--:R-:W-:-:S02]  /*06d0*/  FMUL.FTZ R27, R16, -0.125 ;  /* 0xbe000000101b7820 */ /* 0x008fc40000410000 */
[----:B------:R-:W-:Y:S02]  /*06e0*/  LOP3.LUT R17, R17, 0x80000000, R8, 0xb8, !PT ;  /* 0x8000000011117812 */ /* 0x000fe400078eb808 */
[----:B------:R-:W-:Y:S01]  /*06f0*/  FFMA.FTZ R18, R18, 2, R27 ;  /* 0x4000000012127823 */ /* 0x000fe2000001001b */
[----:B------:R-:W-:Y:S01]  /*0700*/  FMUL.FTZ R27, |R3|, 1.4426950216293334961 ;  /* 0x3fb8aa3b031b7820 */ /* 0x000fe20000410200 */
[----:B-1----:R-:W-:Y:S01]  /*0710*/  FSETP.GT.FTZ.AND P1, PT, |R19|, 126, PT ;  /* 0x42fc00001300780b */ /* 0x002fe20003f34200 */
[----:B------:R-:W1:Y:S01]  /*0720*/  FRND.TRUNC R25, R25 ;  /* 0x0000001900197307 */ /* 0x000e62000020d000 */
[----:B------:R-:W-:-:S04]  /*0730*/  LOP3.LUT R16, R12, 0x80000000, R19, 0xb8, !PT ;  /* 0x800000000c107812 */ /* 0x000fc800078eb813 */
[----:B------:R-:W-:Y:S02]  /*0740*/  FSEL R19, R16, R19, P1 ;  /* 0x0000001310137208 */ /* 0x000fe40000800000 */
[----:B0-----:R-:W-:Y:S01]  /*0750*/  FSETP.GT.FTZ.AND P1, PT, |R23|, 126, PT ;  /* 0x42fc00001700780b */ /* 0x001fe20003f34200 */
[----:B------:R-:W0:Y:S01]  /*0760*/  FRND.TRUNC R27, R27 ;  /* 0x0000001b001b7307 */ /* 0x000e22000020d000 */
[----:B------:R-:W-:Y:S01]  /*0770*/  LOP3.LUT R22, R12, 0x80000000, R23, 0xb8, !PT ;  /* 0x800000000c167812 */ /* 0x000fe200078eb817 */
[----:B------:R-:W-:Y:S01]  /*0780*/  FFMA.FTZ R24, R19, -0.69314718246459960938, |R6| ;  /* 0xbf31721813187823 */ /* 0x000fe20000010406 */
[--C-:B------:R-:W-:Y:S01]  /*0790*/  LOP3.LUT R16, R21, 0x80000000, R14.reuse, 0xb8, !PT ;  /* 0x8000000015107812 */ /* 0x100fe200078eb80e */
[----:B------:R-:W-:Y:S01]  /*07a0*/  @!P0 FFMA.FTZ R16, R14, R15, R14 ;  /* 0x0000000f0e108223 */ /* 0x000fe2000001000e */
[----:B------:R-:W-:Y:S01]  /*07b0*/  FSEL R22, R22, R23, P1 ;  /* 0x0000001716167208 */ /* 0x000fe20000800000 */
[----:B------:R-:W-:Y:S01]  /*07c0*/  FFMA.FTZ R24, R19, 1.9046542121259335545e-09, R24 ;  /* 0x3102e30813187823 */ /* 0x000fe20000010018 */
[----:B-1----:R-:W-:Y:S01]  /*07d0*/  FSETP.GT.FTZ.AND P1, PT, |R25|, 126, PT ;  /* 0x42fc00001900780b */ /* 0x002fe20003f34200 */
[----:B------:R-:W-:Y:S01]  /*07e0*/  FADD.FTZ R19, R19, 12583037 ;  /* 0x4b40007d13137421 */ /* 0x000fe20000010000 */
[----:B------:R-:W-:Y:S01]  /*07f0*/  LOP3.LUT R14, R12, 0x80000000, R25, 0xb8, !PT ;  /* 0x800000000c0e7812 */ /* 0x000fe200078eb819 */
[----:B------:R-:W-:Y:S01]  /*0800*/  FFMA.FTZ R21, R22, -0.69314718246459960938, |R7| ;  /* 0xbf31721816157823 */ /* 0x000fe20000010407 */
[----:B------:R-:W-:Y:S01]  /*0810*/  FSETP.GE.FTZ.AND P0, PT, |R13|, 1, PT ;  /* 0x3f8000000d00780b */ /* 0x000fe20003f16200 */
[----:B------:R-:W-:Y:S01]  /*0820*/  FMUL.FTZ R23, R24, 1.4426950216293334961 ;  /* 0x3fb8aa3b18177820 */ /* 0x000fe20000410000 */
[----:B------:R-:W-:Y:S01]  /*0830*/  FSEL R15, R14, R25, P1 ;  /* 0x000000190e0f7208 */ /* 0x000fe20000800000 */
[----:B------:R-:W-:Y:S01]  /*0840*/  FFMA.FTZ R21, R22, 1.9046542121259335545e-09, R21 ;  /* 0x3102e30816157823 */ /* 0x000fe20000010015 */
[----:B0-----:R-:W-:Y:S01]  /*0850*/  LOP3.LUT R14, R12, 0x80000000, R27, 0xb8, !PT ;  /* 0x800000000c0e7812 */ /* 0x001fe200078eb81b */
[----:B------:R-:W-:Y:S01]  /*0860*/  FADD.FTZ R22, R22, 12583037 ;  /* 0x4b40007d16167421 */ /* 0x000fe20000010000 */
[----:B------:R-:W-:Y:S01]  /*0870*/  FSETP.GT.FTZ.AND P1, PT, |R27|, 126, PT ;  /* 0x42fc00001b00780b */ /* 0x000fe20003f34200 */
[----:B------:R-:W-:Y:S01]  /*0880*/  FFMA.FTZ R24, R15, -0.69314718246459960938, |R2| ;  /* 0xbf3172180f187823 */ /* 0x000fe20000010402 */
[----:B------:R-:W-:Y:S01]  /*0890*/  FMUL.FTZ R25, R21, 1.4426950216293334961 ;  /* 0x3fb8aa3b15197820 */ /* 0x000fe20000410000 */
[----:B------:R-:W0:Y:S01]  /*08a0*/  MUFU.EX2 R23, R23 ;  /* 0x0000001700177308 */ /* 0x000e220000000800 */
[----:B------:R-:W-:Y:S01]  /*08b0*/  FSEL R14, R14, R27, P1 ;  /* 0x0000001b0e0e7208 */ /* 0x000fe20000800000 */
[----:B------:R-:W-:Y:S01]  /*08c0*/  FFMA.FTZ R21, R15, 1.9046542121259335545e-09, R24 ;  /* 0x3102e3080f157823 */ /* 0x000fe20000010018 */
[----:B------:R-:W-:Y:S01]  /*08d0*/  FMUL.FTZ R24, R9, R9 ;  /* 0x0000000909187220 */ /* 0x000fe20000410000 */
[--C-:B------:R-:W-:Y:S01]  /*08e0*/  LOP3.LUT R12, R20, 0x80000000, R13.reuse, 0xb8, !PT ;  /* 0x80000000140c7812 */ /* 0x100fe200078eb80d */
[----:B------:R-:W-:Y:S01]  /*08f0*/  @!P0 FFMA.FTZ R12, R13, R10, R13 ;  /* 0x0000000a0d0c8223 */ /* 0x000fe2000001000d */
[----:B------:R-:W-:Y:S01]  /*0900*/  FFMA.FTZ R27, R14, -0.69314718246459960938, |R3| ;  /* 0xbf3172180e1b7823 */ /* 0x000fe20000010403 */
[----:B------:R-:W-:Y:S01]  /*0910*/  FFMA.FTZ R13, R24, R5, 0.00019836159481201320887 ;  /* 0x394fff49180d7423 */ /* 0x000fe20000010005 */
[----:B------:R-:W-:Y:S01]  /*0920*/  FSETP.GE.FTZ.AND P0, PT, |R8|, 1, PT ;  /* 0x3f8000000800780b */ /* 0x000fe20003f16200 */
[----:B------:R-:W1:Y:S01]  /*0930*/  MUFU.EX2 R20, R25 ;  /* 0x0000001900147308 */ /* 0x000e620000000800 */
[----:B------:R-:W-:Y:S01]  /*0940*/  FFMA.FTZ R27, R14, 1.9046542121259335545e-09, R27 ;  /* 0x3102e3080e1b7823 */ /* 0x000fe2000001001b */
[----:B------:R-:W-:Y:S01]  /*0950*/  FSETP.GE.FTZ.AND P1, PT, |R9|, 1, PT ;  /* 0x3f8000000900780b */ /* 0x000fe20003f36200 */
[C---:B------:R-:W-:Y:S01]  /*0960*/  FFMA.FTZ R13, R24.reuse, R13, 0.0083333496004343032837 ;  /* 0x3c08889a180d7423 */ /* 0x040fe2000001000d */
[----:B------:R-:W-:Y:S01]  /*0970*/  FMUL.FTZ R21, R21, 1.4426950216293334961 ;  /* 0x3fb8aa3b15157820 */ /* 0x000fe20000410000 */
[----:B------:R-:W-:Y:S01]  /*0980*/  FMUL.FTZ R10, R27, 1.4426950216293334961 ;  /* 0x3fb8aa3b1b0a7820 */ /* 0x000fe20000410000 */
[----:B------:R-:W-:Y:S01]  /*0990*/  SHF.L.U32 R26, R19, 0x17, RZ ;  /* 0x00000017131a7819 */ /* 0x000fe200000006ff */
[----:B------:R-:W-:Y:S01]  /*09a0*/  FFMA.FTZ R13, R24, R13, 0.16666667163372039795 ;  /* 0x3e2aaaab180d7423 */ /* 0x000fe2000001000d */
[----:B------:R-:W-:Y:S01]  /*09b0*/  FADD.FTZ R15, R15, 12583037 ;  /* 0x4b40007d0f0f7421 */ /* 0x000fe20000010000 */
[----:B------:R-:W-:Y:S01]  /*09c0*/  SHF.L.U32 R19, R22, 0x17, RZ ;  /* 0x0000001716137819 */ /* 0x000fe200000006ff */
[----:B------:R-:W2:Y:S01]  /*09d0*/  MUFU.EX2 R21, R21 ;  /* 0x0000001500157308 */ /* 0x000ea20000000800 */
[----:B------:R-:W-:Y:S01]  /*09e0*/  FMUL.FTZ R24, R24, R13 ;  /* 0x0000000d18187220 */ /* 0x000fe20000410000 */
[----:B0-----:R-:W-:Y:S01]  /*09f0*/  FMUL.FTZ R13, R26, R23 ;  /* 0x000000171a0d7220 */ /* 0x001fe20000410000 */
[----:B------:R-:W-:Y:S01]  /*0a00*/  @!P0 FFMA.FTZ R17, R8, R11, R8 ;  /* 0x0000000b08118223 */ /* 0x000fe20000010008 */
[----:B------:R-:W-:Y:S01]  /*0a10*/  FMUL.FTZ R26, R7, R7 ;  /* 0x00000007071a7220 */ /* 0x000fe20000410000 */
[--C-:B------:R-:W-:Y:S01]  /*0a20*/  LOP3.LUT R11, R18, 0x80000000, R9.reuse, 0xb8, !PT ;  /* 0x80000000120b7812 */ /* 0x100fe200078eb809 */
[----:B------:R-:W-:Y:S01]  /*0a30*/  FMUL.FTZ R8, R6, R6 ;  /* 0x0000000606087220 */ /* 0x000fe20000410000 */
[----:B------:R-:W-:Y:S01]  /*0a40*/  @!P1 FFMA.FTZ R11, R9, R24, R9 ;  /* 0x00000018090b9223 */ /* 0x000fe20000010009 */
[----:B------:R-:W0:Y:S01]  /*0a50*/  MUFU.EX2 R10, R10 ;  /* 0x0000000a000a7308 */ /* 0x000e220000000800 */
[----:B------:R-:W-:Y:S01]  /*0a60*/  SHF.L.U32 R24, R15, 0x17, RZ ;  /* 0x000000170f187819 */ /* 0x000fe200000006ff */
[-C--:B------:R-:W-:Y:S01]  /*0a70*/  FFMA.FTZ R15, R26, R5.reuse, 0.00019836159481201320887 ;  /* 0x394fff491a0f7423 */ /* 0x080fe20000010005 */
[----:B------:R-:W-:Y:S01]  /*0a80*/  FADD.FTZ R14, R14, 12583037 ;  /* 0x4b40007d0e0e7421 */ /* 0x000fe20000010000 */
[----:B------:R-:W-:Y:S01]  /*0a90*/  FFMA.FTZ R9, R8, R5, 0.00019836159481201320887 ;  /* 0x394fff4908097423 */ /* 0x000fe20000010005 */
[----:B-1----:R-:W-:Y:S01]  /*0aa0*/  FMUL.FTZ R20, R19, R20 ;  /* 0x0000001413147220 */ /* 0x002fe20000410000 */
[----:B------:R-:W-:Y:S01]  /*0ab0*/  FFMA.FTZ R15, R26, R15, 0.0083333496004343032837 ;  /* 0x3c08889a1a0f7423 */ /* 0x000fe2000001000f */
[----:B------:R-:W-:Y:S01]  /*0ac0*/  FSETP.GE.FTZ.AND P0, PT, |R6|, 1, PT ;  /* 0x3f8000000600780b */ /* 0x000fe20003f16200 */
[----:B------:R-:W1:Y:S01]  /*0ad0*/  MUFU.RCP R18, R13 ;  /* 0x0000000d00127308 */ /* 0x000e620000001000 */
[----:B------:R-:W-:Y:S01]  /*0ae0*/  FFMA.FTZ R9, R8, R9, 0.0083333496004343032837 ;  /* 0x3c08889a08097423 */ /* 0x000fe20000010009 */
[----:B------:R-:W-:Y:S01]  /*0af0*/  SHF.L.U32 R19, R14, 0x17, RZ ;  /* 0x000000170e137819 */ /* 0x000fe200000006ff */
[----:B------:R-:W-:Y:S01]  /*0b00*/  FFMA.FTZ R25, R26, R15, 0.16666667163372039795 ;  /* 0x3e2aaaab1a197423 */ /* 0x000fe2000001000f */
[----:B--2---:R-:W-:Y:S01]  /*0b10*/  FMUL.FTZ R21, R24, R21 ;  /* 0x0000001518157220 */ /* 0x004fe20000410000 */
[----:B------:R-:W-:Y:S01]  /*0b20*/  FFMA.FTZ R9, R8, R9, 0.16666667163372039795 ;  /* 0x3e2aaaab08097423 */ /* 0x000fe20000010009 */
[C---:B------:R-:W-:Y:S01]  /*0b30*/  FMUL.FTZ R24, R2.reuse, R2 ;  /* 0x0000000202187220 */ /* 0x040fe20000410000 */
[----:B------:R-:W-:Y:S01]  /*0b40*/  FSETP.GE.FTZ.AND P1, PT, |R2|, 1, PT ;  /* 0x3f8000000200780b */ /* 0x000fe20003f36200 */
[----:B------:R-:W2:Y:S01]  /*0b50*/  MUFU.RCP R22, R20 ;  /* 0x0000001400167308 */ /* 0x000ea20000001000 */
[----:B0-----:R-:W-:Y:S01]  /*0b60*/  FMUL.FTZ R19, R19, R10 ;  /* 0x0000000a13137220 */ /* 0x001fe20000410000 */
[----:B------:R-:W-:Y:S01]  /*0b70*/  FMUL.FTZ R10, R26, R25 ;  /* 0x000000191a0a7220 */ /* 0x000fe20000410000 */
[----:B------:R-:W-:Y:S01]  /*0b80*/  FMUL.FTZ R15, R8, R9 ;  /* 0x00000009080f7220 */ /* 0x000fe20000410000 */
[----:B------:R-:W-:Y:S01]  /*0b90*/  FFMA.FTZ R23, R24, R5, 0.00019836159481201320887 ;  /* 0x394fff4918177423 */ /* 0x000fe20000010005 */
[----:B------:R-:W0:Y:S01]  /*0ba0*/  LDC.64 R8, c[0x0][0x218] ;  /* 0x00008600ff087b82 */ /* 0x000e220000000a00 */
[----:B------:R-:W-:-:S02]  /*0bb0*/  F2FP.BF16.F32.PACK_AB R11, R11, R12 ;  /* 0x0000000c0b0b723e */ /* 0x000fc400000010ff */
[----:B------:R-:W3:Y:S01]  /*0bc0*/  MUFU.RCP R14, R21 ;  /* 0x00000015000e7308 */ /* 0x000ee20000001000 */
[----:B-1----:R-:W-:Y:S01]  /*0bd0*/  FMUL.FTZ R18, R18, -0.125 ;  /* 0xbe00000012127820 */ /* 0x002fe20000410000 */
[----:B------:R-:W-:-:S03]  /*0be0*/  FFMA.FTZ R23, R24, R23, 0.0083333496004343032837 ;  /* 0x3c08889a18177423 */ /* 0x000fc60000010017 */
[----:B------:R-:W-:Y:S01]  /*0bf0*/  FFMA.FTZ R13, R13, 2, R18 ;  /* 0x400000000d0d7823 */ /* 0x000fe20000010012 */
[----:B------:R-:W-:Y:S01]  /*0c00*/  FMUL.FTZ R18, R3, R3 ;  /* 0x0000000303127220 */ /* 0x000fe20000410000 */
[----:B------:R-:W-:Y:S01]  /*0c10*/  FFMA.FTZ R23, R24, R23, 0.16666667163372039795 ;  /* 0x3e2aaaab18177423 */ /* 0x000fe20000010017 */
[----:B------:R-:W1:Y:S01]  /*0c20*/  MUFU.RCP R25, R19 ;  /* 0x0000001300197308 */ /* 0x000e620000001000 */
[----:B--2---:R-:W-:Y:S01]  /*0c30*/  FMUL.FTZ R27, R22, -0.125 ;  /* 0xbe000000161b7820 */ /* 0x004fe20000410000 */
[----:B------:R-:W-:Y:S01]  /*0c40*/  FFMA.FTZ R5, R18, R5, 0.00019836159481201320887 ;  /* 0x394fff4912057423 */ /* 0x000fe20000010005 */
[----:B------:R-:W-:Y:S01]  /*0c50*/  FMUL.FTZ R23, R24, R23 ;  /* 0x0000001718177220 */ /* 0x000fe20000410000 */
[--C-:B------:R-:W-:Y:S01]  /*0c60*/  LOP3.LUT R13, R13, 0x80000000, R6.reuse, 0xb8, !PT ;  /* 0x800000000d0d7812 */ /* 0x100fe200078eb806 */
[----:B------:R-:W-:Y:S01]  /*0c70*/  FFMA.FTZ R20, R20, 2, R27 ;  /* 0x4000000014147823 */ /* 0x000fe2000001001b */
[----:B------:R-:W-:Y:S01]  /*0c80*/  FFMA.FTZ R5, R18, R5, 0.0083333496004343032837 ;  /* 0x3c08889a12057423 */ /* 0x000fe20000010005 */
[----:B------:R-:W-:Y:S01]  /*0c90*/  @!P0 FFMA.FTZ R13, R6, R15, R6 ;  /* 0x0000000f060d8223 */ /* 0x000fe20000010006 */
[----:B---3--:R-:W-:-:S02]  /*0ca0*/  FMUL.FTZ R14, R14, -0.125 ;  /* 0xbe0000000e0e7820 */ /* 0x008fc40000410000 */
[----:B------:R-:W-:Y:S01]  /*0cb0*/  FFMA.FTZ R5, R18, R5, 0.16666667163372039795 ;  /* 0x3e2aaaab12057423 */ /* 0x000fe20000010005 */
[--C-:B------:R-:W-:Y:S01]  /*0cc0*/  LOP3.LUT R20, R20, 0x80000000, R7.reuse, 0xb8, !PT ;  /* 0x8000000014147812 */ /* 0x100fe200078eb807 */
[----:B------:R-:W-:Y:S01]  /*0cd0*/  @!P2 FFMA.FTZ R20, R7, R10, R7 ;  /* 0x0000000a0714a223 */ /* 0x000fe20000010007 */
[----:B------:R-:W-:Y:S01]  /*0ce0*/  FFMA.FTZ R21, R21, 2, R14 ;  /* 0x4000000015157823 */ /* 0x000fe2000001000e */
[----:B------:R-:W-:Y:S01]  /*0cf0*/  FMUL.FTZ R18, R18, R5 ;  /* 0x0000000512127220 */ /* 0x000fe20000410000 */
[----:B0-----:R-:W-:Y:S01]  /*0d00*/  IMAD.WIDE.U32 R8, R0, 0x2, R8 ;  /* 0x0000000200087825 */ /* 0x001fe200078e0008 */
[----:B------:R-:W-:-:S03]  /*0d10*/  F2FP.BF16.F32.PACK_AB R10, R17, R16 ;  /* 0x00000010110a723e */ /* 0x000fc600000010ff */
[----:B-1----:R-:W-:Y:S01]  /*0d20*/  FMUL.FTZ R22, R25, -0.125 ;  /* 0xbe00000019167820 */ /* 0x002fe20000410000 */
[--C-:B------:R-:W-:Y:S01]  /*0d30*/  LOP3.LUT R0, R21, 0x80000000, R2.reuse, 0xb8, !PT ;  /* 0x8000000015007812 */ /* 0x100fe200078eb802 */
[----:B------:R-:W-:Y:S02]  /*0d40*/  @!P1 FFMA.FTZ R0, R2, R23, R2 ;  /* 0x0000001702009223 */ /* 0x000fe40000010002 */
[----:B------:R-:W-:Y:S01]  /*0d50*/  FFMA.FTZ R22, R19, 2, R22 ;  /* 0x4000000013167823 */ /* 0x000fe20000010016 */
[----:B------:R-:W-:-:S04]  /*0d60*/  IMAD.WIDE R8, R4, 0x8, R8 ;  /* 0x0000000804087825 */ /* 0x000fc800078e0208 */
[--C-:B------:R-:W-:Y:S01]  /*0d70*/  LOP3.LUT R19, R22, 0x80000000, R3.reuse, 0xb8, !PT ;  /* 0x8000000016137812 */ /* 0x100fe200078eb803 */
[----:B------:R-:W-:Y:S01]  /*0d80*/  @!P3 FFMA.FTZ R19, R3, R18, R3 ;  /* 0x000000120313b223 */ /* 0x000fe20000010003 */
[----:B------:R-:W-:Y:S01]  /*0d90*/  F2FP.BF16.F32.PACK_AB R18, R0, R13 ;  /* 0x0000000d0012723e */ /* 0x000fe200000010ff */
[----:B------:R-:W-:Y:S03]  /*0da0*/  STG.E.64 desc[UR4][R8.64], R10 ;  /* 0x0000000a08007986 */ /* 0x000fe6000c101b04 */
[----:B------:R-:W-:-:S05]  /*0db0*/  F2FP.BF16.F32.PACK_AB R19, R19, R20 ;  /* 0x000000141313723e */ /* 0x000fca00000010ff */
[----:B------:R-:W-:Y:S01]  /*0dc0*/  STG.E.64 desc[UR4][R8.64+0x400], R18 ;  /* 0x0004001208007986 */ /* 0x000fe2000c101b04 */
[----:B------:R-:W-:Y:S05]  /*0dd0*/  EXIT ;  /* 0x000000000000794d */ /* 0x000fea0003800000 */
.L_x_609:
        /* <DEDUP_REMOVED lines=95> */
.L_x_611:
[----:B------:R-:W-:Y:S05]  /*13d0*/  BSYNC B0 ;  /* 0x0000000000007941 */ /* 0x000fea0003800000 */
.L_x_610:
        /* <DEDUP_REMOVED lines=32> */
.L_x_613:
[----:B------:R-:W-:Y:S05]  /*15e0*/  BSYNC B0 ;  /* 0x0000000000007941 */ /* 0x000fea0003800000 */
.L_x_612:
        /* <DEDUP_REMOVED lines=31> */
.L_x_615:
[----:B------:R-:W-:Y:S05]  /*17e0*/  BSYNC B0 ;  /* 0x0000000000007941 */ /* 0x000fea0003800000 */
.L_x_614:
        /* <DEDUP_REMOVED lines=32> */
.L_x_617:
[----:B------:R-:W-:Y:S05]  /*19f0*/  BSYNC B0 ;  /* 0x0000000000007941 */ /* 0x000fea0003800000 */
.L_x_616:
        /* <DEDUP_REMOVED lines=29> */
.L_x_619:
[----:B------:R-:W-:Y:S05]  /*1bd0*/  BSYNC B0 ;  /* 0x0000000000007941 */ /* 0x000fea0003800000 */
.L_x_618:
        /* <DEDUP_REMOVED lines=29> */
.L_x_621:
[----:B------:R-:W-:Y:S05]  /*1db0*/  BSYNC B0 ;  /* 0x0000000000007941 */ /* 0x000fea0003800000 */
.L_x_620:
        /* <DEDUP_REMOVED lines=29> */
.L_x_623:
[----:B------:R-:W-:Y:S05]  /*1f90*/  BSYNC B0 ;  /* 0x0000000000007941 */ /* 0x000fea0003800000 */
.L_x_622:
        /* <DEDUP_REMOVED lines=29> */
.L_x_625:
[----:B------:R-:W-:Y:S05]  /*2170*/  BSYNC B0 ;  /* 0x0000000000007941 */ /* 0x000fea0003800000 */
.L_x_624:
        /* <DEDUP_REMOVED lines=18> */
.L_x_628:
[----:B------:R-:W-:-:S13]  /*22a0*/  ISETP.GE.AND P0, PT, R11, R6, PT ;  /* 0x000000060b00720c */ /* 0x000fda0003f06270 */
[----:B------:R-:W-:Y:S05]  /*22b0*/  @P0 BRA `(.L_x_630) ;  /* 0x0000000000300947 */ /* 0x000fea0003800000 */
[----:B0-----:R-:W0:Y:S01]  /*22c0*/  LDC.64 R2, c[0x0][0x218] ;  /* 0x00008600ff027b82 */ /* 0x001e220000000a00 */
[----:B------:R-:W-:Y:S02]  /*22d0*/  IADD3 R5, R0, R11, RZ ;  /* 0x0000000b00057210 */ /* 0x000fe40007ffe0ff */
[----:B------:R-:W-:-:S03]  /*22e0*/  IADD3 R11, R11, 0x80, RZ ;  /* 0x000000800b0b7810 */ /* 0x000fc60007ffe0ff */
[----:B0-----:R-:W-:-:S05]  /*22f0*/  IMAD.WIDE.U32 R2, R5, 0x2, R2 ;  /* 0x0000000205027825 */ /* 0x001fca00078e0002 */
[----:B------:R1:W-:Y:S02]  /*2300*/  STG.E.U16 desc[UR4][R2.64], R7 ;  /* 0x0000000702007986 */ /* 0x0003e4000c101504 */
.L_x_629:
[----:B------:R-:W-:-:S13]  /*2310*/  ISETP.GE.AND P0, PT, R11, R6, PT ;  /* 0x000000060b00720c */ /* 0x000fda0003f06270 */
[----:B------:R-:W-:Y:S05]  /*2320*/  @P0 BRA `(.L_x_631) ;  /* 0x0000000000340947 */ /* 0x000fea0003800000 */
[----:B01----:R-:W0:Y:S01]  /*2330*/  LDC.64 R2, c[0x0][0x218] ;  /* 0x00008600ff027b82 */ /* 0x003e220000000a00 */
[----:B------:R-:W-:Y:S02]  /*2340*/  IADD3 R5, R0, R11, RZ ;  /* 0x0000000b00057210 */ /* 0x000fe40007ffe0ff */
[----:B------:R-:W-:-:S03]  /*2350*/  IADD3 R11, R11, 0x80, RZ ;  /* 0x000000800b0b7810 */ /* 0x000fc60007ffe0ff */
[----:B0-----:R-:W-:-:S05]  /*2360*/  IMAD.WIDE.U32 R2, R5, 0x2, R2 ;  /* 0x0000000205027825 */ /* 0x001fca00078e0002 */
[----:B------:R1:W-:Y:S02]  /*2370*/  STG.E.U16 desc[UR4][R2.64], R8 ;  /* 0x0000000802007986 */ /* 0x0003e4000c101504 */
.L_x_630:
        /* <DEDUP_REMOVED lines=8> */
.L_x_631:
[----:B------:R-:W-:Y:S05]  /*2400*/  BSYNC B1 ;  /* 0x0000000000017941 */ /* 0x000fea0003800000 */
.L_x_627:
[----:B------:R-:W-:-:S13]  /*2410*/  ISETP.GE.AND P0, PT, R11, R6, PT ;  /* 0x000000060b00720c */ /* 0x000fda0003f06270 */
[----:B012---:R-:W0:Y:S01]  /*2420*/  @!P0 LDC.64 R2, c[0x0][0x218] ;  /* 0x00008600ff028b82 */ /* 0x007e220000000a00 */
[----:B------:R-:W-:Y:S02]  /*2430*/  @!P0 IADD3 R5, R0, R11, RZ ;  /* 0x0000000b00058210 */ /* 0x000fe40007ffe0ff */
[----:B------:R-:W-:-:S03]  /*2440*/  @!P0 IADD3 R11, R11, 0x80, RZ ;  /* 0x000000800b0b8810 */ /* 0x000fc60007ffe0ff */
[----:B0-----:R-:W-:-:S05]  /*2450*/  @!P0 IMAD.WIDE.U32 R2, R5, 0x2, R2 ;  /* 0x0000000205028825 */ /* 0x001fca00078e0002 */
[----:B------:R2:W-:Y:S02]  /*2460*/  @!P0 STG.E.U16 desc[UR4][R2.64], R10 ;  /* 0x0000000a02008986 */ /* 0x0005e4000c101504 */
.L_x_632:
[----:B------:R-:W-:Y:S05]  /*2470*/  BSYNC B0 ;  /* 0x0000000000007941 */ /* 0x000fea0003800000 */
.L_x_626:
        /* <DEDUP_REMOVED lines=8> */
.L_x_633:
        /* <DEDUP_REMOVED lines=16> */
.L_x_2944:


//--------------------- .text._ZN2at6native29vectorized_elementwise_kernelILi8EZZZNS0_16sinh_kernel_cudaERNS_18TensorIteratorBaseEENKUlvE0_clEvENKUlvE2_clEvEUlN3c108BFloat16EE_St5arrayIPcLm2EEEEviT0_T1_ --------------------------
	.section	.text._ZN2at6native29vectorized_elementwise_kernelILi8EZZZNS0_16sinh_kernel_cudaERNS_18TensorIteratorBaseEENKUlvE0_clEvENKUlvE2_clEvEUlN3c108BFloat16EE_St5arrayIPcLm2EEEEviT0_T1_,"ax",@progbits
	.align	128
        .global         _ZN2at6native29vectorized_elementwise_kernelILi8EZZZNS0_16sinh_kernel_cudaERNS_18TensorIteratorBaseEENKUlvE0_clEvENKUlvE2_clEvEUlN3c108BFloat16EE_St5arrayIPcLm2EEEEviT0_T1_
        .type           _ZN2at6native29vectorized_elementwise_kernelILi8EZZZNS0_16sinh_kernel_cudaERNS_18TensorIteratorBaseEENKUlvE0_clEvENKUlvE2_clEvEUlN3c108BFloat16EE_St5arrayIPcLm2EEEEviT0_T1_,@function
        .size           _ZN2at6native29vectorized_elementwise_kernelILi8EZZZNS0_16sinh_kernel_cudaERNS_18TensorIteratorBaseEENKUlvE0_clEvENKUlvE2_clEvEUlN3c108BFloat16EE_St5arrayIPcLm2EEEEviT0_T1_,(.L_x_2945 - _ZN2at6native29vectorized_elementwise_kernelILi8EZZZNS0_16sinh_kernel_cudaERNS_18TensorIteratorBaseEENKUlvE0_clEvENKUlvE2_clEvEUlN3c108BFloat16EE_St5arrayIPcLm2EEEEviT0_T1_)
        .other          _ZN2at6native29vectorized_elementwise_kernelILi8EZZZNS0_16sinh_kernel_cudaERNS_18TensorIteratorBaseEENKUlvE0_clEvENKUlvE2_clEvEUlN3c108BFloat16EE_St5arrayIPcLm2EEEEviT0_T1_,@"STO_CUDA_ENTRY STV_DEFAULT"
_ZN2at6native29vectorized_elementwise_kernelILi8EZZZNS0_16sinh_kernel_cudaERNS_18TensorIteratorBaseEENKUlvE0_clEvENKUlvE2_clEvEUlN3c108BFloat16EE_St5arrayIPcLm2EEEEviT0_T1_:
.text._ZN2at6native29vectorized_elementwise_kernelILi8EZZZNS0_16sinh_kernel_cudaERNS_18TensorIteratorBaseEENKUlvE0_clEvENKUlvE2_clEvEUlN3c108BFloat16EE_St5arrayIPcLm2EEEEviT0_T1_:
        /* <DEDUP_REMOVED lines=12> */
[----:B------:R-:W2:Y:S01]  /*00c0*/  LDG.E.128 R4, desc[UR4][R2.64] ;  /* 0x0000000402047981 */ /* 0x000ea2000c1e1d00 */
[----:B------:R-:W-:Y:S01]  /*00d0*/  HFMA2.MMA R16, -RZ, RZ, 3.4921875, 0 ;  /* 0x42fc0000ff107435 */ /* 0x000fe200000001ff */
[----:B--2---:R-:W-:Y:S02]  /*00e0*/  SHF.L.U32 R11, R4, 0x10, RZ ;  /* 0x00000010040b7819 */ /* 0x004fe400000006ff */
[----:B------:R-:W-:Y:S02]  /*00f0*/  SHF.L.U32 R14, R5, 0x10, RZ ;  /* 0x00000010050e7819 */ /* 0x000fe400000006ff */
[----:B------:R-:W-:Y:S01]  /*0100*/  SHF.L.U32 R10, R6, 0x10, RZ ;  /* 0x00000010060a7819 */ /* 0x000fe200000006ff */
[C---:B------:R-:W-:Y:S01]  /*0110*/  FMUL.FTZ R8, |R11|.reuse, 1.4426950216293334961 ;  /* 0x3fb8aa3b0b087820 */ /* 0x040fe20000410200 */
[----:B------:R-:W-:Y:S01]  /*0120*/  PRMT R4, R4, 0x7632, R4 ;  /* 0x0000763204047816 */ /* 0x000fe20000000004 */
[----:B------:R-:W-:Y:S01]  /*0130*/  FMUL.FTZ R15, |R14|, 1.4426950216293334961 ;  /* 0x3fb8aa3b0e0f7820 */ /* 0x000fe20000410200 */
[----:B------:R-:W-:Y:S01]  /*0140*/  FMUL.FTZ R23, R11, R11 ;  /* 0x0000000b0b177220 */ /* 0x000fe20000410000 */
[----:B------:R0:W1:Y:S01]  /*0150*/  FRND.TRUNC R13, R8 ;  /* 0x00000008000d7307 */ /* 0x000062000020d000 */
[----:B------:R-:W-:Y:S01]  /*0160*/  FMUL.FTZ R17, |R10|, 1.4426950216293334961 ;  /* 0x3fb8aa3b0a117820 */ /* 0x000fe20000410200 */
[----:B------:R-:W-:-:S02]  /*0170*/  SHF.L.U32 R4, R4, 0x10, RZ ;  /* 0x0000001004047819 */ /* 0x000fc400000006ff */
[----:B------:R-:W-:Y:S02]  /*0180*/  PRMT R5, R5, 0x7632, R5 ;  /* 0x0000763205057816 */ /* 0x000fe40000000005 */
[----:B------:R-:W-:Y:S01]  /*0190*/  PRMT R6, R6, 0x7632, R6 ;  /* 0x0000763206067816 */ /* 0x000fe20000000006 */
[----:B------:R-:W-:Y:S01]  /*01a0*/  FMUL.FTZ R21, |R4|, 1.4426950216293334961 ;  /* 0x3fb8aa3b04157820 */ /* 0x000fe20000410200 */
[----:B------:R-:W2:Y:S01]  /*01b0*/  FRND.TRUNC R15, R15 ;  /* 0x0000000f000f7307 */ /* 0x000ea2000020d000 */
[----:B0-----:R-:W-:Y:S02]  /*01c0*/  SHF.L.U32 R8, R7, 0x10, RZ ;  /* 0x0000001007087819 */ /* 0x001fe400000006ff */
[----:B------:R-:W-:Y:S02]  /*01d0*/  SHF.L.U32 R5, R5, 0x10, RZ ;  /* 0x0000001005057819 */ /* 0x000fe400000006ff */
[----:B------:R-:W-:Y:S02]  /*01e0*/  SHF.L.U32 R6, R6, 0x10, RZ ;  /* 0x0000001006067819 */ /* 0x000fe400000006ff */
[----:B-1----:R-:W-:Y:S01]  /*01f0*/  FSETP.GT.FTZ.AND P0, PT, |R13|, 126, PT ;  /* 0x42fc00000d00780b */ /* 0x002fe20003f14200 */
[----:B------:R-:W0:Y:S01]  /*0200*/  FRND.TRUNC R17, R17 ;  /* 0x0000001100117307 */ /* 0x000e22000020d000 */
[----:B------:R-:W-:Y:S01]  /*0210*/  LOP3.LUT R12, R16, 0x80000000, R13, 0xb8, !PT ;  /* 0x80000000100c7812 */ /* 0x000fe200078eb80d */
[----:B------:R-:W-:Y:S01]  /*0220*/  FMUL.FTZ R25, |R6|, 1.4426950216293334961 ;  /* 0x3fb8aa3b06197820 */ /* 0x000fe20000410200 */
[----:B------:R-:W-:Y:S01]  /*0230*/  FMUL.FTZ R29, R5, R5 ;  /* 0x00000005051d7220 */ /* 0x000fe20000410000 */
[----:B------:R-:W-:-:S02]  /*0240*/  FSETP.GE.FTZ.AND P4, PT, |R8|, 1, PT ;  /* 0x3f8000000800780b */ /* 0x000fc40003f96200 */
[----:B------:R-:W-:Y:S02]  /*0250*/  FSEL R12, R12, R13, P0 ;  /* 0x0000000d0c0c7208 */ /* 0x000fe40000000000 */
[----:B--2---:R-:W-:Y:S01]  /*0260*/  FSETP.GT.FTZ.AND P0, PT, |R15|, 126, PT ;  /* 0x42fc00000f00780b */ /* 0x004fe20003f14200 */
[----:B------:R-:W1:Y:S01]  /*0270*/  FRND.TRUNC R21, R21 ;  /* 0x0000001500157307 */ /* 0x000e62000020d000 */
[----:B------:R-:W-:Y:S01]  /*0280*/  LOP3.LUT R18, R16, 0x80000000, R15, 0xb8, !PT ;  /* 0x8000000010127812 */ /* 0x000fe200078eb80f */
[----:B------:R-:W-:Y:S01]  /*0290*/  FFMA.FTZ R3, R12, -0.69314718246459960938, |R11| ;  /* 0xbf3172180c037823 */ /* 0x000fe2000001040b */
[----:B------:R-:W-:-:S03]  /*02a0*/  FSETP.GE.FTZ.AND P3, PT, |R6|, 1, PT ;  /* 0x3f8000000600780b */ /* 0x000fc60003f76200 */
[C---:B------:R-:W-:Y:S01]  /*02b0*/  FFMA.FTZ R3, R12.reuse, 1.9046542121259335545e-09, R3 ;  /* 0x3102e3080c037823 */ /* 0x040fe20000010003 */
[----:B------:R-:W-:Y:S01]  /*02c0*/  FADD.FTZ R12, R12, 12583037 ;  /* 0x4b40007d0c0c7421 */ /* 0x000fe20000010000 */
[----:B0-----:R-:W-:Y:S01]  /*02d0*/  LOP3.LUT R20, R16, 0x80000000, R17, 0xb8, !PT ;  /* 0x8000000010147812 */ /* 0x001fe200078eb811 */
[----:B------:R-:W0:Y:S01]  /*02e0*/  FRND.TRUNC R25, R25 ;  /* 0x0000001900197307 */ /* 0x000e22000020d000 */
[----:B------:R-:W-:Y:S01]  /*02f0*/  FMUL.FTZ R2, R3, 1.4426950216293334961 ;  /* 0x3fb8aa3b03027820 */ /* 0x000fe20000410000 */
[----:B------:R-:W-:Y:S01]  /*0300*/  FSEL R3, R18, R15, P0 ;  /* 0x0000000f12037208 */ /* 0x000fe20000000000 */
[----:B------:R-:W-:Y:S01]  /*0310*/  FMUL.FTZ R15, |R8|, 1.4426950216293334961 ;  /* 0x3fb8aa3b080f7820 */ /* 0x000fe20000410200 */
[----:B------:R-:W-:Y:S02]  /*0320*/  SHF.L.U32 R12, R12, 0x17, RZ ;  /* 0x000000170c0c7819 */ /* 0x000fe400000006ff */
[----:B------:R-:W-:Y:S01]  /*0330*/  FSETP.GT.FTZ.AND P0, PT, |R17|, 126, PT ;  /* 0x42fc00001100780b */ /* 0x000fe20003f14200 */
[C---:B------:R-:W-:Y:S01]  /*0340*/  FFMA.FTZ R18, R3.reuse, -0.69314718246459960938, |R14| ;  /* 0xbf31721803127823 */ /* 0x040fe2000001040e */
[----:B------:R2:W3:Y:S01]  /*0350*/  MUFU.EX2 R13, R2 ;  /* 0x00000002000d7308 */ /* 0x0004e20000000800 */
[C---:B------:R-:W-:Y:S01]  /*0360*/  FADD.FTZ R22, R3.reuse, 12583037 ;  /* 0x4b40007d03167421 */ /* 0x040fe20000010000 */
[----:B------:R-:W-:Y:S01]  /*0370*/  FSEL R19, R20, R17, P0 ;  /* 0x0000001114137208 */ /* 0x000fe20000000000 */
[----:B------:R-:W-:Y:S01]  /*0380*/  FFMA.FTZ R18, R3, 1.9046542121259335545e-09, R18 ;  /* 0x3102e30803127823 */ /* 0x000fe20000010012 */
[----:B------:R-:W-:Y:S01]  /*0390*/  FMUL.FTZ R17, R14, R14 ;  /* 0x0000000e0e117220 */ /* 0x000fe20000410000 */
[----:B-1----:R-:W-:-:S02]  /*03a0*/  FSETP.GT.FTZ.AND P1, PT, |R21|, 126, PT ;  /* 0x42fc00001500780b */ /* 0x002fc40003f34200 */
[----:B------:R-:W-:Y:S01]  /*03b0*/  FMUL.FTZ R18, R18, 1.4426950216293334961 ;  /* 0x3fb8aa3b12127820 */ /* 0x000fe20000410000 */
[----:B------:R-:W1:Y:S01]  /*03c0*/  FRND.TRUNC R15, R15 ;  /* 0x0000000f000f7307 */ /* 0x000e62000020d000 */
[----:B--2---:R-:W-:Y:S02]  /*03d0*/  MOV R2, 0x363d0ada ;  /* 0x363d0ada00027802 */ /* 0x004fe40000000f00 */
[----:B0-----:R-:W-:-:S03]  /*03e0*/  FSETP.GT.FTZ.AND P2, PT, |R25|, 126, PT ;  /* 0x42fc00001900780b */ /* 0x001fc60003f54200 */
[C---:B------:R-:W-:Y:S02]  /*03f0*/  FFMA.FTZ R20, R23.reuse, R2, 0.00019836159481201320887 ;  /* 0x394fff4917147423 */ /* 0x040fe40000010002 */
[----:B------:R-:W0:Y:S01]  /*0400*/  MUFU.EX2 R18, R18 ;  /* 0x0000001200127308 */ /* 0x000e220000000800 */
[----:B---3--:R-:W-:Y:S01]  /*0410*/  FMUL.FTZ R12, R12, R13 ;  /* 0x0000000d0c0c7220 */ /* 0x008fe20000410000 */
[----:B------:R-:W-:-:S04]  /*0420*/  FFMA.FTZ R20, R23, R20, 0.0083333496004343032837 ;  /* 0x3c08889a17147423 */ /* 0x000fc80000010014 */
[----:B------:R-:W-:Y:S01]  /*0430*/  FFMA.FTZ R20, R23, R20, 0.16666667163372039795 ;  /* 0x3e2aaaab17147423 */ /* 0x000fe20000010014 */
[----:B-1----:R-:W-:Y:S01]  /*0440*/  FSETP.GT.FTZ.AND P0, PT, |R15|, 126, PT ;  /* 0x42fc00000f00780b */ /* 0x002fe20003f14200 */
[----:B------:R-:W1:Y:S01]  /*0450*/  MUFU.RCP R13, R12 ;  /* 0x0000000c000d7308 */ /* 0x000e620000001000 */
[----:B------:R-:W-:Y:S01]  /*0460*/  LOP3.LUT R24, R16, 0x80000000, R15, 0xb8, !PT ;  /* 0x8000000010187812 */ /* 0x000fe200078eb80f */
[----:B------:R-:W-:Y:S01]  /*0470*/  FMUL.FTZ R20, R23, R20 ;  /* 0x0000001417147220 */ /* 0x000fe20000410000 */
[----:B------:R-:W-:Y:S02]  /*0480*/  FMUL.FTZ R23, |R5|, 1.4426950216293334961 ;  /* 0x3fb8aa3b05177820 */ /* 0x000fe40000410200 */
[----:B------:R-:W-:Y:S01]  /*0490*/  FSEL R3, R24, R15, P0 ;  /* 0x0000000f18037208 */ /* 0x000fe20000000000 */
[----:B------:R-:W-:Y:S01]  /*04a0*/  FFMA.FTZ R24, R17, R2, 0.00019836159481201320887 ;  /* 0x394fff4911187423 */ /* 0x000fe20000010002 */
[----:B------:R-:W-:Y:S02]  /*04b0*/  SHF.L.U32 R15, R22, 0x17, RZ ;  /* 0x00000017160f7819 */ /* 0x000fe400000006ff */
[----:B------:R-:W-:Y:S01]  /*04c0*/  FSETP.GE.FTZ.AND P0, PT, |R11|, 1, PT ;  /* 0x3f8000000b00780b */ /* 0x000fe20003f16200 */
[----:B------:R-:W-:Y:S01]  /*04d0*/  FFMA.FTZ R24, R17, R24, 0.0083333496004343032837 ;  /* 0x3c08889a11187423 */ /* 0x000fe20000010018 */
[----:B------:R-:W-:Y:S01]  /*04e0*/  FRND.TRUNC R23, R23 ;  /* 0x0000001700177307 */ /* 0x000fe2000020d000 */
[----:B0-----:R-:W-:Y:S01]  /*04f0*/  FMUL.FTZ R18, R15, R18 ;  /* 0x000000120f127220 */ /* 0x001fe20000410000 */
[----:B------:R-:W-:Y:S01]  /*0500*/  FMUL.FTZ R15, R10, R10 ;  /* 0x0000000a0a0f7220 */ /* 0x000fe20000410000 */
[----:B------:R-:W-:Y:S01]  /*0510*/  FFMA.FTZ R24, R17, R24, 0.16666667163372039795 ;  /* 0x3e2aaaab11187423 */ /* 0x000fe20000010018 */
[----:B-1----:R-:W-:-:S03]  /*0520*/  FMUL.FTZ R13, R13, -0.125 ;  /* 0xbe0000000d0d7820 */ /* 0x002fc60000410000 */
[----:B------:R-:W-:Y:S01]  /*0530*/  FMUL.FTZ R17, R17, R24 ;  /* 0x0000001811117220 */ /* 0x000fe20000410000 */
[----:B------:R-:W0:Y:S01]  /*0540*/  MUFU.RCP R22, R18 ;  /* 0x0000001200167308 */ /* 0x000e220000001000 */
[----:B------:R-:W-:Y:S01]  /*0550*/  FFMA.FTZ R24, R15, R2, 0.00019836159481201320887 ;  /* 0x394fff490f187423 */ /* 0x000fe20000010002 */
[--C-:B------:R-:W-:Y:S01]  /*0560*/  FFMA.FTZ R12, R12, 2, R13.reuse ;  /* 0x400000000c0c7823 */ /* 0x100fe2000001000d */
[----:B------:R-:W-:Y:S01]  /*0570*/  PRMT R13, R7, 0x7632, R13 ;  /* 0x00007632070d7816 */ /* 0x000fe2000000000d */
[----:B------:R-:W-:Y:S01]  /*0580*/  FMUL.FTZ R7, R8, R8 ;  /* 0x0000000808077220 */ /* 0x000fe20000410000 */
[----:B------:R-:W-:Y:S01]  /*0590*/  FFMA.FTZ R26, R15, R24, 0.0083333496004343032837 ;  /* 0x3c08889a0f1a7423 */ /* 0x000fe20000010018 */
[----:B------:R-:W-:Y:S02]  /*05a0*/  LOP3.LUT R24, R16, 0x80000000, R21, 0xb8, !PT ;  /* 0x8000000010187812 */ /* 0x000fe400078eb815 */
[----:B------:R-:W-:Y:S01]  /*05b0*/  SHF.L.U32 R13, R13, 0x10, RZ ;  /* 0x000000100d0d7819 */ /* 0x000fe200000006ff */
[----:B------:R-:W-:Y:S01]  /*05c0*/  FFMA.FTZ R26, R15, R26, 0.16666667163372039795 ;  /* 0x3e2aaaab0f1a7423 */ /* 0x000fe2000001001a */
[----:B------:R-:W-:-:S02]  /*05d0*/  FSEL R21, R24, R21, P1 ;  /* 0x0000001518157208 */ /* 0x000fc40000800000 */
[--C-:B------:R-:W-:Y:S01]  /*05e0*/  LOP3.LUT R12, R12, 0x80000000, R11.reuse, 0xb8, !PT ;  /* 0x800000000c0c7812 */ /* 0x100fe200078eb80b */
[----:B------:R-:W-:Y:S01]  /*05f0*/  @!P0 FFMA.FTZ R12, R11, R20, R11 ;  /* 0x000000140b0c8223 */ /* 0x000fe2000001000b */
[----:B------:R-:W-:Y:S01]  /*0600*/  FMUL.FTZ R24, |R13|, 1.4426950216293334961 ;  /* 0x3fb8aa3b0d187820 */ /* 0x000fe20000410200 */
[----:B------:R-:W-:Y:S01]  /*0610*/  FSETP.GE.FTZ.AND P0, PT, |R14|, 1, PT ;  /* 0x3f8000000e00780b */ /* 0x000fe20003f16200 */
[----:B------:R-:W-:Y:S01]  /*0620*/  FFMA.FTZ R20, R7, R2, 0.00019836159481201320887 ;  /* 0x394fff4907147423 */ /* 0x000fe20000010002 */
[----:B0-----:R-:W-:Y:S01]  /*0630*/  FMUL.FTZ R27, R22, -0.125 ;  /* 0xbe000000161b7820 */ /* 0x001fe20000410000 */
[----:B------:R-:W-:Y:S01]  /*0640*/  FSETP.GT.FTZ.AND P1, PT, |R23|, 126, PT ;  /* 0x42fc00001700780b */ /* 0x000fe20003f34200 */
[----:B------:R-:W-:Y:S01]  /*0650*/  FMUL.FTZ R15, R15, R26 ;  /* 0x0000001a0f0f7220 */ /* 0x000fe20000410000 */
[C---:B------:R-:W-:Y:S01]  /*0660*/  FFMA.FTZ R20, R7.reuse, R20, 0.0083333496004343032837 ;  /* 0x3c08889a07147423 */ /* 0x040fe20000010014 */
[----:B------:R-:W-:Y:S01]  /*0670*/  FFMA.FTZ R11, R18, 2, R27 ;  /* 0x40000000120b7823 */ /* 0x000fe2000001001b */
[C---:B------:R-:W-:Y:S01]  /*0680*/  LOP3.LUT R18, R16.reuse, 0x80000000, R23, 0xb8, !PT ;  /* 0x8000000010127812 */ /* 0x040fe200078eb817 */
[----:B------:R-:W0:Y:S01]  /*0690*/  FRND.TRUNC R27, R24 ;  /* 0x00000018001b7307 */ /* 0x000e22000020d000 */
[----:B------:R-:W-:Y:S01]  /*06a0*/  FFMA.FTZ R22, R7, R20, 0.16666667163372039795 ;  /* 0x3e2aaaab07167423 */ /* 0x000fe20000010014 */
[----:B------:R-:W-:-:S02]  /*06b0*/  LOP3.LUT R20, R16, 0x80000000, R25, 0xb8, !PT ;  /* 0x8000000010147812 */ /* 0x000fc400078eb819 */
[----:B------:R-:W-:Y:S01]  /*06c0*/  FSEL R18, R18, R23, P1 ;  /* 0x0000001712127208 */ /* 0x000fe20000800000 */
[----:B------:R-:W-:Y:S01]  /*06d0*/  FMUL.FTZ R23, R4, R4 ;  /* 0x0000000404177220 */ /* 0x000fe20000410000 */
[--C-:B------:R-:W-:Y:S01]  /*06e0*/  LOP3.LUT R11, R11, 0x80000000, R14.reuse, 0xb8, !PT ;  /* 0x800000000b0b7812 */ /* 0x100fe200078eb80e */
[----:B------:R-:W-:Y:S01]  /*06f0*/  @!P0 FFMA.FTZ R11, R14, R17, R14 ;  /* 0x000000110e0b8223 */ /* 0x000fe2000001000e */
[----:B------:R-:W-:Y:S01]  /*0700*/  FMUL.FTZ R7, R7, R22 ;  /* 0x0000001607077220 */ /* 0x000fe20000410000 */
[----:B------:R-:W-:Y:S01]  /*0710*/  FFMA.FTZ R14, R23, R2, 0.00019836159481201320887 ;  /* 0x394fff49170e7423 */ /* 0x000fe20000010002 */
[----:B------:R-:W-:Y:S01]  /*0720*/  FFMA.FTZ R22, R3, -0.69314718246459960938, |R8| ;  /* 0xbf31721803167823 */ /* 0x000fe20000010408 */
[----:B------:R-:W-:Y:S01]  /*0730*/  FSEL R25, R20, R25, P2 ;  /* 0x0000001914197208 */ /* 0x000fe20001000000 */
[----:B------:R-:W-:Y:S01]  /*0740*/  FFMA.FTZ R20, R19, -0.69314718246459960938, |R10| ;  /* 0xbf31721813147823 */ /* 0x000fe2000001040a */
[----:B------:R-:W-:Y:S01]  /*0750*/  FFMA.FTZ R14, R23, R14, 0.0083333496004343032837 ;  /* 0x3c08889a170e7423 */ /* 0x000fe2000001000e */
[----:B------:R-:W-:Y:S01]  /*0760*/  FFMA.FTZ R26, R3, 1.9046542121259335545e-09, R22 ;  /* 0x3102e308031a7823 */ /* 0x000fe20000010016 */
[----:B0-----:R-:W-:Y:S01]  /*0770*/  LOP3.LUT R24, R16, 0x80000000, R27, 0xb8, !PT ;  /* 0x8000000010187812 */ /* 0x001fe200078eb81b */
[----:B------:R-:W-:Y:S01]  /*0780*/  FFMA.FTZ R16, R29, R2, 0.00019836159481201320887 ;  /* 0x394fff491d107423 */ /* 0x000fe20000010002 */
[----:B------:R-:W-:Y:S01]  /*0790*/  FSETP.GT.FTZ.AND P0, PT, |R27|, 126, PT ;  /* 0x42fc00001b00780b */ /* 0x000fe20003f14200 */
[----:B------:R-:W-:Y:S01]  /*07a0*/  FFMA.FTZ R14, R23, R14, 0.16666667163372039795 ;  /* 0x3e2aaaab170e7423 */ /* 0x000fe2000001000e */
[----:B------:R-:W-:Y:S01]  /*07b0*/  FFMA.FTZ R20, R19, 1.9046542121259335545e-09, R20 ;  /* 0x3102e30813147823 */ /* 0x000fe20000010014 */
[----:B------:R-:W-:Y:S01]  /*07c0*/  FFMA.FTZ R16, R29, R16, 0.0083333496004343032837 ;  /* 0x3c08889a1d107423 */ /* 0x000fe20000010010 */
[----:B------:R-:W-:Y:S01]  /*07d0*/  FSEL R24, R24, R27, P0 ;  /* 0x0000001b18187208 */ /* 0x000fe20000000000 */
[----:B------:R-:W-:Y:S01]  /*07e0*/  FMUL.FTZ R27, R6, R6 ;  /* 0x00000006061b7220 */ /* 0x000fe20000410000 */
[----:B------:R-:W-:Y:S01]  /*07f0*/  FMUL.FTZ R17, R23, R14 ;  /* 0x0000000e17117220 */ /* 0x000fe20000410000 */
[----:B------:R-:W-:Y:S01]  /*0800*/  FFMA.FTZ R14, R29, R16, 0.16666667163372039795 ;  /* 0x3e2aaaab1d0e7423 */ /* 0x000fe20000010010 */
[----:B------:R-:W-:Y:S01]  /*0810*/  FMUL.FTZ R28, R26, 1.4426950216293334961 ;  /* 0x3fb8aa3b1a1c7820 */ /* 0x000fe20000410000 */
[----:B------:R-:W-:Y:S01]  /*0820*/  FFMA.FTZ R16, R27, R2, 0.00019836159481201320887 ;  /* 0x394fff491b107423 */ /* 0x000fe20000010002 */
[----:B------:R-:W-:Y:S01]  /*0830*/  FMUL.FTZ R20, R20, 1.4426950216293334961 ;  /* 0x3fb8aa3b14147820 */ /* 0x000fe20000410000 */
[----:B------:R-:W-:Y:S01]  /*0840*/  FADD.FTZ R3, R3, 12583037 ;  /* 0x4b40007d03037421 */ /* 0x000fe20000010000 */
[----:B------:R-:W-:Y:S01]  /*0850*/  FSETP.GE.FTZ.AND P2, PT, |R10|, 1, PT ;  /* 0x3f8000000a00780b */ /* 0x000fe20003f56200 */
[----:B------:R-:W-:Y:S01]  /*0860*/  FFMA.FTZ R16, R27, R16, 0.0083333496004343032837 ;  /* 0x3c08889a1b107423 */ /* 0x000fe20000010010 */
[----:B------:R-:W0:Y:S01]  /*0870*/  MUFU.EX2 R23, R20 ;  /* 0x0000001400177308 */ /* 0x000e220000000800 */
[----:B------:R-:W-:Y:S01]  /*0880*/  FSETP.GE.FTZ.AND P0, PT, |R4|, 1, PT ;  /* 0x3f8000000400780b */ /* 0x000fe20003f16200 */
[----:B------:R-:W-:Y:S01]  /*0890*/  FMUL.FTZ R14, R29, R14 ;  /* 0x0000000e1d0e7220 */ /* 0x000fe20000410000 */
[----:B------:R-:W-:Y:S01]  /*08a0*/  FFMA.FTZ R22, R27, R16, 0.16666667163372039795 ;  /* 0x3e2aaaab1b167423 */ /* 0x000fe20000010010 */
[----:B------:R-:W-:Y:S01]  /*08b0*/  FADD.FTZ R16, R19, 12583037 ;  /* 0x4b40007d13107421 */ /* 0x000fe20000010000 */
[----:B------:R-:W-:-:S02]  /*08c0*/  FSETP.GE.FTZ.AND P1, PT, |R5|, 1, PT ;  /* 0x3f8000000500780b */ /* 0x000fc40003f36200 */
[----:B------:R-:W-:Y:S01]  /*08d0*/  FMUL.FTZ R19, R27, R22 ;  /* 0x000000161b137220 */ /* 0x000fe20000410000 */
[----:B------:R-:W-:Y:S01]  /*08e0*/  SHF.L.U32 R27, R3, 0x17, RZ ;  /* 0x00000017031b7819 */ /* 0x000fe200000006ff */
[----:B------:R-:W1:Y:S01]  /*08f0*/  MUFU.EX2 R22, R28 ;  /* 0x0000001c00167308 */ /* 0x000e620000000800 */
[----:B------:R-:W-:Y:S01]  /*0900*/  SHF.L.U32 R26, R16, 0x17, RZ ;  /* 0x00000017101a7819 */ /* 0x000fe200000006ff */
[----:B------:R-:W-:Y:S01]  /*0910*/  FFMA.FTZ R16, R21, -0.69314718246459960938, |R4| ;  /* 0xbf31721815107823 */ /* 0x000fe20000010404 */
[C---:B------:R-:W-:Y:S01]  /*0920*/  FFMA.FTZ R3, R18.reuse, -0.69314718246459960938, |R5| ;  /* 0xbf31721812037823 */ /* 0x040fe20000010405 */
[----:B------:R-:W-:Y:S02]  /*0930*/  FSETP.GE.FTZ.AND P5, PT, |R13|, 1, PT ;  /* 0x3f8000000d00780b */ /* 0x000fe40003fb6200 */
[C---:B------:R-:W-:Y:S01]  /*0940*/  FFMA.FTZ R16, R21.reuse, 1.9046542121259335545e-09, R16 ;  /* 0x3102e30815107823 */ /* 0x040fe20000010010 */
[----:B------:R-:W-:Y:S01]  /*0950*/  FFMA.FTZ R3, R18, 1.9046542121259335545e-09, R3 ;  /* 0x3102e30812037823 */ /* 0x000fe20000010003 */
[----:B0-----:R-:W-:Y:S01]  /*0960*/  FMUL.FTZ R23, R26, R23 ;  /* 0x000000171a177220 */ /* 0x001fe20000410000 */
[----:B------:R-:W-:Y:S01]  /*0970*/  FADD.FTZ R21, R21, 12583037 ;  /* 0x4b40007d15157421 */ /* 0x000fe20000010000 */
[----:B------:R-:W-:Y:S01]  /*0980*/  FMUL.FTZ R20, R16, 1.4426950216293334961 ;  /* 0x3fb8aa3b10147820 */ /* 0x000fe20000410000 */
[----:B------:R-:W-:Y:S01]  /*0990*/  FMUL.FTZ R3, R3, 1.4426950216293334961 ;  /* 0x3fb8aa3b03037820 */ /* 0x000fe20000410000 */
[----:B------:R-:W-:Y:S01]  /*09a0*/  FFMA.FTZ R16, R25, -0.69314718246459960938, |R6| ;  /* 0xbf31721819107823 */ /* 0x000fe20000010406 */
[----:B------:R-:W-:-:S03]  /*09b0*/  FADD.FTZ R18, R18, 12583037 ;  /* 0x4b40007d12127421 */ /* 0x000fc60000010000 */
[----:B------:R-:W0:Y:S01]  /*09c0*/  MUFU.EX2 R20, R20 ;  /* 0x0000001400147308 */ /* 0x000e220000000800 */
[----:B-1----:R-:W-:Y:S01]  /*09d0*/  FMUL.FTZ R22, R27, R22 ;  /* 0x000000161b167220 */ /* 0x002fe20000410000 */
[----:B------:R-:W-:Y:S01]  /*09e0*/  FFMA.FTZ R27, R24, -0.69314718246459960938, |R13| ;  /* 0xbf317218181b7823 */ /* 0x000fe2000001040d */
[C---:B------:R-:W-:Y:S01]  /*09f0*/  FFMA.FTZ R16, R25.reuse, 1.9046542121259335545e-09, R16 ;  /* 0x3102e30819107823 */ /* 0x040fe20000010010 */
[----:B------:R-:W-:Y:S01]  /*0a00*/  FADD.FTZ R25, R25, 12583037 ;  /* 0x4b40007d19197421 */ /* 0x000fe20000010000 */
[----:B------:R-:W-:Y:S01]  /*0a10*/  SHF.L.U32 R18, R18, 0x17, RZ ;  /* 0x0000001712127819 */ /* 0x000fe200000006ff */
[----:B------:R-:W-:Y:S01]  /*0a20*/  FFMA.FTZ R26, R24, 1.9046542121259335545e-09, R27 ;  /* 0x3102e308181a7823 */ /* 0x000fe2000001001b */
[----:B------:R-:W-:Y:S01]  /*0a30*/  SHF.L.U32 R27, R21, 0x17, RZ ;  /* 0x00000017151b7819 */ /* 0x000fe200000006ff */
[----:B------:R-:W1:Y:S01]  /*0a40*/  MUFU.EX2 R3, R3 ;  /* 0x0000000300037308 */ /* 0x000e620000000800 */
[----:B------:R-:W-:Y:S01]  /*0a50*/  FMUL.FTZ R16, R16, 1.4426950216293334961 ;  /* 0x3fb8aa3b10107820 */ /* 0x000fe20000410000 */
[----:B------:R-:W-:-:S06]  /*0a60*/  FMUL.FTZ R21, R26, 1.4426950216293334961 ;  /* 0x3fb8aa3b1a157820 */ /* 0x000fcc0000410000 */
[----:B------:R-:W2:Y:S01]  /*0a70*/  MUFU.RCP R26, R23 ;  /* 0x00000017001a7308 */ /* 0x000ea20000001000 */
[----:B0-----:R-:W-:Y:S01]  /*0a80*/  FMUL.FTZ R20, R27, R20 ;  /* 0x000000141b147220 */ /* 0x001fe20000410000 */
[----:B------:R-:W-:-:S06]  /*0a90*/  SHF.L.U32 R27, R25, 0x17, RZ ;  /* 0x00000017191b7819 */ /* 0x000fcc00000006ff */
[----:B------:R-:W0:Y:S01]  /*0aa0*/  MUFU.EX2 R21, R21 ;  /* 0x0000001500157308 */ /* 0x000e220000000800 */
[----:B-1----:R-:W-:Y:S01]  /*0ab0*/  FMUL.FTZ R3, R18, R3 ;  /* 0x0000000312037220 */ /* 0x002fe20000410000 */
[----:B------:R-:W-:-:S05]  /*0ac0*/  FADD.FTZ R18, R24, 12583037 ;  /* 0x4b40007d18127421 */ /* 0x000fca0000010000 */
[----:B------:R-:W-:Y:S01]  /*0ad0*/  SHF.L.U32 R18, R18, 0x17, RZ ;  /* 0x0000001712127819 */ /* 0x000fe200000006ff */
[----:B------:R-:W1:Y:S01]  /*0ae0*/  MUFU.EX2 R16, R16 ;  /* 0x0000001000107308 */ /* 0x000e620000000800 */
[----:B--2---:R-:W-:-:S04]  /*0af0*/  FMUL.FTZ R28, R26, -0.125 ;  /* 0xbe0000001a1c7820 */ /* 0x004fc80000410000 */
[----:B------:R-:W-:-:S03]  /*0b00*/  FFMA.FTZ R23, R23, 2, R28 ;  /* 0x4000000017177823 */ /* 0x000fc6000001001c */
[----:B------:R-:W2:Y:S01]  /*0b10*/  MUFU.RCP R25, R22 ;  /* 0x0000001600197308 */ /* 0x000ea20000001000 */
[----:B0-----:R-:W-:Y:S01]  /*0b20*/  FMUL.FTZ R18, R18, R21 ;  /* 0x0000001512127220 */ /* 0x001fe20000410000 */
[--C-:B------:R-:W-:Y:S01]  /*0b30*/  LOP3.LUT R23, R23, 0x80000000, R10.reuse, 0xb8, !PT ;  /* 0x8000000017177812 */ /* 0x100fe200078eb80a */
[----:B------:R-:W-:-:S05]  /*0b40*/  @!P2 FFMA.FTZ R23, R10, R15, R10 ;  /* 0x0000000f0a17a223 */ /* 0x000fca000001000a */
[----:B------:R-:W0:Y:S01]  /*0b50*/  MUFU.RCP R24, R20 ;  /* 0x0000001400187308 */ /* 0x000e220000001000 */
[----:B-1----:R-:W-:Y:S01]  /*0b60*/  FMUL.FTZ R16, R27, R16 ;  /* 0x000000101b107220 */ /* 0x002fe20000410000 */
[----:B------:R-:W-:-:S04]  /*0b70*/  FMUL.FTZ R27, R13, R13 ;  /* 0x0000000d0d1b7220 */ /* 0x000fc80000410000 */
[----:B------:R-:W-:Y:S02]  /*0b80*/  FFMA.FTZ R2, R27, R2, 0.00019836159481201320887 ;  /* 0x394fff491b027423 */ /* 0x000fe40000010002 */
[----:B------:R-:W1:Y:S01]  /*0b90*/  MUFU.RCP R26, R3 ;  /* 0x00000003001a7308 */ /* 0x000e620000001000 */
[----:B--2---:R-:W-:-:S04]  /*0ba0*/  FMUL.FTZ R21, R25, -0.125 ;  /* 0xbe00000019157820 */ /* 0x004fc80000410000 */
[----:B------:R-:W-:Y:S01]  /*0bb0*/  FFMA.FTZ R21, R22, 2, R21 ;  /* 0x4000000016157823 */ /* 0x000fe20000010015 */
[----:B------:R-:W-:Y:S01]  /*0bc0*/  FFMA.FTZ R22, R27, R2, 0.0083333496004343032837 ;  /* 0x3c08889a1b167423 */ /* 0x000fe20000010002 */
[----:B0-----:R-:W-:-:S03]  /*0bd0*/  FMUL.FTZ R25, R24, -0.125 ;  /* 0xbe00000018197820 */ /* 0x001fc60000410000 */
[----:B------:R-:W-:Y:S01]  /*0be0*/  FFMA.FTZ R22, R27, R22, 0.16666667163372039795 ;  /* 0x3e2aaaab1b167423 */ /* 0x000fe20000010016 */
[----:B------:R-:W0:Y:S01]  /*0bf0*/  MUFU.RCP R24, R16 ;  /* 0x0000001000187308 */ /* 0x000e220000001000 */
[--C-:B------:R-:W-:Y:S01]  /*0c00*/  LOP3.LUT R15, R21, 0x80000000, R8.reuse, 0xb8, !PT ;  /* 0x80000000150f7812 */ /* 0x100fe200078eb808 */
[----:B------:R-:W-:Y:S01]  /*0c10*/  FFMA.FTZ R25, R20, 2, R25 ;  /* 0x4000000014197823 */ /* 0x000fe20000010019 */
[----:B------:R-:W-:Y:S01]  /*0c20*/  FMUL.FTZ R22, R27, R22 ;  /* 0x000000161b167220 */ /* 0x000fe20000410000 */
[----:B------:R-:W-:Y:S01]  /*0c30*/  @!P4 FFMA.FTZ R15, R8, R7, R8 ;  /* 0x00000007080fc223 */ /* 0x000fe20000010008 */
[----:B-1----:R-:W-:Y:S02]  /*0c40*/  FMUL.FTZ R20, R26, -0.125 ;  /* 0xbe0000001a147820 */ /* 0x002fe40000410000 */
[--C-:B------:R-:W-:Y:S01]  /*0c50*/  LOP3.LUT R25, R25, 0x80000000, R4.reuse, 0xb8, !PT ;  /* 0x8000000019197812 */ /* 0x100fe200078eb804 */
[----:B------:R-:W1:Y:S01]  /*0c60*/  MUFU.RCP R26, R18 ;  /* 0x00000012001a7308 */ /* 0x000e620000001000 */
[----:B------:R-:W-:Y:S01]  /*0c70*/  @!P0 FFMA.FTZ R25, R4, R17, R4 ;  /* 0x0000001104198223 */ /* 0x000fe20000010004 */
[----:B------:R-:W-:-:S02]  /*0c80*/  FFMA.FTZ R20, R3, 2, R20 ;  /* 0x4000000003147823 */ /* 0x000fc40000010014 */
[----:B------:R-:W2:Y:S02]  /*0c90*/  LDC.64 R2, c[0x0][0x218] ;  /* 0x00008600ff027b82 */ /* 0x000ea40000000a00 */
[----:B------:R-:W-:Y:S02]  /*0ca0*/  F2FP.BF16.F32.PACK_AB R12, R25, R12 ;  /* 0x0000000c190c723e */ /* 0x000fe400000010ff */
[--C-:B------:R-:W-:Y:S01]  /*0cb0*/  LOP3.LUT R20, R20, 0x80000000, R5.reuse, 0xb8, !PT ;  /* 0x8000000014147812 */ /* 0x100fe200078eb805 */
[----:B0-----:R-:W-:Y:S01]  /*0cc0*/  FMUL.FTZ R27, R24, -0.125 ;  /* 0xbe000000181b7820 */ /* 0x001fe20000410000 */
[----:B------:R-:W-:-:S03]  /*0cd0*/  @!P1 FFMA.FTZ R20, R5, R14, R5 ;  /* 0x0000000e05149223 */ /* 0x000fc60000010005 */
[----:B------:R-:W-:Y:S01]  /*0ce0*/  FFMA.FTZ R27, R16, 2, R27 ;  /* 0x40000000101b7823 */ /* 0x000fe2000001001b */
[----:B-1----:R-:W-:-:S04]  /*0cf0*/  FMUL.FTZ R29, R26, -0.125 ;  /* 0xbe0000001a1d7820 */ /* 0x002fc80000410000 */
[--C-:B------:R-:W-:Y:S01]  /*0d00*/  LOP3.LUT R10, R27, 0x80000000, R6.reuse, 0xb8, !PT ;  /* 0x800000001b0a7812 */ /* 0x100fe200078eb806 */
[----:B------:R-:W-:Y:S01]  /*0d10*/  @!P3 FFMA.FTZ R10, R6, R19, R6 ;  /* 0x00000013060ab223 */ /* 0x000fe20000010006 */
[----:B------:R-:W-:-:S04]  /*0d20*/  FFMA.FTZ R16, R18, 2, R29 ;  /* 0x4000000012107823 */ /* 0x000fc8000001001d */
[----:B------:R-:W-:Y:S02]  /*0d30*/  F2FP.BF16.F32.PACK_AB R14, R10, R23 ;  /* 0x000000170a0e723e */ /* 0x000fe400000010ff */
[--C-:B------:R-:W-:Y:S01]  /*0d40*/  LOP3.LUT R16, R16, 0x80000000, R13.reuse, 0xb8, !PT ;  /* 0x8000000010107812 */ /* 0x100fe200078eb80d */
[----:B------:R-:W-:Y:S01]  /*0d50*/  @!P5 FFMA.FTZ R16, R13, R22, R13 ;  /* 0x000000160d10d223 */ /* 0x000fe2000001000d */
[----:B--2---:R-:W-:Y:S01]  /*0d60*/  IMAD.WIDE.U32 R2, R9, 0x2, R2 ;  /* 0x0000000209027825 */ /* 0x004fe200078e0002 */
[----:B------:R-:W-:-:S03]  /*0d70*/  F2FP.BF16.F32.PACK_AB R13, R20, R11 ;  /* 0x0000000b140d723e */ /* 0x000fc600000010ff */
[----:B------:R-:W-:Y:S01]  /*0d80*/  F2FP.BF16.F32.PACK_AB R15, R16, R15 ;  /* 0x0000000f100f723e */ /* 0x000fe200000010ff */
[----:B------:R-:W-:-:S05]  /*0d90*/  IMAD.WIDE R2, R0, 0x10, R2 ;  /* 0x0000001000027825 */ /* 0x000fca00078e0202 */
[----:B------:R-:W-:Y:S01]  /*0da0*/  STG.E.128 desc[UR4][R2.64], R12 ;  /* 0x0000000c02007986 */ /* 0x000fe2000c101d04 */
[----:B------:R-:W-:Y:S05]  /*0db0*/  EXIT ;  /* 0x000000000000794d */ /* 0x000fea0003800000 */
.L_x_634:
        /* <DEDUP_REMOVED lines=15> */
[----:B0-----:R-:W-:Y:S01]  /*0eb0*/  @!P6 IMAD.WIDE.U32 R26, R27, 0x2, R4 ;  /* 0x000000021b1ae825 */ /* 0x001fe200078e0004 */
[----:B------:R-:W-:-:S04]  /*0ec0*/  PRMT R7, RZ, 0x7610, R7 ;  /* 0x00007610ff077816 */ /* 0x000fc80000000007 */
[----:B------:R-:W5:Y:S07]  /*0ed0*/  @!P6 LDG.E.U16 R8, desc[UR4][R26.64] ;  /* 0x000000041a08e981 */ /* 0x000f6e000c1e1500 */
[----:B------:R-:W-:Y:S01]  /*0ee0*/  @!P4 IADD3 R25, R9, R18, RZ ;  /* 0x000000120919c210 */ /* 0x000fe20007ffe0ff */
[----:B------:R-:W0:Y:S01]  /*0ef0*/  @!P4 LDC.64 R16, c[0x0][0x220] ;  /* 0x00008800ff10cb82 */ /* 0x000e220000000a00 */
[----:B------:R-:W-:-:S04]  /*0f00*/  @!P4 IADD3 R18, R18, 0x80, RZ ;  /* 0x000000801212c810 */ /* 0x000fc80007ffe0ff */
[----:B------:R-:W-:-:S13]  /*0f10*/  ISETP.GE.AND P3, PT, R18, R0, PT ;  /* 0x000000001200720c */ /* 0x000fda0003f66270 */
[----:B------:R-:W2:Y:S01]  /*0f20*/  @!P3 LDC.64 R12, c[0x0][0x220] ;  /* 0x00008800ff0cbb82 */ /* 0x000ea20000000a00 */
[----:B------:R-:W-:Y:S01]  /*0f30*/  @!P3 IADD3 R23, R9, R18, RZ ;  /* 0x000000120917b210 */ /* 0x000fe20007ffe0ff */
[----:B-1----:R-:W-:Y:S01]  /*0f40*/  @!P5 IMAD.WIDE.U32 R28, R29, 0x2, R2 ;  /* 0x000000021d1cd825 */ /* 0x002fe200078e0002 */
[----:B------:R-:W-:-:S04]  /*0f50*/  @!P3 IADD3 R18, R18, 0x80, RZ ;  /* 0x000000801212b810 */ /* 0x000fc80007ffe0ff */
[----:B------:R-:W5:Y:S01]  /*0f60*/  @!P5 LDG.E.U16 R7, desc[UR4][R28.64] ;  /* 0x000000041c07d981 */ /* 0x000f62000c1e1500 */
[----:B------:R-:W-:-:S13]  /*0f70*/  ISETP.GE.AND P2, PT, R18, R0, PT ;  /* 0x000000001200720c */ /* 0x000fda0003f46270 */
[----:B------:R-:W-:Y:S01]  /*0f80*/  @!P2 IADD3 R21, R9, R18, RZ ;  /* 0x000000120915a210 */ /* 0x000fe20007ffe0ff */
[----:B------:R-:W1:Y:S01]  /*0f90*/  @!P2 LDC.64 R14, c[0x0][0x220] ;  /* 0x00008800ff0eab82 */ /* 0x000e620000000a00 */
[----:B------:R-:W-:Y:S01]  /*0fa0*/  @!P2 IADD3 R18, R18, 0x80, RZ ;  /* 0x000000801212a810 */ /* 0x000fe20007ffe0ff */
[----:B--2---:R-:W-:-:S03]  /*0fb0*/  @!P3 IMAD.WIDE.U32 R12, R23, 0x2, R12 ;  /* 0x00000002170cb825 */ /* 0x004fc600078e000c */
[----:B------:R-:W-:-:S03]  /*0fc0*/  ISETP.GE.AND P1, PT, R18, R0, PT ;  /* 0x000000001200720c */ /* 0x000fc60003f26270 */
[----:B------:R-:W2:Y:S10]  /*0fd0*/  @!P0 LDC.64 R22, c[0x0][0x220] ;  /* 0x00008800ff168b82 */ /* 0x000eb40000000a00 */
[----:B------:R-:W-:Y:S01]  /*0fe0*/  @!P1 IADD3 R19, R9, R18, RZ ;  /* 0x0000001209139210 */ /* 0x000fe20007ffe0ff */
[----:B------:R-:W3:Y:S01]  /*0ff0*/  @!P1 LDC.64 R4, c[0x0][0x220] ;  /* 0x00008800ff049b82 */ /* 0x000ee20000000a00 */
[----:B------:R-:W-:Y:S01]  /*1000*/  @!P1 IADD3 R18, R18, 0x80, RZ ;  /* 0x0000008012129810 */ /* 0x000fe20007ffe0ff */
[----:B--2---:R-:W-:Y:S01]  /*1010*/  @!P0 IMAD.WIDE.U32 R22, R11, 0x2, R22 ;  /* 0x000000020b168825 */ /* 0x004fe200078e0016 */
[----:B------:R-:W-:-:S06]  /*1020*/  PRMT R11, RZ, 0x7610, R11 ;  /* 0x00007610ff0b7816 */ /* 0x000fcc000000000b */
[----:B------:R-:W5:Y:S01]  /*1030*/  @!P0 LDG.E.U16 R11, desc[UR4][R22.64] ;  /* 0x00000004160b8981 */ /* 0x000f62000c1e1500 */
[----:B------:R-:W-:Y:S01]  /*1040*/  ISETP.GE.AND P6, PT, R18, R0, PT ;  /* 0x000000001200720c */ /* 0x000fe20003fc6270 */
[----:B0-----:R-:W-:Y:S01]  /*1050*/  @!P4 IMAD.WIDE.U32 R16, R25, 0x2, R16 ;  /* 0x000000021910c825 */ /* 0x001fe200078e0010 */
[----:B------:R-:W-:-:S06]  /*1060*/  PRMT R6, RZ, 0x7610, R6 ;  /* 0x00007610ff067816 */ /* 0x000fcc0000000006 */
[----:B------:R0:W5:Y:S05]  /*1070*/  @!P4 LDG.E.U16 R6, desc[UR4][R16.64] ;  /* 0x000000041006c981 */ /* 0x00016a000c1e1500 */
[----:B------:R-:W2:Y:S08]  /*1080*/  @!P6 LDC.64 R2, c[0x0][0x220] ;  /* 0x00008800ff02eb82 */ /* 0x000eb00000000a00 */
[----:B0-----:R-:W0:Y:S01]  /*1090*/  @!P0 LDC.64 R16, c[0x0][0x218] ;  /* 0x00008600ff108b82 */ /* 0x001e220000000a00 */
[----:B-1----:R-:W-:Y:S01]  /*10a0*/  @!P2 IMAD.WIDE.U32 R14, R21, 0x2, R14 ;  /* 0x00000002150ea825 */ /* 0x002fe200078e000e */
[----:B------:R-:W-:-:S02]  /*10b0*/  @!P6 IADD3 R25, R9, R18, RZ ;  /* 0x000000120919e210 */ /* 0x000fc40007ffe0ff */
[----:B------:R-:W-:Y:S02]  /*10c0*/  PRMT R21, RZ, 0x7610, R21 ;  /* 0x00007610ff157816 */ /* 0x000fe40000000015 */
[----:B------:R-:W-:Y:S01]  /*10d0*/  PRMT R20, RZ, 0x7610, R20 ;  /* 0x00007610ff147816 */ /* 0x000fe20000000014 */
[----:B---3--:R-:W-:Y:S01]  /*10e0*/  @!P1 IMAD.WIDE.U32 R4, R19, 0x2, R4 ;  /* 0x0000000213049825 */ /* 0x008fe200078e0004 */
[----:B------:R-:W-:Y:S02]  /*10f0*/  PRMT R19, RZ, 0x7610, R19 ;  /* 0x00007610ff137816 */ /* 0x000fe40000000013 */
[----:B------:R-:W-:Y:S01]  /*1100*/  PRMT R18, RZ, 0x7610, R18 ;  /* 0x00007610ff127816 */ /* 0x000fe20000000012 */
[----:B------:R1:W5:Y:S01]  /*1110*/  @!P3 LDG.E.U16 R21, desc[UR4][R12.64] ;  /* 0x000000040c15b981 */ /* 0x000362000c1e1500 */
[----:B------:R-:W-:Y:S03]  /*1120*/  BSSY B0, `(.L_x_635) ;  /* 0x0000029000007945 */ /* 0x000fe60003800000 */
[----:B------:R3:W5:Y:S01]  /*1130*/  @!P2 LDG.E.U16 R20, desc[UR4][R14.64] ;  /* 0x000000040e14a981 */ /* 0x000762000c1e1500 */
[----:B--2---:R-:W-:Y:S01]  /*1140*/  @!P6 IMAD.WIDE.U32 R2, R25, 0x2, R2 ;  /* 0x000000021902e825 */ /* 0x004fe200078e0002 */
[----:B------:R-:W-:-:S02]  /*1150*/  IADD3 R25, R10, 0x100, RZ ;  /* 0x000001000a197810 */ /* 0x000fc40007ffe0ff */
[----:B------:R-:W5:Y:S01]  /*1160*/  @!P1 LDG.E.U16 R19, desc[UR4][R4.64] ;  /* 0x0000000404139981 */ /* 0x000f62000c1e1500 */
[----:B-1----:R-:W-:-:S03]  /*1170*/  IADD3 R13, R10, 0x180, RZ ;  /* 0x000001800a0d7810 */ /* 0x002fc60007ffe0ff */
[----:B------:R1:W5:Y:S01]  /*1180*/  @!P6 LDG.E.U16 R18, desc[UR4][R2.64] ;  /* 0x000000040212e981 */ /* 0x000362000c1e1500 */
[C---:B---3--:R-:W-:Y:S02]  /*1190*/  IADD3 R15, R10.reuse, 0x200, RZ ;  /* 0x000002000a0f7810 */ /* 0x048fe40007ffe0ff */
[-C--:B------:R-:W-:Y:S02]  /*11a0*/  ISETP.GE.AND P3, PT, R25, R0.reuse, PT ;  /* 0x000000001900720c */ /* 0x080fe40003f66270 */
[-C--:B------:R-:W-:Y:S02]  /*11b0*/  ISETP.GE.AND P1, PT, R13, R0.reuse, PT ;  /* 0x000000000d00720c */ /* 0x080fe40003f26270 */
[----:B------:R-:W-:Y:S02]  /*11c0*/  ISETP.GE.AND P2, PT, R15, R0, PT ;  /* 0x000000000f00720c */ /* 0x000fe40003f46270 */
[C---:B-1----:R-:W-:Y:S02]  /*11d0*/  IADD3 R3, R10.reuse, 0x80, RZ ;  /* 0x000000800a037810 */ /* 0x042fe40007ffe0ff */
[----:B------:R-:W-:Y:S01]  /*11e0*/  IADD3 R5, R10, 0x280, RZ ;  /* 0x000002800a057810 */ /* 0x000fe20007ffe0ff */
[----:B0-----:R-:W-:Y:S08]  /*11f0*/  @P0 BRA `(.L_x_636) ;  /* 0x00000000006c0947 */ /* 0x001ff00003800000 */
[----:B-----5:R-:W-:Y:S01]  /*1200*/  SHF.L.U32 R2, R11, 0x10, RZ ;  /* 0x000000100b027819 */ /* 0x020fe200000006ff */
        /* <DEDUP_REMOVED lines=26> */
.L_x_636:
[----:B------:R-:W-:Y:S05]  /*13b0*/  BSYNC B0 ;  /* 0x0000000000007941 */ /* 0x000fea0003800000 */
.L_x_635:
        /* <DEDUP_REMOVED lines=32> */
.L_x_638:
[----:B------:R-:W-:Y:S05]  /*15c0*/  BSYNC B0 ;  /* 0x0000000000007941 */ /* 0x000fea0003800000 */
.L_x_637:
[----:B------:R-:W-:Y:S01]  /*15d0*/  BSSY B0, `(.L_x_639) ;  /* 0x000001f000007945 */ /* 0x000fe20003800000 */
[----:B------:R-:W-:Y:S02]  /*15e0*/  ISETP.GE.AND P5, PT, R5, R0, PT ;  /* 0x000000000500720c */ /* 0x000fe40003fa6270 */
[----:B-----5:R-:W-:Y:S01]  /*15f0*/  IADD3 R11, R10, 0x380, RZ ;  /* 0x000003800a0b7810 */ /* 0x020fe20007ffe0ff */
[----:B------:R-:W-:Y:S10]  /*1600*/  @P3 BRA `(.L_x_640) ;  /* 0x00000000006c3947 */ /* 0x000ff40003800000 */
        /* <DEDUP_REMOVED lines=27> */
.L_x_640:
[----:B------:R-:W-:Y:S05]  /*17c0*/  BSYNC B0 ;  /* 0x0000000000007941 */ /* 0x000fea0003800000 */
.L_x_639:
[----:B------:R-:W-:Y:S01]  /*17d0*/  @!P0 IADD3 R7, R9, R10, RZ ;  /* 0x0000000a09078210 */ /* 0x000fe20007ffe0ff */
[----:B------:R-:W-:Y:S01]  /*17e0*/  BSSY B0, `(.L_x_641) ;  /* 0x000001f000007945 */ /* 0x000fe20003800000 */
[----:B------:R-:W-:-:S03]  /*17f0*/  ISETP.GE.AND P3, PT, R11, R0, PT ;  /* 0x000000000b00720c */ /* 0x000fc60003f66270 */
[----:B------:R-:W-:Y:S01]  /*1800*/  @!P0 IMAD.WIDE.U32 R16, R7, 0x2, R16 ;  /* 0x0000000207108825 */ /* 0x000fe200078e0010 */
[----:B------:R-:W-:Y:S09]  /*1810*/  @P1 BRA `(.L_x_642) ;  /* 0x00000000006c1947 */ /* 0x000ff20003800000 */
        /* <DEDUP_REMOVED lines=27> */
.L_x_642:
[----:B------:R-:W-:Y:S05]  /*19d0*/  BSYNC B0 ;  /* 0x0000000000007941 */ /* 0x000fea0003800000 */
.L_x_641:
        /* <DEDUP_REMOVED lines=29> */
.L_x_644:
[----:B------:R-:W-:Y:S05]  /*1bb0*/  BSYNC B0 ;  /* 0x0000000000007941 */ /* 0x000fea0003800000 */
.L_x_643:
        /* <DEDUP_REMOVED lines=29> */
.L_x_646:
[----:B------:R-:W-:Y:S05]  /*1d90*/  BSYNC B0 ;  /* 0x0000000000007941 */ /* 0x000fea0003800000 */
.L_x_645:
        /* <DEDUP_REMOVED lines=29> */
.L_x_648:
[----:B------:R-:W-:Y:S05]  /*1f70*/  BSYNC B0 ;  /* 0x0000000000007941 */ /* 0x000fea0003800000 */
.L_x_647:
        /* <DEDUP_REMOVED lines=29> */
.L_x_650:
[----:B------:R-:W-:Y:S05]  /*2150*/  BSYNC B0 ;  /* 0x0000000000007941 */ /* 0x000fea0003800000 */
.L_x_649:
        /* <DEDUP_REMOVED lines=18> */
.L_x_653:
[----:B------:R-:W-:-:S13]  /*2280*/  ISETP.GE.AND P0, PT, R10, R0, PT ;  /* 0x000000000a00720c */ /* 0x000fda0003f06270 */
[----:B------:R-:W-:Y:S05]  /*2290*/  @P0 BRA `(.L_x_655) ;  /* 0x0000000000300947 */ /* 0x000fea0003800000 */
[----:B0-----:R-:W0:Y:S01]  /*22a0*/  LDC.64 R2, c[0x0][0x218] ;  /* 0x00008600ff027b82 */ /* 0x001e220000000a00 */
[----:B------:R-:W-:Y:S02]  /*22b0*/  IADD3 R5, R9, R10, RZ ;  /* 0x0000000a09057210 */ /* 0x000fe40007ffe0ff */
[----:B------:R-:W-:-:S03]  /*22c0*/  IADD3 R10, R10, 0x80, RZ ;  /* 0x000000800a0a7810 */ /* 0x000fc60007ffe0ff */
[----:B0-----:R-:W-:-:S05]  /*22d0*/  IMAD.WIDE.U32 R2, R5, 0x2, R2 ;  /* 0x0000000205027825 */ /* 0x001fca00078e0002 */
[----:B------:R1:W-:Y:S02]  /*22e0*/  STG.E.U16 desc[UR4][R2.64], R6 ;  /* 0x0000000602007986 */ /* 0x0003e4000c101504 */
.L_x_654:
[----:B------:R-:W-:-:S13]  /*22f0*/  ISETP.GE.AND P0, PT, R10, R0, PT ;  /* 0x000000000a00720c */ /* 0x000fda0003f06270 */
[----:B------:R-:W-:Y:S05]  /*2300*/  @P0 BRA `(.L_x_656) ;  /* 0x0000000000340947 */ /* 0x000fea0003800000 */
[----:B01----:R-:W0:Y:S01]  /*2310*/  LDC.64 R2, c[0x0][0x218] ;  /* 0x00008600ff027b82 */ /* 0x003e220000000a00 */
[----:B------:R-:W-:Y:S02]  /*2320*/  IADD3 R5, R9, R10, RZ ;  /* 0x0000000a09057210 */ /* 0x000fe40007ffe0ff */
[----:B------:R-:W-:-:S03]  /*2330*/  IADD3 R10, R10, 0x80, RZ ;  /* 0x000000800a0a7810 */ /* 0x000fc60007ffe0ff */
[----:B0-----:R-:W-:-:S05]  /*2340*/  IMAD.WIDE.U32 R2, R5, 0x2, R2 ;  /* 0x0000000205027825 */ /* 0x001fca00078e0002 */
[----:B------:R1:W-:Y:S02]  /*2350*/  STG.E.U16 desc[UR4][R2.64], R7 ;  /* 0x0000000702007986 */ /* 0x0003e4000c101504 */
.L_x_655:
        /* <DEDUP_REMOVED lines=8> */
.L_x_656:
[----:B------:R-:W-:Y:S05]  /*23e0*/  BSYNC B1 ;  /* 0x0000000000017941 */ /* 0x000fea0003800000 */
.L_x_652:
[----:B------:R-:W-:-:S13]  /*23f0*/  ISETP.GE.AND P0, PT, R10, R0, PT ;  /* 0x000000000a00720c */ /* 0x000fda0003f06270 */
[----:B012---:R-:W0:Y:S01]  /*2400*/  @!P0 LDC.64 R2, c[0x0][0x218] ;  /* 0x00008600ff028b82 */ /* 0x007e220000000a00 */
[----:B------:R-:W-:Y:S02]  /*2410*/  @!P0 IADD3 R5, R9, R10, RZ ;  /* 0x0000000a09058210 */ /* 0x000fe40007ffe0ff */
[----:B------:R-:W-:-:S03]  /*2420*/  @!P0 IADD3 R10, R10, 0x80, RZ ;  /* 0x000000800a0a8810 */ /* 0x000fc60007ffe0ff */
[----:B0-----:R-:W-:-:S05]  /*2430*/  @!P0 IMAD.WIDE.U32 R2, R5, 0x2, R2 ;  /* 0x0000000205028825 */ /* 0x001fca00078e0002 */
[----:B------:R2:W-:Y:S02]  /*2440*/  @!P0 STG.E.U16 desc[UR4][R2.64], R11 ;  /* 0x0000000b02008986 */ /* 0x0005e4000c101504 */
.L_x_657:
[----:B------:R-:W-:Y:S05]  /*2450*/  BSYNC B0 ;  /* 0x0000000000007941 */ /* 0x000fea0003800000 */
.L_x_651:
        /* <DEDUP_REMOVED lines=8> */
.L_x_658:
        /* <DEDUP_REMOVED lines=10> */
.L_x_2945:


//--------------------- .text._ZN2at6native18elementwise_kernelILi128ELi4EZNS0_15gpu_kernel_implIZZZNS0_16sinh_kernel_cudaERNS_18TensorIteratorBaseEENKUlvE0_clEvENKUlvE1_clEvEUlN3c104HalfEE_EEvS4_RKT_EUliE_EEviT1_ --------------------------
	.section	.text._ZN2at6native18elementwise_kernelILi128ELi4EZNS0_15gpu_kernel_implIZZZNS0_16sinh_kernel_cudaERNS_18TensorIteratorBaseEENKUlvE0_clEvENKUlvE1_clEvEUlN3c104HalfEE_EEvS4_RKT_EUliE_EEviT1_,"ax",@progbits
	.align	128
        .global         _ZN2at6native18elementwise_kernelILi128ELi4EZNS0_15gpu_kernel_implIZZZNS0_16sinh_kernel_cudaERNS_18TensorIteratorBaseEENKUlvE0_clEvENKUlvE1_clEvEUlN3c104HalfEE_EEvS4_RKT_EUliE_EEviT1_
        .type           _ZN2at6native18elementwise_kernelILi128ELi4EZNS0_15gpu_kernel_implIZZZNS0_16sinh_kernel_cudaERNS_18TensorIteratorBaseEENKUlvE0_clEvENKUlvE1_clEvEUlN3c104HalfEE_EEvS4_RKT_EUliE_EEviT1_,@function
        .size           _ZN2at6native18elementwise_kernelILi128ELi4EZNS0_15gpu_kernel_implIZZZNS0_16sinh_kernel_cudaERNS_18TensorIteratorBaseEENKUlvE0_clEvENKUlvE1_clEvEUlN3c104HalfEE_EEvS4_RKT_EUliE_EEviT1_,(.L_x_2946 - _ZN2at6native18elementwise_kernelILi128ELi4EZNS0_15gpu_kernel_implIZZZNS0_16sinh_kernel_cudaERNS_18TensorIteratorBaseEENKUlvE0_clEvENKUlvE1_clEvEUlN3c104HalfEE_EEvS4_RKT_EUliE_EEviT1_)
        .other          _ZN2at6native18elementwise_kernelILi128ELi4EZNS0_15gpu_kernel_implIZZZNS0_16sinh_kernel_cudaERNS_18TensorIteratorBaseEENKUlvE0_clEvENKUlvE1_clEvEUlN3c104HalfEE_EEvS4_RKT_EUliE_EEviT1_,@"STO_CUDA_ENTRY STV_DEFAULT"
_ZN2at6native18elementwise_kernelILi128ELi4EZNS0_15gpu_kernel_implIZZZNS0_16sinh_kernel_cudaERNS_18TensorIteratorBaseEENKUlvE0_clEvENKUlvE1_clEvEUlN3c104HalfEE_EEvS4_RKT_EUliE_EEviT1_:
.text._ZN2at6native18elementwise_kernelILi128ELi4EZNS0_15gpu_kernel_implIZZZNS0_16sinh_kernel_cudaERNS_18TensorIteratorBaseEENKUlvE0_clEvENKUlvE1_clEvEUlN3c104HalfEE_EEvS4_RKT_EUliE_EEviT1_:
        /* <DEDUP_REMOVED lines=314> */
.L_x_661:
        /* <DEDUP_REMOVED lines=20> */
[----:B0-----:R-:W-:Y:S01]  /*14e0*/  F2FP.F16.F32.PACK_AB R0, RZ, R0 ;  /* 0x00000000ff00723e */ /* 0x001fe200000000ff */
[----:B------:R-:W-:Y:S06]  /*14f0*/  BRA `(.L_x_667) ;  /* 0x0000000c00987947 */ /* 0x000fec0003800000 */
.L_x_665:
[----:B------:R-:W2:Y:S02]  /*1500*/  LDG.E.U8 R2, desc[UR36][R2.64] ;  /* 0x0000002402027981 */ /* 0x000ea4000c1e1100 */
[----:B--2---:R-:W-:-:S04]  /*1510*/  I2FP.F32.U32 R0, R2 ;  /* 0x0000000200007245 */ /* 0x004fc80000201000 */
[----:B------:R-:W-:Y:S01]  /*1520*/  F2FP.F16.F32.PACK_AB R0, RZ, R0 ;  /* 0x00000000ff00723e */ /* 0x000fe200000000ff */
[----:B------:R-:W-:Y:S06]  /*1530*/  BRA `(.L_x_667) ;  /* 0x0000000c00887947 */ /* 0x000fec0003800000 */
.L_x_664:
        /* <DEDUP_REMOVED lines=8> */
[----:B0-----:R-:W-:Y:S01]  /*15c0*/  F2FP.F16.F32.PACK_AB R0, RZ, R0 ;  /* 0x00000000ff00723e */ /* 0x001fe200000000ff */
[----:B------:R-:W-:Y:S06]  /*15d0*/  BRA `(.L_x_667) ;  /* 0x0000000c00607947 */ /* 0x000fec0003800000 */
.L_x_669:
[----:B------:R-:W2:Y:S02]  /*15e0*/  LDG.E R2, desc[UR36][R2.64] ;  /* 0x0000002402027981 */ /* 0x000ea4000c1e1900 */
[----:B--2---:R-:W-:-:S04]  /*15f0*/  I2FP.F32.S32 R0, R2 ;  /* 0x0000000200007245 */ /* 0x004fc80000201400 */
[----:B------:R-:W-:Y:S01]  /*1600*/  F2FP.F16.F32.PACK_AB R0, RZ, R0 ;  /* 0x00000000ff00723e */ /* 0x000fe200000000ff */
[----:B------:R-:W-:Y:S06]  /*1610*/  BRA `(.L_x_667) ;  /* 0x0000000c00507947 */ /* 0x000fec0003800000 */
.L_x_668:
[----:B------:R-:W2:Y:S02]  /*1620*/  LDG.E.U16 R2, desc[UR36][R2.64] ;  /* 0x0000002402027981 */ /* 0x000ea4000c1e1500 */
[----:B--2---:R-:W0:Y:S02]  /*1630*/  I2F.S16 R0, R2 ;  /* 0x0000000200007306 */ /* 0x004e240000101400 */
[----:B0-----:R-:W-:Y:S01]  /*1640*/  F2FP.F16.F32.PACK_AB R0, RZ, R0 ;  /* 0x00000000ff00723e */ /* 0x001fe200000000ff */
[----:B------:R-:W-:Y:S06]  /*1650*/  BRA `(.L_x_667) ;  /* 0x0000000c00407947 */ /* 0x000fec0003800000 */
.L_x_663:
[----:B------:R-:W-:-:S13]  /*1660*/  ISETP.GT.AND P0, PT, R4, 0x6, PT ;  /* 0x000000060400780c */ /* 0x000fda0003f04270 */
[----:B------:R-:W-:Y:S05]  /*1670*/  @P0 BRA `(.L_x_670) ;  /* 0x0000000000240947 */ /* 0x000fea0003800000 */
[----:B------:R-:W-:-:S13]  /*1680*/  ISETP.NE.AND P0, PT, R4, 0x5, PT ;  /* 0x000000050400780c */ /* 0x000fda0003f05270 */
[----:B------:R-:W-:Y:S05]  /*1690*/  @!P0 BRA `(.L_x_671) ;  /* 0x0000000000148947 */ /* 0x000fea0003800000 */
[----:B------:R-:W-:-:S13]  /*16a0*/  ISETP.NE.AND P0, PT, R4, 0x6, PT ;  /* 0x000000060400780c */ /* 0x000fda0003f05270 */
[----:B------:R-:W-:Y:S05]  /*16b0*/  @P0 BRA `(.L_x_666) ;  /* 0x0000000800c40947 */ /* 0x000fea0003800000 */
[----:B------:R-:W2:Y:S02]  /*16c0*/  LDG.E R2, desc[UR36][R2.64] ;  /* 0x0000002402027981 */ /* 0x000ea4000c1e1900 */
[----:B--2---:R-:W-:Y:S01]  /*16d0*/  F2FP.F16.F32.PACK_AB R0, RZ, R2 ;  /* 0x00000002ff00723e */ /* 0x004fe200000000ff */
[----:B------:R-:W-:Y:S06]  /*16e0*/  BRA `(.L_x_667) ;  /* 0x0000000c001c7947 */ /* 0x000fec0003800000 */
.L_x_671:
[----:B------:R0:W5:Y:S01]  /*16f0*/  LDG.E.U16 R0, desc[UR36][R2.64] ;  /* 0x0000002402007981 */ /* 0x000162000c1e1500 */
[----:B------:R-:W-:Y:S05]  /*1700*/  BRA `(.L_x_667) ;  /* 0x0000000c00147947 */ /* 0x000fea0003800000 */
.L_x_670:
[----:B------:R-:W-:-:S13]  /*1710*/  ISETP.NE.AND P0, PT, R4, 0x7, PT ;  /* 0x000000070400780c */ /* 0x000fda0003f05270 */
[----:B------:R-:W-:Y:S05]  /*1720*/  @!P0 BRA `(.L_x_672) ;  /* 0x0000000000248947 */ /* 0x000fea0003800000 */
[----:B------:R-:W-:-:S13]  /*1730*/  ISETP.NE.AND P0, PT, R4, 0x8, PT ;  /* 0x000000080400780c */ /* 0x000fda0003f05270 */
[----:B------:R-:W-:Y:S05]  /*1740*/  @!P0 BRA `(.L_x_673) ;  /* 0x0000000000148947 */ /* 0x000fea0003800000 */
[----:B------:R-:W-:-:S13]  /*1750*/  ISETP.NE.AND P0, PT, R4, 0x9, PT ;  /* 0x000000090400780c */ /* 0x000fda0003f05270 */
[----:B------:R-:W-:Y:S05]  /*1760*/  @P0 BRA `(.L_x_666) ;  /* 0x0000000800980947 */ /* 0x000fea0003800000 */
[----:B------:R-:W2:Y:S02]  /*1770*/  LDG.E R2, desc[UR36][R2.64] ;  /* 0x0000002402027981 */ /* 0x000ea4000c1e1900 */
[----:B--2---:R-:W-:Y:S01]  /*1780*/  F2FP.F16.F32.PACK_AB R0, RZ, R2 ;  /* 0x00000002ff00723e */ /* 0x004fe200000000ff */
[----:B------:R-:W-:Y:S06]  /*1790*/  BRA `(.L_x_667) ;  /* 0x0000000800f07947 */ /* 0x000fec0003800000 */
.L_x_673:
[----:B------:R1:W5:Y:S01]  /*17a0*/  LDG.E.U16 R0, desc[UR36][R2.64] ;  /* 0x0000002402007981 */ /* 0x000362000c1e1500 */
[----:B------:R-:W-:Y:S05]  /*17b0*/  BRA `(.L_x_667) ;  /* 0x0000000800e87947 */ /* 0x000fea0003800000 */
.L_x_672:
[----:B------:R-:W2:Y:S01]  /*17c0*/  LDG.E.64 R2, desc[UR36][R2.64] ;  /* 0x0000002402027981 */ /* 0x000ea2000c1e1b00 */
[----:B------:R-:W-:Y:S01]  /*17d0*/  UMOV UR4, 0xf0000000 ;  /* 0xf000000000047882 */ /* 0x000fe20000000000 */
[----:B------:R-:W-:Y:S01]  /*17e0*/  UMOV UR5, 0x380fffff ;  /* 0x380fffff00057882 */ /* 0x000fe20000000000 */
[----:B--2---:R-:W0:Y:S01]  /*17f0*/  F2F.F32.F64 R0, R2 ;  /* 0x0000000200007310 */ /* 0x004e220000301000 */
[----:B------:R-:W-:-:S14]  /*1800*/  DSETP.GEU.AND P0, PT, |R2|, UR4, PT ;  /* 0x0000000402007e2a */ /* 0x000fdc000bf0e200 */
[----:B0-----:R-:W-:-:S05]  /*1810*/  @!P0 FMUL R0, R0, 1.175494350822287508e-38 ;  /* 0x0080000000008820 */ /* 0x001fca0000400000 */
[----:B------:R-:W-:Y:S01]  /*1820*/  F2FP.F16.F32.PACK_AB R0, RZ, R0 ;  /* 0x00000000ff00723e */ /* 0x000fe200000000ff */
[----:B------:R-:W-:Y:S06]  /*1830*/  BRA `(.L_x_667) ;  /* 0x0000000800c87947 */ /* 0x000fec0003800000 */
.L_x_662:
        /* <DEDUP_REMOVED lines=11> */
[----:B------:R-:W-:Y:S01]  /*18f0*/  F2FP.F16.F32.PACK_AB R0, RZ, R0 ;  /* 0x00000000ff00723e */ /* 0x000fe200000000ff */
[----:B------:R-:W-:Y:S06]  /*1900*/  BRA `(.L_x_667) ;  /* 0x0000000800947947 */ /* 0x000fec0003800000 */
.L_x_676:
        /* <DEDUP_REMOVED lines=8> */
.L_x_675:
        /* <DEDUP_REMOVED lines=25> */
[----:B------:R-:W-:-:S04]  /*1b20*/  F2FP.F16.F32.PACK_AB R5, RZ, R5 ;  /* 0x00000005ff05723e */ /* 0x000fc800000000ff */
[----:B------:R-:W-:Y:S01]  /*1b30*/  PRMT R0, R5, 0x7610, R0 ;  /* 0x0000761005007816 */ /* 0x000fe20000000000 */
[----:B------:R-:W-:Y:S06]  /*1b40*/  BRA `(.L_x_667) ;  /* 0x0000000800047947 */ /* 0x000fec0003800000 */
.L_x_678:
        /* <DEDUP_REMOVED lines=12> */
[----:B------:R-:W-:-:S04]  /*1c10*/  F2FP.F16.F32.PACK_AB R4, RZ, R4 ;  /* 0x00000004ff04723e */ /* 0x000fc800000000ff */
[----:B------:R-:W-:Y:S01]  /*1c20*/  PRMT R0, R4, 0x7610, R0 ;  /* 0x0000761004007816 */ /* 0x000fe20000000000 */
[----:B------:R-:W-:Y:S06]  /*1c30*/  BRA `(.L_x_667) ;  /* 0x0000000400c87947 */ /* 0x000fec0003800000 */
.L_x_677:
[----:B------:R-:W2:Y:S02]  /*1c40*/  LDG.E.U16 R0, desc[UR36][R2.64] ;  /* 0x0000002402007981 */ /* 0x000ea4000c1e1500 */
[----:B--2---:R-:W-:-:S05]  /*1c50*/  IMAD.U32 R0, R0, 0x10000, RZ ;  /* 0x0001000000007824 */ /* 0x004fca00078e00ff */
[----:B------:R-:W-:Y:S01]  /*1c60*/  F2FP.F16.F32.PACK_AB R0, RZ, R0 ;  /* 0x00000000ff00723e */ /* 0x000fe200000000ff */
[----:B------:R-:W-:Y:S06]  /*1c70*/  BRA `(.L_x_667) ;  /* 0x0000000400b87947 */ /* 0x000fec0003800000 */
.L_x_674:
        /* <DEDUP_REMOVED lines=10> */
[----:B------:R-:W-:Y:S01]  /*1d20*/  F2FP.F16.F32.PACK_AB R0, RZ, R0 ;  /* 0x00000000ff00723e */ /* 0x000fe200000000ff */
[----:B------:R-:W-:Y:S06]  /*1d30*/  BRA `(.L_x_667) ;  /* 0x0000000400887947 */ /* 0x000fec0003800000 */
.L_x_681:
        /* <DEDUP_REMOVED lines=21> */
.L_x_685:
[----:B------:R-:W-:Y:S05]  /*1e90*/  BSYNC B1 ;  /* 0x0000000000017941 */ /* 0x000fea0003800000 */
.L_x_684:
[----:B------:R-:W-:Y:S01]  /*1ea0*/  LEA R3, R0, 0x3b800000, 0x17 ;  /* 0x3b80000000037811 */ /* 0x000fe200078eb8ff */
[----:B------:R-:W-:-:S05]  /*1eb0*/  IMAD.SHL.U32 R0, R2, 0x100000, RZ ;  /* 0x0010000002007824 */ /* 0x000fca00078e00ff */
[----:B------:R-:W-:-:S07]  /*1ec0*/  LOP3.LUT R0, R3, R0, R4, 0xfe, !PT ;  /* 0x0000000003007212 */ /* 0x000fce00078efe04 */
.L_x_683:
[----:B------:R-:W-:Y:S05]  /*1ed0*/  BSYNC B0 ;  /* 0x0000000000007941 */ /* 0x000fea0003800000 */
.L_x_682:
[----:B------:R-:W-:Y:S01]  /*1ee0*/  F2FP.F16.F32.PACK_AB R0, RZ, R0 ;  /* 0x00000000ff00723e */ /* 0x000fe200000000ff */
[----:B------:R-:W-:Y:S06]  /*1ef0*/  BRA `(.L_x_667) ;  /* 0x0000000400187947 */ /* 0x000fec0003800000 */
.L_x_680:
        /* <DEDUP_REMOVED lines=21> */
.L_x_689:
[----:B------:R-:W-:Y:S05]  /*2050*/  BSYNC B1 ;  /* 0x0000000000017941 */ /* 0x000fea0003800000 */
.L_x_688:
[----:B------:R-:W-:Y:S01]  /*2060*/  LEA R3, R0, 0x37800000, 0x17 ;  /* 0x3780000000037811 */ /* 0x000fe200078eb8ff */
[----:B------:R-:W-:-:S05]  /*2070*/  IMAD.SHL.U32 R0, R2, 0x200000, RZ ;  /* 0x0020000002007824 */ /* 0x000fca00078e00ff */
[----:B------:R-:W-:-:S07]  /*2080*/  LOP3.LUT R0, R3, R0, R4, 0xfe, !PT ;  /* 0x0000000003007212 */ /* 0x000fce00078efe04 */
.L_x_687:
[----:B------:R-:W-:Y:S05]  /*2090*/  BSYNC B0 ;  /* 0x0000000000007941 */ /* 0x000fea0003800000 */
.L_x_686:
[----:B------:R-:W-:Y:S01]  /*20a0*/  F2FP.F16.F32.PACK_AB R0, RZ, R0 ;  /* 0x00000000ff00723e */ /* 0x000fe200000000ff */
[----:B------:R-:W-:Y:S06]  /*20b0*/  BRA `(.L_x_667) ;  /* 0x0000000000a87947 */ /* 0x000fec0003800000 */
.L_x_679:
        /* <DEDUP_REMOVED lines=14> */
.L_x_693:
[----:B------:R-:W-:Y:S05]  /*21a0*/  BSYNC B0 ;  /* 0x0000000000007941 */ /* 0x000fea0003800000 */
.L_x_692:
[----:B------:R-:W-:Y:S01]  /*21b0*/  F2FP.F16.F32.PACK_AB R0, RZ, R0 ;  /* 0x00000000ff00723e */ /* 0x000fe200000000ff */
[----:B------:R-:W-:Y:S06]  /*21c0*/  BRA `(.L_x_667) ;  /* 0x0000000000647947 */ /* 0x000fec0003800000 */
.L_x_666:
        /* <DEDUP_REMOVED lines=16> */
.L_x_694:
[----:B------:R-:W-:Y:S01]  /*22d0*/  PRMT R0, RZ, 0x7610, R0 ;  /* 0x00007610ff007816 */ /* 0x000fe20000000000 */
[----:B------:R-:W-:Y:S06]  /*22e0*/  BRA `(.L_x_667) ;  /* 0x00000000001c7947 */ /* 0x000fec0003800000 */
.L_x_691:
[----:B------:R-:W2:Y:S02]  /*22f0*/  LDG.E.64 R2, desc[UR36][R2.64] ;  /* 0x0000002402027981 */ /* 0x000ea4000c1e1b00 */
[----:B--2---:R-:W0:Y:S02]  /*2300*/  I2F.U64 R0, R2 ;  /* 0x0000000200007312 */ /* 0x004e240000301000 */
[----:B0-----:R-:W-:Y:S01]  /*2310*/  F2FP.F16.F32.PACK_AB R0, RZ, R0 ;  /* 0x00000000ff00723e */ /* 0x001fe200000000ff */
[----:B------:R-:W-:Y:S06]  /*2320*/  BRA `(.L_x_667) ;  /* 0x00000000000c7947 */ /* 0x000fec0003800000 */
.L_x_690:
[----:B------:R-:W2:Y:S02]  /*2330*/  LDG.E R2, desc[UR36][R2.64] ;  /* 0x0000002402027981 */ /* 0x000ea4000c1e1900 */
[----:B--2---:R-:W-:-:S04]  /*2340*/  I2FP.F32.U32 R0, R2 ;  /* 0x0000000200007245 */ /* 0x004fc80000201000 */
[----:B------:R-:W-:-:S07]  /*2350*/  F2FP.F16.F32.PACK_AB R0, RZ, R0 ;  /* 0x00000000ff00723e */ /* 0x000fce00000000ff */
.L_x_667:
[----:B-----5:R-:W-:Y:S01]  /*2360*/  HADD2.F32 R0, -RZ, R0.H0_H0 ;  /* 0x20000000ff007230 */ /* 0x020fe20000004100 */
[----:B------:R-:W2:Y:S01]  /*2370*/  LDC.U8 R8, c[0x0][0x421] ;  /* 0x00010840ff087b82 */ /* 0x000ea20000000000 */
[----:B01----:R-:W-:Y:S02]  /*2380*/  IMAD.MOV.U32 R3, RZ, RZ, 0x42fc0000 ;  /* 0x42fc0000ff037424 */ /* 0x003fe400078e00ff */
[----:B------:R-:W-:Y:S02]  /*2390*/  IMAD.MOV.U32 R5, RZ, RZ, 0x363d0ada ;  /* 0x363d0adaff057424 */ /* 0x000fe400078e00ff */
        /* <DEDUP_REMOVED lines=21> */
[----:B--2---:R-:W-:-:S04]  /*24f0*/  PRMT R2, R8, 0x9910, RZ ;  /* 0x0000991008027816 */ /* 0x004fc800000000ff */
[----:B------:R-:W-:Y:S02]  /*2500*/  ISETP.GT.AND P1, PT, R2, 0x9, PT ;  /* 0x000000090200780c */ /* 0x000fe40003f24270 */
[--C-:B------:R-:W-:Y:S01]  /*2510*/  LOP3.LUT R5, R5, 0x80000000, R0.reuse, 0xb8, !PT ;  /* 0x8000000005057812 */ /* 0x100fe200078eb800 */
[----:B------:R-:W-:-:S05]  /*2520*/  @!P0 FFMA.FTZ R5, R0, R7, R0 ;  /* 0x0000000700058223 */ /* 0x000fca0000010000 */
[----:B------:R-:W-:-:S05]  /*2530*/  F2FP.F16.F32.PACK_AB R5, RZ, R5 ;  /* 0x00000005ff05723e */ /* 0x000fca00000000ff */
        /* <DEDUP_REMOVED lines=9> */
[----:B------:R-:W-:-:S04]  /*25d0*/  HADD2.F32 R0, -RZ, R5.H0_H0 ;  /* 0x20000005ff007230 */ /* 0x000fc80000004100 */
[----:B------:R-:W0:Y:S02]  /*25e0*/  F2I.FTZ.TRUNC.NTZ R3, R0 ;  /* 0x0000000000037305 */ /* 0x000e24000021f100 */
[----:B0-----:R4:W-:Y:S01]  /*25f0*/  STG.E.U8 desc[UR36][R16.64], R3 ;  /* 0x0000000310007986 */ /* 0x0019e2000c101124 */
[----:B------:R-:W-:Y:S05]  /*2600*/  BRA `(.L_x_700) ;  /* 0x0000000c00947947 */ /* 0x000fea0003800000 */
.L_x_698:
[----:B------:R-:W-:-:S06]  /*2610*/  HADD2.F32 R3, -RZ, R5.H0_H0 ;  /* 0x20000005ff037230 */ /* 0x000fcc0000004100 */
[----:B------:R-:W0:Y:S02]  /*2620*/  F2I.S64.TRUNC R2, R3 ;  /* 0x0000000300027311 */ /* 0x000e24000020d900 */
[----:B0-----:R3:W-:Y:S01]  /*2630*/  STG.E.U8 desc[UR36][R16.64], R2 ;  /* 0x0000000210007986 */ /* 0x0017e2000c101124 */
[----:B------:R-:W-:Y:S05]  /*2640*/  BRA `(.L_x_700) ;  /* 0x0000000c00847947 */ /* 0x000fea0003800000 */
.L_x_697:
[----:B------:R-:W-:-:S13]  /*2650*/  ISETP.NE.AND P0, PT, R2, 0x2, PT ;  /* 0x000000020200780c */ /* 0x000fda0003f05270 */
[----:B------:R-:W-:Y:S05]  /*2660*/  @!P0 BRA `(.L_x_701) ;  /* 0x0000000000308947 */ /* 0x000fea0003800000 */
[----:B------:R-:W-:-:S13]  /*2670*/  ISETP.NE.AND P0, PT, R2, 0x3, PT ;  /* 0x000000030200780c */ /* 0x000fda0003f05270 */
[----:B------:R-:W-:Y:S05]  /*2680*/  @!P0 BRA `(.L_x_702) ;  /* 0x0000000000188947 */ /* 0x000fea0003800000 */
[----:B------:R-:W-:-:S13]  /*2690*/  ISETP.NE.AND P0, PT, R2, 0x4, PT ;  /* 0x000000040200780c */ /* 0x000fda0003f05270 */
[----:B------:R-:W-:Y:S05]  /*26a0*/  @P0 BRA `(.L_x_699) ;  /* 0x0000000c000c0947 */ /* 0x000fea0003800000 */
[----:B------:R-:W-:-:S06]  /*26b0*/  HADD2.F32 R2, -RZ, R5.H0_H0 ;  /* 0x20000005ff027230 */ /* 0x000fcc0000004100 */
[----:B------:R-:W0:Y:S02]  /*26c0*/  F2I.S64.TRUNC R2, R2 ;  /* 0x0000000200027311 */ /* 0x000e24000020d900 */
[----:B0-----:R0:W-:Y:S01]  /*26d0*/  STG.E.64 desc[UR36][R16.64], R2 ;  /* 0x0000000210007986 */ /* 0x0011e2000c101b24 */
[----:B------:R-:W-:Y:S05]  /*26e0*/  BRA `(.L_x_700) ;  /* 0x0000000c005c7947 */ /* 0x000fea0003800000 */
.L_x_702:
[----:B------:R-:W-:-:S06]  /*26f0*/  HADD2.F32 R5, -RZ, R5.H0_H0 ;  /* 0x20000005ff057230 */ /* 0x000fcc0000004100 */
[----:B------:R-:W0:Y:S02]  /*2700*/  F2I.FTZ.TRUNC.NTZ R5, R5 ;  /* 0x0000000500057305 */ /* 0x000e24000021f100 */
[----:B0-----:R1:W-:Y:S01]  /*2710*/  STG.E desc[UR36][R16.64], R5 ;  /* 0x0000000510007986 */ /* 0x0013e2000c101924 */
[----:B------:R-:W-:Y:S05]  /*2720*/  BRA `(.L_x_700) ;  /* 0x0000000c004c7947 */ /* 0x000fea0003800000 */
.L_x_701:
[----:B------:R-:W-:-:S06]  /*2730*/  HADD2.F32 R5, -RZ, R5.H0_H0 ;  /* 0x20000005ff057230 */ /* 0x000fcc0000004100 */
[----:B------:R-:W0:Y:S02]  /*2740*/  F2I.FTZ.TRUNC.NTZ R5, R5 ;  /* 0x0000000500057305 */ /* 0x000e24000021f100 */
[----:B0-----:R2:W-:Y:S01]  /*2750*/  STG.E.U16 desc[UR36][R16.64], R5 ;  /* 0x0000000510007986 */ /* 0x0015e2000c101524 */
[----:B------:R-:W-:Y:S05]  /*2760*/  BRA `(.L_x_700) ;  /* 0x0000000c003c7947 */ /* 0x000fea0003800000 */
.L_x_696:
[----:B------:R-:W-:-:S13]  /*2770*/  ISETP.GT.AND P0, PT, R2, 0x6, PT ;  /* 0x000000060200780c */ /* 0x000fda0003f04270 */
[----:B------:R-:W-:Y:S05]  /*2780*/  @P0 BRA `(.L_x_703) ;  /* 0x0000000000240947 */ /* 0x000fea0003800000 */
[----:B------:R-:W-:-:S13]  /*2790*/  ISETP.NE.AND P0, PT, R2, 0x5, PT ;  /* 0x000000050200780c */ /* 0x000fda0003f05270 */
[----:B------:R-:W-:Y:S05]  /*27a0*/  @!P0 BRA `(.L_x_704) ;  /* 0x0000000000148947 */ /* 0x000fea0003800000 */
[----:B------:R-:W-:-:S13]  /*27b0*/  ISETP.NE.AND P0, PT, R2, 0x6, PT ;  /* 0x000000060200780c */ /* 0x000fda0003f05270 */
[----:B------:R-:W-:Y:S05]  /*27c0*/  @P0 BRA `(.L_x_699) ;  /* 0x0000000800c40947 */ /* 0x000fea0003800000 */
[----:B------:R-:W-:-:S05]  /*27d0*/  HADD2.F32 R5, -RZ, R5.H0_H0 ;  /* 0x20000005ff057230 */ /* 0x000fca0000004100 */
[----:B------:R0:W-:Y:S01]  /*27e0*/  STG.E desc[UR36][R16.64], R5 ;  /* 0x0000000510007986 */ /* 0x0001e2000c101924 */
[----:B------:R-:W-:Y:S05]  /*27f0*/  BRA `(.L_x_700) ;  /* 0x0000000c00187947 */ /* 0x000fea0003800000 */
.L_x_704:
[----:B------:R0:W-:Y:S01]  /*2800*/  STG.E.U16 desc[UR36][R16.64], R5 ;  /* 0x0000000510007986 */ /* 0x0001e2000c101524 */
[----:B------:R-:W-:Y:S05]  /*2810*/  BRA `(.L_x_700) ;  /* 0x0000000c00107947 */ /* 0x000fea0003800000 */
.L_x_703:
[----:B------:R-:W-:-:S13]  /*2820*/  ISETP.NE.AND P0, PT, R2, 0x7, PT ;  /* 0x000000070200780c */ /* 0x000fda0003f05270 */
[----:B------:R-:W-:Y:S05]  /*2830*/  @!P0 BRA `(.L_x_705) ;  /* 0x0000000000348947 */ /* 0x000fea0003800000 */
[----:B------:R-:W-:-:S13]  /*2840*/  ISETP.NE.AND P0, PT, R2, 0x8, PT ;  /* 0x000000080200780c */ /* 0x000fda0003f05270 */
[----:B------:R-:W-:Y:S05]  /*2850*/  @!P0 BRA `(.L_x_706) ;  /* 0x0000000000188947 */ /* 0x000fea0003800000 */
[----:B------:R-:W-:-:S13]  /*2860*/  ISETP.NE.AND P0, PT, R2, 0x9, PT ;  /* 0x000000090200780c */ /* 0x000fda0003f05270 */
[----:B------:R-:W-:Y:S05]  /*2870*/  @P0 BRA `(.L_x_699) ;  /* 0x0000000800980947 */ /* 0x000fea0003800000 */
[----:B------:R-:W-:Y:S02]  /*2880*/  HADD2.F32 R2, -RZ, R5.H0_H0 ;  /* 0x20000005ff027230 */ /* 0x000fe40000004100 */
[----:B------:R-:W-:-:S05]  /*2890*/  IMAD.MOV.U32 R3, RZ, RZ, RZ ;  /* 0x000000ffff037224 */ /* 0x000fca00078e00ff */
[----:B------:R0:W-:Y:S01]  /*28a0*/  STG.E.64 desc[UR36][R16.64], R2 ;  /* 0x0000000210007986 */ /* 0x0001e2000c101b24 */
[----:B------:R-:W-:Y:S05]  /*28b0*/  BRA `(.L_x_700) ;  /* 0x0000000800e87947 */ /* 0x000fea0003800000 */
.L_x_706:
[----:B------:R-:W-:-:S05]  /*28c0*/  HADD2.F32 R0, -RZ, R5.H0_H0 ;  /* 0x20000005ff007230 */ /* 0x000fca0000004100 */
[----:B------:R-:W-:-:S04]  /*28d0*/  F2FP.F16.F32.PACK_AB R0, RZ, R0 ;  /* 0x00000000ff00723e */ /* 0x000fc800000000ff */
[----:B------:R-:W-:-:S05]  /*28e0*/  PRMT R0, R0, 0x5410, RZ ;  /* 0x0000541000007816 */ /* 0x000fca00000000ff */
[----:B------:R0:W-:Y:S01]  /*28f0*/  STG.E desc[UR36][R16.64], R0 ;  /* 0x0000000010007986 */ /* 0x0001e2000c101924 */
[----:B------:R-:W-:Y:S05]  /*2900*/  BRA `(.L_x_700) ;  /* 0x0000000800d47947 */ /* 0x000fea0003800000 */
.L_x_705:
[----:B------:R-:W-:-:S05]  /*2910*/  HADD2.F32 R2, -RZ, R5.H0_H0 ;  /* 0x20000005ff027230 */ /* 0x000fca0000004100 */
[----:B------:R-:W-:-:S06]  /*2920*/  FMUL.FTZ R2, R2, 1 ;  /* 0x3f80000002027820 */ /* 0x000fcc0000410000 */
[----:B------:R-:W0:Y:S02]  /*2930*/  F2F.F64.F32 R2, R2 ;  /* 0x0000000200027310 */ /* 0x000e240000201800 */
[----:B0-----:R0:W-:Y:S01]  /*2940*/  STG.E.64 desc[UR36][R16.64], R2 ;  /* 0x0000000210007986 */ /* 0x0011e2000c101b24 */
[----:B------:R-:W-:Y:S05]  /*2950*/  BRA `(.L_x_700) ;  /* 0x0000000800c07947 */ /* 0x000fea0003800000 */
.L_x_695:
        /* <DEDUP_REMOVED lines=8> */
[----:B------:R-:W-:-:S05]  /*29e0*/  HADD2.F32 R5, -RZ, R5.H0_H0 ;  /* 0x20000005ff057230 */ /* 0x000fca0000004100 */
[----:B------:R-:W-:-:S04]  /*29f0*/  FSETP.NEU.FTZ.AND P0, PT, R5, RZ, PT ;  /* 0x000000ff0500720b */ /* 0x000fc80003f1d000 */
[----:B------:R-:W-:-:S05]  /*2a00*/  SEL R3, RZ, 0x1, !P0 ;  /* 0x00000001ff037807 */ /* 0x000fca0004000000 */
[----:B------:R0:W-:Y:S01]  /*2a10*/  STG.E.U8 desc[UR36][R16.64], R3 ;  /* 0x0000000310007986 */ /* 0x0001e2000c101124 */
[----:B------:R-:W-:Y:S05]  /*2a20*/  BRA `(.L_x_700) ;  /* 0x00000008008c7947 */ /* 0x000fea0003800000 */
.L_x_709:
[----:B------:R-:W-:Y:S01]  /*2a30*/  HADD2.F32 R5, -RZ, R5.H0_H0 ;  /* 0x20000005ff057230 */ /* 0x000fe20000004100 */
[----:B------:R-:W-:-:S04]  /*2a40*/  CS2R R6, SRZ ;  /* 0x0000000000067805 */ /* 0x000fc8000001ff00 */
[----:B------:R-:W-:-:S06]  /*2a50*/  FMUL.FTZ R5, R5, 1 ;  /* 0x3f80000005057820 */ /* 0x000fcc0000410000 */
[----:B------:R-:W0:Y:S02]  /*2a60*/  F2F.F64.F32 R4, R5 ;  /* 0x0000000500047310 */ /* 0x000e240000201800 */
[----:B0-----:R0:W-:Y:S01]  /*2a70*/  STG.E.128 desc[UR36][R16.64], R4 ;  /* 0x0000000410007986 */ /* 0x0011e2000c101d24 */
[----:B------:R-:W-:Y:S05]  /*2a80*/  BRA `(.L_x_700) ;  /* 0x0000000800747947 */ /* 0x000fea0003800000 */
.L_x_708:
[----:B------:R-:W-:-:S13]  /*2a90*/  ISETP.NE.AND P0, PT, R2, 0xf, PT ;  /* 0x0000000f0200780c */ /* 0x000fda0003f05270 */
[----:B------:R-:W-:Y:S05]  /*2aa0*/  @!P0 BRA `(.L_x_710) ;  /* 0x0000000000b48947 */ /* 0x000fea0003800000 */
[----:B------:R-:W-:-:S13]  /*2ab0*/  ISETP.NE.AND P0, PT, R2, 0x17, PT ;  /* 0x000000170200780c */ /* 0x000fda0003f05270 */
[----:B------:R-:W-:Y:S05]  /*2ac0*/  @!P0 BRA `(.L_x_711) ;  /* 0x0000000000548947 */ /* 0x000fea0003800000 */
[----:B------:R-:W-:-:S13]  /*2ad0*/  ISETP.NE.AND P0, PT, R2, 0x18, PT ;  /* 0x000000180200780c */ /* 0x000fda0003f05270 */
[----:B------:R-:W-:Y:S05]  /*2ae0*/  @P0 BRA `(.L_x_699) ;  /* 0x0000000400fc0947 */ /* 0x000fea0003800000 */
[----:B------:R-:W-:Y:S01]  /*2af0*/  HADD2.F32 R5, -RZ, R5.H0_H0 ;  /* 0x20000005ff057230 */ /* 0x000fe20000004100 */
        /* <DEDUP_REMOVED lines=14> */
.L_x_713:
[----:B------:R-:W-:Y:S05]  /*2be0*/  BSYNC B0 ;  /* 0x0000000000007941 */ /* 0x000fea0003800000 */
.L_x_712:
[----:B------:R-:W-:-:S05]  /*2bf0*/  LOP3.LUT R3, R0, R3, RZ, 0xfc, !PT ;  /* 0x0000000300037212 */ /* 0x000fca00078efcff */
[----:B------:R0:W-:Y:S01]  /*2c00*/  STG.E.U8 desc[UR36][R16.64], R3 ;  /* 0x0000000310007986 */ /* 0x0001e2000c101124 */
[----:B------:R-:W-:Y:S05]  /*2c10*/  BRA `(.L_x_700) ;  /* 0x0000000800107947 */ /* 0x000fea0003800000 */
.L_x_711:
[----:B------:R-:W-:Y:S01]  /*2c20*/  HADD2.F32 R5, -RZ, R5.H0_H0 ;  /* 0x20000005ff057230 */ /* 0x000fe20000004100 */
        /* <DEDUP_REMOVED lines=12> */
.L_x_715:
[----:B------:R-:W-:Y:S01]  /*2cf0*/  IMAD.MOV.U32 R0, RZ, RZ, 0x7f ;  /* 0x0000007fff007424 */ /* 0x000fe200078e00ff */
[----:B------:R-:W-:-:S04]  /*2d00*/  ISETP.GT.U32.AND P0, PT, R2, 0x7f800000, PT ;  /* 0x7f8000000200780c */ /* 0x000fc80003f04070 */
[----:B------:R-:W-:-:S09]  /*2d10*/  SEL R0, R0, 0x7c, P0 ;  /* 0x0000007c00007807 */ /* 0x000fd20000000000 */
.L_x_716:
[----:B------:R-:W-:Y:S05]  /*2d20*/  BSYNC B0 ;  /* 0x0000000000007941 */ /* 0x000fea0003800000 */
.L_x_714:
[----:B------:R-:W-:-:S04]  /*2d30*/  LOP3.LUT R2, R5, 0x80000000, RZ, 0xc0, !PT ;  /* 0x8000000005027812 */ /* 0x000fc800078ec0ff */
[----:B------:R-:W-:-:S04]  /*2d40*/  SHF.R.U32.HI R3, RZ, 0x18, R2 ;  /* 0x00000018ff037819 */ /* 0x000fc80000011602 */
[----:B------:R-:W-:-:S05]  /*2d50*/  LOP3.LUT R3, R0, R3, RZ, 0xfc, !PT ;  /* 0x0000000300037212 */ /* 0x000fca00078efcff */
[----:B------:R0:W-:Y:S01]  /*2d60*/  STG.E.U8 desc[UR36][R16.64], R3 ;  /* 0x0000000310007986 */ /* 0x0001e2000c101124 */
[----:B------:R-:W-:Y:S05]  /*2d70*/  BRA `(.L_x_700) ;  /* 0x0000000400b87947 */ /* 0x000fea0003800000 */
.L_x_710:
[----:B------:R-:W-:-:S05]  /*2d80*/  HADD2.F32 R0, -RZ, R5.H0_H0 ;  /* 0x20000005ff007230 */ /* 0x000fca0000004100 */
[----:B------:R-:W-:-:S05]  /*2d90*/  F2FP.BF16.F32.PACK_AB R0, RZ, R0 ;  /* 0x00000000ff00723e */ /* 0x000fca00000010ff */
[----:B------:R0:W-:Y:S01]  /*2da0*/  STG.E.U16 desc[UR36][R16.64], R0 ;  /* 0x0000000010007986 */ /* 0x0001e2000c101524 */
[----:B------:R-:W-:Y:S05]  /*2db0*/  BRA `(.L_x_700) ;  /* 0x0000000400a87947 */ /* 0x000fea0003800000 */
.L_x_707:
        /* <DEDUP_REMOVED lines=8> */
[----:B------:R-:W-:-:S06]  /*2e40*/  HADD2.F32 R3, -RZ, R5.H0_H0 ;  /* 0x20000005ff037230 */ /* 0x000fcc0000004100 */
[----:B------:R-:W0:Y:S02]  /*2e50*/  F2I.FTZ.U32.TRUNC.NTZ R3, R3 ;  /* 0x0000000300037305 */ /* 0x000e24000021f000 */
[----:B0-----:R0:W-:Y:S01]  /*2e60*/  STG.E.U16 desc[UR36][R16.64], R3 ;  /* 0x0000000310007986 */ /* 0x0011e2000c101524 */
[----:B------:R-:W-:Y:S05]  /*2e70*/  BRA `(.L_x_700) ;  /* 0x0000000400787947 */ /* 0x000fea0003800000 */
.L_x_719:
[----:B------:R-:W-:Y:S01]  /*2e80*/  HADD2.F32 R5, -RZ, R5.H0_H0 ;  /* 0x20000005ff057230 */ /* 0x000fe20000004100 */
        /* <DEDUP_REMOVED lines=16> */
.L_x_722:
[----:B------:R-:W-:-:S04]  /*2f90*/  LOP3.LUT R2, R5, 0x80000000, RZ, 0xc0, !PT ;  /* 0x8000000005027812 */ /* 0x000fc800078ec0ff */
[----:B------:R-:W-:-:S04]  /*2fa0*/  SHF.R.U32.HI R3, RZ, 0x18, R2 ;  /* 0x00000018ff037819 */ /* 0x000fc80000011602 */
[----:B------:R-:W-:-:S04]  /*2fb0*/  LOP3.LUT R0, R0, R3, RZ, 0xfc, !PT ;  /* 0x0000000300007212 */ /* 0x000fc800078efcff */
[----:B------:R-:W-:-:S07]  /*2fc0*/  PRMT R8, R0, 0x7610, R8 ;  /* 0x0000761000087816 */ /* 0x000fce0000000008 */
.L_x_721:
[----:B------:R-:W-:Y:S05]  /*2fd0*/  BSYNC B0 ;  /* 0x0000000000007941 */ /* 0x000fea0003800000 */
.L_x_720:
[----:B------:R0:W-:Y:S01]  /*2fe0*/  STG.E.U8 desc[UR36][R16.64], R8 ;  /* 0x0000000810007986 */ /* 0x0001e2000c101124 */
[----:B------:R-:W-:Y:S05]  /*2ff0*/  BRA `(.L_x_700) ;  /* 0x0000000400187947 */ /* 0x000fea0003800000 */
.L_x_718:
        /* <DEDUP_REMOVED lines=17> */
.L_x_725:
[----:B------:R-:W-:-:S04]  /*3110*/  LOP3.LUT R2, R5, 0x80000000, RZ, 0xc0, !PT ;  /* 0x8000000005027812 */ /* 0x000fc800078ec0ff */
[----:B------:R-:W-:-:S04]  /*3120*/  SHF.R.U32.HI R3, RZ, 0x18, R2 ;  /* 0x00000018ff037819 */ /* 0x000fc80000011602 */
[----:B------:R-:W-:-:S04]  /*3130*/  LOP3.LUT R0, R0, R3, RZ, 0xfc, !PT ;  /* 0x0000000300007212 */ /* 0x000fc800078efcff */
[----:B------:R-:W-:-:S07]  /*3140*/  PRMT R8, R0, 0x7610, R8 ;  /* 0x0000761000087816 */ /* 0x000fce0000000008 */
.L_x_724:
[----:B------:R-:W-:Y:S05]  /*3150*/  BSYNC B0 ;  /* 0x0000000000007941 */ /* 0x000fea0003800000 */
.L_x_723:
[----:B------:R0:W-:Y:S01]  /*3160*/  STG.E.U8 desc[UR36][R16.64], R8 ;  /* 0x0000000810007986 */ /* 0x0001e2000c101124 */
[----:B------:R-:W-:Y:S05]  /*3170*/  BRA `(.L_x_700) ;  /* 0x0000000000b87947 */ /* 0x000fea0003800000 */
.L_x_717:
[----:B------:R-:W-:-:S13]  /*3180*/  ISETP.NE.AND P0, PT, R2, 0x1c, PT ;  /* 0x0000001c0200780c */ /* 0x000fda0003f05270 */
[----:B------:R-:W-:Y:S05]  /*3190*/  @!P0 BRA `(.L_x_726) ;  /* 0x0000000000a48947 */ /* 0x000fea0003800000 */
[----:B------:R-:W-:-:S13]  /*31a0*/  ISETP.NE.AND P0, PT, R2, 0x1d, PT ;  /* 0x0000001d0200780c */ /* 0x000fda0003f05270 */
[----:B------:R-:W-:Y:S05]  /*31b0*/  @!P0 BRA `(.L_x_727) ;  /* 0x00000000008c8947 */ /* 0x000fea0003800000 */
[----:B------:R-:W-:-:S13]  /*31c0*/  ISETP.NE.AND P0, PT, R2, 0x2c, PT ;  /* 0x0000002c0200780c */ /* 0x000fda0003f05270 */
[----:B------:R-:W-:Y:S05]  /*31d0*/  @P0 BRA `(.L_x_699) ;  /* 0x0000000000400947 */ /* 0x000fea0003800000 */
[----:B------:R-:W-:Y:S02]  /*31e0*/  HADD2.F32 R5, -RZ, R5.H0_H0 ;  /* 0x20000005ff057230 */ /* 0x000fe40000004100 */
        /* <DEDUP_REMOVED lines=15> */
.L_x_699:
        /* <DEDUP_REMOVED lines=16> */
.L_x_728:
[----:B------:R-:W-:Y:S05]  /*33e0*/  BRA `(.L_x_700) ;  /* 0x00000000001c7947 */ /* 0x000fea0003800000 */
.L_x_727:
[----:B------:R-:W-:-:S06]  /*33f0*/  HADD2.F32 R2, -RZ, R5.H0_H0 ;  /* 0x20000005ff027230 */ /* 0x000fcc0000004100 */
[----:B------:R-:W0:Y:S02]  /*3400*/  F2I.U64.TRUNC R2, R2 ;  /* 0x0000000200027311 */ /* 0x000e24000020d800 */
[----:B0-----:R0:W-:Y:S01]  /*3410*/  STG.E.64 desc[UR36][R16.64], R2 ;  /* 0x0000000210007986 */ /* 0x0011e2000c101b24 */
[----:B------:R-:W-:Y:S05]  /*3420*/  BRA `(.L_x_700) ;  /* 0x00000000000c7947 */ /* 0x000fea0003800000 */
.L_x_726:
[----:B------:R-:W-:-:S06]  /*3430*/  HADD2.F32 R5, -RZ, R5.H0_H0 ;  /* 0x20000005ff057230 */ /* 0x000fcc0000004100 */
[----:B------:R-:W0:Y:S02]  /*3440*/  F2I.FTZ.U32.TRUNC.NTZ R5, R5 ;  /* 0x0000000500057305 */ /* 0x000e24000021f000 */
[----:B0-----:R0:W-:Y:S02]  /*3450*/  STG.E desc[UR36][R16.64], R5 ;  /* 0x0000000510007986 */ /* 0x0011e4000c101924 */
.L_x_700:
[----:B------:R-:W-:-:S04]  /*3460*/  IMAD R18, R23, 0x200, R18 ;  /* 0x0000020017127824 */ /* 0x000fc800078e0212 */
[----:B------:R-:W-:-:S07]  /*3470*/  VIADD R19, R18, 0x80 ;  /* 0x0000008012137836 */ /* 0x000fce0000000000 */
.L_x_660:
[----:B------:R-:W-:Y:S05]  /*3480*/  BSYNC B6 ;  /* 0x0000000000067941 */ /* 0x000fea0003800000 */
.L_x_659:
        /* <DEDUP_REMOVED lines=307> */
.L_x_731:
        /* <DEDUP_REMOVED lines=22> */
.L_x_735:
[----:B------:R-:W2:Y:S02]  /*4920*/  LDG.E.U8 R2, desc[UR36][R2.64] ;  /* 0x0000002402027981 */ /* 0x000ea4000c1e1100 */
[----:B--2---:R-:W-:-:S04]  /*4930*/  I2FP.F32.U32 R0, R2 ;  /* 0x0000000200007245 */ /* 0x004fc80000201000 */
[----:B------:R-:W-:Y:S01]  /*4940*/  F2FP.F16.F32.PACK_AB R0, RZ, R0 ;  /* 0x00000000ff00723e */ /* 0x000fe200000000ff */
[----:B------:R-:W-:Y:S06]  /*4950*/  BRA `(.L_x_737) ;  /* 0x0000000c00887947 */ /* 0x000fec0003800000 */
.L_x_734:
        /* <DEDUP_REMOVED lines=10> */
.L_x_739:
[----:B------:R-:W2:Y:S02]  /*4a00*/  LDG.E R2, desc[UR36][R2.64] ;  /* 0x0000002402027981 */ /* 0x000ea4000c1e1900 */
[----:B--2---:R-:W-:-:S04]  /*4a10*/  I2FP.F32.S32 R0, R2 ;  /* 0x0000000200007245 */ /* 0x004fc80000201400 */
[----:B------:R-:W-:Y:S01]  /*4a20*/  F2FP.F16.F32.PACK_AB R0, RZ, R0 ;  /* 0x00000000ff00723e */ /* 0x000fe200000000ff */
[----:B------:R-:W-:Y:S06]  /*4a30*/  BRA `(.L_x_737) ;  /* 0x0000000c00507947 */ /* 0x000fec0003800000 */
.L_x_738:
[----:B------:R-:W2:Y:S02]  /*4a40*/  LDG.E.U16 R2, desc[UR36][R2.64] ;  /* 0x0000002402027981 */ /* 0x000ea4000c1e1500 */
[----:B--2---:R-:W0:Y:S02]  /*4a50*/  I2F.S16 R0, R2 ;  /* 0x0000000200007306 */ /* 0x004e240000101400 */
[----:B0-----:R-:W-:Y:S01]  /*4a60*/  F2FP.F16.F32.PACK_AB R0, RZ, R0 ;  /* 0x00000000ff00723e */ /* 0x001fe200000000ff */
[----:B------:R-:W-:Y:S06]  /*4a70*/  BRA `(.L_x_737) ;  /* 0x0000000c00407947 */ /* 0x000fec0003800000 */
.L_x_733:
        /* <DEDUP_REMOVED lines=9> */
.L_x_741:
[----:B------:R0:W5:Y:S01]  /*4b10*/  LDG.E.U16 R0, desc[UR36][R2.64] ;  /* 0x0000002402007981 */ /* 0x000162000c1e1500 */
[----:B------:R-:W-:Y:S05]  /*4b20*/  BRA `(.L_x_737) ;  /* 0x0000000c00147947 */ /* 0x000fea0003800000 */
.L_x_740:
        /* <DEDUP_REMOVED lines=9> */
.L_x_743:
[----:B------:R1:W5:Y:S01]  /*4bc0*/  LDG.E.U16 R0, desc[UR36][R2.64] ;  /* 0x0000002402007981 */ /* 0x000362000c1e1500 */
[----:B------:R-:W-:Y:S05]  /*4bd0*/  BRA `(.L_x_737) ;  /* 0x0000000800e87947 */ /* 0x000fea0003800000 */
.L_x_742:
        /* <DEDUP_REMOVED lines=8> */
.L_x_732:
        /* <DEDUP_REMOVED lines=13> */
.L_x_746:
        /* <DEDUP_REMOVED lines=8> */
.L_x_745:
        /* <DEDUP_REMOVED lines=28> */
.L_x_748:
        /* <DEDUP_REMOVED lines=15> */
.L_x_747:
[----:B------:R-:W2:Y:S02]  /*5060*/  LDG.E.U16 R0, desc[UR36][R2.64] ;  /* 0x0000002402007981 */ /* 0x000ea4000c1e1500 */
[----:B--2---:R-:W-:-:S05]  /*5070*/  IMAD.U32 R0, R0, 0x10000, RZ ;  /* 0x0001000000007824 */ /* 0x004fca00078e00ff */
[----:B------:R-:W-:Y:S01]  /*5080*/  F2FP.F16.F32.PACK_AB R0, RZ, R0 ;  /* 0x00000000ff00723e */ /* 0x000fe200000000ff */
[----:B------:R-:W-:Y:S06]  /*5090*/  BRA `(.L_x_737) ;  /* 0x0000000400b87947 */ /* 0x000fec0003800000 */
.L_x_744:
        /* <DEDUP_REMOVED lines=12> */
.L_x_751:
        /* <DEDUP_REMOVED lines=21> */
.L_x_755:
[----:B------:R-:W-:Y:S05]  /*52b0*/  BSYNC B1 ;  /* 0x0000000000017941 */ /* 0x000fea0003800000 */
.L_x_754:
[----:B------:R-:W-:Y:S01]  /*52c0*/  LEA R3, R0, 0x3b800000, 0x17 ;  /* 0x3b80000000037811 */ /* 0x000fe200078eb8ff */
[----:B------:R-:W-:-:S05]  /*52d0*/  IMAD.SHL.U32 R0, R2, 0x100000, RZ ;  /* 0x0010000002007824 */ /* 0x000fca00078e00ff */
[----:B------:R-:W-:-:S07]  /*52e0*/  LOP3.LUT R0, R3, R0, R4, 0xfe, !PT ;  /* 0x0000000003007212 */ /* 0x000fce00078efe04 */
.L_x_753:
[----:B------:R-:W-:Y:S05]  /*52f0*/  BSYNC B0 ;  /* 0x0000000000007941 */ /* 0x000fea0003800000 */
.L_x_752:
[----:B------:R-:W-:Y:S01]  /*5300*/  F2FP.F16.F32.PACK_AB R0, RZ, R0 ;  /* 0x00000000ff00723e */ /* 0x000fe200000000ff */
[----:B------:R-:W-:Y:S06]  /*5310*/  BRA `(.L_x_737) ;  /* 0x0000000400187947 */ /* 0x000fec0003800000 */
.L_x_750:
        /* <DEDUP_REMOVED lines=21> */
.L_x_759:
[----:B------:R-:W-:Y:S05]  /*5470*/  BSYNC B1 ;  /* 0x0000000000017941 */ /* 0x000fea0003800000 */
.L_x_758:
[----:B------:R-:W-:Y:S01]  /*5480*/  LEA R3, R0, 0x37800000, 0x17 ;  /* 0x3780000000037811 */ /* 0x000fe200078eb8ff */
[----:B------:R-:W-:-:S05]  /*5490*/  IMAD.SHL.U32 R0, R2, 0x200000, RZ ;  /* 0x0020000002007824 */ /* 0x000fca00078e00ff */
[----:B------:R-:W-:-:S07]  /*54a0*/  LOP3.LUT R0, R3, R0, R4, 0xfe, !PT ;  /* 0x0000000003007212 */ /* 0x000fce00078efe04 */
.L_x_757:
[----:B------:R-:W-:Y:S05]  /*54b0*/  BSYNC B0 ;  /* 0x0000000000007941 */ /* 0x000fea0003800000 */
.L_x_756:
[----:B------:R-:W-:Y:S01]  /*54c0*/  F2FP.F16.F32.PACK_AB R0, RZ, R0 ;  /* 0x00000000ff00723e */ /* 0x000fe200000000ff */
[----:B------:R-:W-:Y:S06]  /*54d0*/  BRA `(.L_x_737) ;  /* 0x0000000000a87947 */ /* 0x000fec0003800000 */
.L_x_749:
        /* <DEDUP_REMOVED lines=14> */
.L_x_763:
[----:B------:R-:W-:Y:S05]  /*55c0*/  BSYNC B0 ;  /* 0x0000000000007941 */ /* 0x000fea0003800000 */
.L_x_762:
[----:B------:R-:W-:Y:S01]  /*55d0*/  F2FP.F16.F32.PACK_AB R0, RZ, R0 ;  /* 0x00000000ff00723e */ /* 0x000fe200000000ff */
[----:B------:R-:W-:Y:S06]  /*55e0*/  BRA `(.L_x_737) ;  /* 0x0000000000647947 */ /* 0x000fec0003800000 */
.L_x_736:
        /* <DEDUP_REMOVED lines=16> */
.L_x_764:
[----:B------:R-:W-:Y:S01]  /*56f0*/  PRMT R0, RZ, 0x7610, R0 ;  /* 0x00007610ff007816 */ /* 0x000fe20000000000 */
[----:B------:R-:W-:Y:S06]  /*5700*/  BRA `(.L_x_737) ;  /* 0x00000000001c7947 */ /* 0x000fec0003800000 */
.L_x_761:
[----:B------:R-:W2:Y:S02]  /*5710*/  LDG.E.64 R2, desc[UR36][R2.64] ;  /* 0x0000002402027981 */ /* 0x000ea4000c1e1b00 */
[----:B--2---:R-:W0:Y:S02]  /*5720*/  I2F.U64 R0, R2 ;  /* 0x0000000200007312 */ /* 0x004e240000301000 */
[----:B0-----:R-:W-:Y:S01]  /*5730*/  F2FP.F16.F32.PACK_AB R0, RZ, R0 ;  /* 0x00000000ff00723e */ /* 0x001fe200000000ff */
[----:B------:R-:W-:Y:S06]  /*5740*/  BRA `(.L_x_737) ;  /* 0x00000000000c7947 */ /* 0x000fec0003800000 */
.L_x_760:
[----:B------:R-:W2:Y:S02]  /*5750*/  LDG.E R2, desc[UR36][R2.64] ;  /* 0x0000002402027981 */ /* 0x000ea4000c1e1900 */
[----:B--2---:R-:W-:-:S04]  /*5760*/  I2FP.F32.U32 R0, R2 ;  /* 0x0000000200007245 */ /* 0x004fc80000201000 */
[----:B------:R-:W-:-:S07]  /*5770*/  F2FP.F16.F32.PACK_AB R0, RZ, R0 ;  /* 0x00000000ff00723e */ /* 0x000fce00000000ff */
.L_x_737:
        /* <DEDUP_REMOVED lines=43> */
.L_x_768:
[----:B------:R-:W-:-:S06]  /*5a30*/  HADD2.F32 R3, -RZ, R5.H0_H0 ;  /* 0x20000005ff037230 */ /* 0x000fcc0000004100 */
[----:B------:R-:W0:Y:S02]  /*5a40*/  F2I.S64.TRUNC R2, R3 ;  /* 0x0000000300027311 */ /* 0x000e24000020d900 */
[----:B0-----:R0:W-:Y:S01]  /*5a50*/  STG.E.U8 desc[UR36][R16.64], R2 ;  /* 0x0000000210007986 */ /* 0x0011e2000c101124 */
[----:B------:R-:W-:Y:S05]  /*5a60*/  BRA `(.L_x_770) ;  /* 0x0000000c00847947 */ /* 0x000fea0003800000 */
.L_x_767:
        /* <DEDUP_REMOVED lines=10> */
.L_x_772:
[----:B------:R-:W-:-:S06]  /*5b10*/  HADD2.F32 R5, -RZ, R5.H0_H0 ;  /* 0x20000005ff057230 */ /* 0x000fcc0000004100 */
[----:B------:R-:W0:Y:S02]  /*5b20*/  F2I.FTZ.TRUNC.NTZ R5, R5 ;  /* 0x0000000500057305 */ /* 0x000e24000021f100 */
[----:B0-----:R0:W-:Y:S01]  /*5b30*/  STG.E desc[UR36][R16.64], R5 ;  /* 0x0000000510007986 */ /* 0x0011e2000c101924 */
[----:B------:R-:W-:Y:S05]  /*5b40*/  BRA `(.L_x_770) ;  /* 0x0000000c004c7947 */ /* 0x000fea0003800000 */
.L_x_771:
[----:B------:R-:W-:-:S06]  /*5b50*/  HADD2.F32 R5, -RZ, R5.H0_H0 ;  /* 0x20000005ff057230 */ /* 0x000fcc0000004100 */
[----:B------:R-:W0:Y:S02]  /*5b60*/  F2I.FTZ.TRUNC.NTZ R5, R5 ;  /* 0x0000000500057305 */ /* 0x000e24000021f100 */
[----:B0-----:R0:W-:Y:S01]  /*5b70*/  STG.E.U16 desc[UR36][R16.64], R5 ;  /* 0x0000000510007986 */ /* 0x0011e2000c101524 */
[----:B------:R-:W-:Y:S05]  /*5b80*/  BRA `(.L_x_770) ;  /* 0x0000000c003c7947 */ /* 0x000fea0003800000 */
.L_x_766:
        /* <DEDUP_REMOVED lines=9> */
.L_x_774:
[----:B------:R0:W-:Y:S01]  /*5c20*/  STG.E.U16 desc[UR36][R16.64], R5 ;  /* 0x0000000510007986 */ /* 0x0001e2000c101524 */
[----:B------:R-:W-:Y:S05]  /*5c30*/  BRA `(.L_x_770) ;  /* 0x0000000c00107947 */ /* 0x000fea0003800000 */
.L_x_773:
        /* <DEDUP_REMOVED lines=10> */
.L_x_776:
[----:B------:R-:W-:-:S05]  /*5ce0*/  HADD2.F32 R0, -RZ, R5.H0_H0 ;  /* 0x20000005ff007230 */ /* 0x000fca0000004100 */
[----:B------:R-:W-:-:S04]  /*5cf0*/  F2FP.F16.F32.PACK_AB R0, RZ, R0 ;  /* 0x00000000ff00723e */ /* 0x000fc800000000ff */
[----:B------:R-:W-:-:S05]  /*5d00*/  PRMT R0, R0, 0x5410, RZ ;  /* 0x0000541000007816 */ /* 0x000fca00000000ff */
[----:B------:R0:W-:Y:S01]  /*5d10*/  STG.E desc[UR36][R16.64], R0 ;  /* 0x0000000010007986 */ /* 0x0001e2000c101924 */
[----:B------:R-:W-:Y:S05]  /*5d20*/  BRA `(.L_x_770) ;  /* 0x0000000800d47947 */ /* 0x000fea0003800000 */
.L_x_775:
[----:B------:R-:W-:-:S05]  /*5d30*/  HADD2.F32 R2, -RZ, R5.H0_H0 ;  /* 0x20000005ff027230 */ /* 0x000fca0000004100 */
[----:B------:R-:W-:-:S06]  /*5d40*/  FMUL.FTZ R2, R2, 1 ;  /* 0x3f80000002027820 */ /* 0x000fcc0000410000 */
[----:B------:R-:W0:Y:S02]  /*5d50*/  F2F.F64.F32 R2, R2 ;  /* 0x0000000200027310 */ /* 0x000e240000201800 */
[----:B0-----:R0:W-:Y:S01]  /*5d60*/  STG.E.64 desc[UR36][R16.64], R2 ;  /* 0x0000000210007986 */ /* 0x0011e2000c101b24 */
[----:B------:R-:W-:Y:S05]  /*5d70*/  BRA `(.L_x_770) ;  /* 0x0000000800c07947 */ /* 0x000fea0003800000 */
.L_x_765:
        /* <DEDUP_REMOVED lines=13> */
.L_x_779:
[----:B------:R-:W-:Y:S01]  /*5e50*/  HADD2.F32 R5, -RZ, R5.H0_H0 ;  /* 0x20000005ff057230 */ /* 0x000fe20000004100 */
[----:B------:R-:W-:-:S04]  /*5e60*/  CS2R R6, SRZ ;  /* 0x0000000000067805 */ /* 0x000fc8000001ff00 */
[----:B------:R-:W-:-:S06]  /*5e70*/  FMUL.FTZ R5, R5, 1 ;  /* 0x3f80000005057820 */ /* 0x000fcc0000410000 */
[----:B------:R-:W0:Y:S02]  /*5e80*/  F2F.F64.F32 R4, R5 ;  /* 0x0000000500047310 */ /* 0x000e240000201800 */
[----:B0-----:R0:W-:Y:S01]  /*5e90*/  STG.E.128 desc[UR36][R16.64], R4 ;  /* 0x0000000410007986 */ /* 0x0011e2000c101d24 */
[----:B------:R-:W-:Y:S05]  /*5ea0*/  BRA `(.L_x_770) ;  /* 0x0000000800747947 */ /* 0x000fea0003800000 */
.L_x_778:
        /* <DEDUP_REMOVED lines=21> */
.L_x_783:
[----:B------:R-:W-:Y:S05]  /*6000*/  BSYNC B0 ;  /* 0x0000000000007941 */ /* 0x000fea0003800000 */
.L_x_782:
[----:B------:R-:W-:-:S05]  /*6010*/  LOP3.LUT R3, R0, R3, RZ, 0xfc, !PT ;  /* 0x0000000300037212 */ /* 0x000fca00078efcff */
[----:B------:R0:W-:Y:S01]  /*6020*/  STG.E.U8 desc[UR36][R16.64], R3 ;  /* 0x0000000310007986 */ /* 0x0001e2000c101124 */
[----:B------:R-:W-:Y:S05]  /*6030*/  BRA `(.L_x_770) ;  /* 0x0000000800107947 */ /* 0x000fea0003800000 */
.L_x_781:
        /* <DEDUP_REMOVED lines=13> */
.L_x_785:
[----:B------:R-:W-:Y:S01]  /*6110*/  IMAD.MOV.U32 R0, RZ, RZ, 0x7f ;  /* 0x0000007fff007424 */ /* 0x000fe200078e00ff */
[----:B------:R-:W-:-:S04]  /*6120*/  ISETP.GT.U32.AND P0, PT, R2, 0x7f800000, PT ;  /* 0x7f8000000200780c */ /* 0x000fc80003f04070 */
[----:B------:R-:W-:-:S09]  /*6130*/  SEL R0, R0, 0x7c, P0 ;  /* 0x0000007c00007807 */ /* 0x000fd20000000000 */
.L_x_786:
[----:B------:R-:W-:Y:S05]  /*6140*/  BSYNC B0 ;  /* 0x0000000000007941 */ /* 0x000fea0003800000 */
.L_x_784:
[----:B------:R-:W-:-:S04]  /*6150*/  LOP3.LUT R2, R5, 0x80000000, RZ, 0xc0, !PT ;  /* 0x8000000005027812 */ /* 0x000fc800078ec0ff */
[----:B------:R-:W-:-:S04]  /*6160*/  SHF.R.U32.HI R3, RZ, 0x18, R2 ;  /* 0x00000018ff037819 */ /* 0x000fc80000011602 */
[----:B------:R-:W-:-:S05]  /*6170*/  LOP3.LUT R3, R0, R3, RZ, 0xfc, !PT ;  /* 0x0000000300037212 */ /* 0x000fca00078efcff */
[----:B------:R0:W-:Y:S01]  /*6180*/  STG.E.U8 desc[UR36][R16.64], R3 ;  /* 0x0000000310007986 */ /* 0x0001e2000c101124 */
[----:B------:R-:W-:Y:S05]  /*6190*/  BRA `(.L_x_770) ;  /* 0x0000000400b87947 */ /* 0x000fea0003800000 */
.L_x_780:
[----:B------:R-:W-:-:S05]  /*61a0*/  HADD2.F32 R0, -RZ, R5.H0_H0 ;  /* 0x20000005ff007230 */ /* 0x000fca0000004100 */
[----:B------:R-:W-:-:S05]  /*61b0*/  F2FP.BF16.F32.PACK_AB R0, RZ, R0 ;  /* 0x00000000ff00723e */ /* 0x000fca00000010ff */
[----:B------:R0:W-:Y:S01]  /*61c0*/  STG.E.U16 desc[UR36][R16.64], R0 ;  /* 0x0000000010007986 */ /* 0x0001e2000c101524 */
[----:B------:R-:W-:Y:S05]  /*61d0*/  BRA `(.L_x_770) ;  /* 0x0000000400a87947 */ /* 0x000fea0003800000 */
.L_x_777:
        /* <DEDUP_REMOVED lines=12> */
.L_x_789:
        /* <DEDUP_REMOVED lines=17> */
.L_x_792:
[----:B------:R-:W-:-:S04]  /*63b0*/  LOP3.LUT R2, R5, 0x80000000, RZ, 0xc0, !PT ;  /* 0x8000000005027812 */ /* 0x000fc800078ec0ff */
[----:B------:R-:W-:-:S04]  /*63c0*/  SHF.R.U32.HI R3, RZ, 0x18, R2 ;  /* 0x00000018ff037819 */ /* 0x000fc80000011602 */
[----:B------:R-:W-:-:S04]  /*63d0*/  LOP3.LUT R0, R0, R3, RZ, 0xfc, !PT ;  /* 0x0000000300007212 */ /* 0x000fc800078efcff */
[----:B------:R-:W-:-:S07]  /*63e0*/  PRMT R8, R0, 0x7610, R8 ;  /* 0x0000761000087816 */ /* 0x000fce0000000008 */
.L_x_791:
[----:B------:R-:W-:Y:S05]  /*63f0*/  BSYNC B0 ;  /* 0x0000000000007941 */ /* 0x000fea0003800000 */
.L_x_790:
[----:B------:R3:W-:Y:S01]  /*6400*/  STG.E.U8 desc[UR36][R16.64], R8 ;  /* 0x0000000810007986 */ /* 0x0007e2000c101124 */
[----:B------:R-:W-:Y:S05]  /*6410*/  BRA `(.L_x_770) ;  /* 0x0000000400187947 */ /* 0x000fea0003800000 */
.L_x_788:
        /* <DEDUP_REMOVED lines=17> */
.L_x_795:
[----:B------:R-:W-:-:S04]  /*6530*/  LOP3.LUT R2, R5, 0x80000000, RZ, 0xc0, !PT ;  /* 0x8000000005027812 */ /* 0x000fc800078ec0ff */
[----:B------:R-:W-:-:S04]  /*6540*/  SHF.R.U32.HI R3, RZ, 0x18, R2 ;  /* 0x00000018ff037819 */ /* 0x000fc80000011602 */
[----:B------:R-:W-:-:S04]  /*6550*/  LOP3.LUT R0, R0, R3, RZ, 0xfc, !PT ;  /* 0x0000000300007212 */ /* 0x000fc800078efcff */
[----:B------:R-:W-:-:S07]  /*6560*/  PRMT R8, R0, 0x7610, R8 ;  /* 0x0000761000087816 */ /* 0x000fce0000000008 */
.L_x_794:
[----:B------:R-:W-:Y:S05]  /*6570*/  BSYNC B0 ;  /* 0x0000000000007941 */ /* 0x000fea0003800000 */
.L_x_793:
[----:B------:R0:W-:Y:S01]  /*6580*/  STG.E.U8 desc[UR36][R16.64], R8 ;  /* 0x0000000810007986 */ /* 0x0001e2000c101124 */
[----:B------:R-:W-:Y:S05]  /*6590*/  BRA `(.L_x_770) ;  /* 0x0000000000b87947 */ /* 0x000fea0003800000 */
.L_x_787:
        /* <DEDUP_REMOVED lines=22> */
.L_x_769:
        /* <DEDUP_REMOVED lines=16> */
.L_x_798:
[----:B------:R-:W-:Y:S05]  /*6800*/  BRA `(.L_x_770) ;  /* 0x00000000001c7947 */ /* 0x000fea0003800000 */
.L_x_797:
[----:B------:R-:W-:-:S06]  /*6810*/  HADD2.F32 R2, -RZ, R5.H0_H0 ;  /* 0x20000005ff027230 */ /* 0x000fcc0000004100 */
[----:B------:R-:W0:Y:S02]  /*6820*/  F2I.U64.TRUNC R2, R2 ;  /* 0x0000000200027311 */ /* 0x000e24000020d800 */
[----:B0-----:R2:W-:Y:S01]  /*6830*/  STG.E.64 desc[UR36][R16.64], R2 ;  /* 0x0000000210007986 */ /* 0x0015e2000c101b24 */
[----:B------:R-:W-:Y:S05]  /*6840*/  BRA `(.L_x_770) ;  /* 0x00000000000c7947 */ /* 0x000fea0003800000 */
.L_x_796:
[----:B------:R-:W-:-:S06]  /*6850*/  HADD2.F32 R5, -RZ, R5.H0_H0 ;  /* 0x20000005ff057230 */ /* 0x000fcc0000004100 */
[----:B------:R-:W0:Y:S02]  /*6860*/  F2I.FTZ.U32.TRUNC.NTZ R5, R5 ;  /* 0x0000000500057305 */ /* 0x000e24000021f000 */
[----:B0-----:R0:W-:Y:S02]  /*6870*/  STG.E desc[UR36][R16.64], R5 ;  /* 0x0000000510007986 */ /* 0x0011e4000c101924 */
.L_x_770:
[----:B------:R-:W-:-:S07]  /*6880*/  VIADD R19, R19, 0x80 ;  /* 0x0000008013137836 */ /* 0x000fce0000000000 */
.L_x_730:
[----:B------:R-:W-:Y:S05]  /*6890*/  BSYNC B6 ;  /* 0x0000000000067941 */ /* 0x000fea0003800000 */
.L_x_729:
        /* <DEDUP_REMOVED lines=307> */
.L_x_801:
        /* <DEDUP_REMOVED lines=22> */
.L_x_805:
[----:B------:R-:W2:Y:S02]  /*7d30*/  LDG.E.U8 R2, desc[UR36][R2.64] ;  /* 0x0000002402027981 */ /* 0x000ea4000c1e1100 */
[----:B--2---:R-:W-:-:S04]  /*7d40*/  I2FP.F32.U32 R0, R2 ;  /* 0x0000000200007245 */ /* 0x004fc80000201000 */
[----:B------:R-:W-:Y:S01]  /*7d50*/  F2FP.F16.F32.PACK_AB R0, RZ, R0 ;  /* 0x00000000ff00723e */ /* 0x000fe200000000ff */
[----:B------:R-:W-:Y:S06]  /*7d60*/  BRA `(.L_x_807) ;  /* 0x0000000c00887947 */ /* 0x000fec0003800000 */
.L_x_804:
        /* <DEDUP_REMOVED lines=10> */
.L_x_809:
[----:B------:R-:W2:Y:S02]  /*7e10*/  LDG.E R2, desc[UR36][R2.64] ;  /* 0x0000002402027981 */ /* 0x000ea4000c1e1900 */
[----:B--2---:R-:W-:-:S04]  /*7e20*/  I2FP.F32.S32 R0, R2 ;  /* 0x0000000200007245 */ /* 0x004fc80000201400 */
[----:B------:R-:W-:Y:S01]  /*7e30*/  F2FP.F16.F32.PACK_AB R0, RZ, R0 ;  /* 0x00000000ff00723e */ /* 0x000fe200000000ff */
[----:B------:R-:W-:Y:S06]  /*7e40*/  BRA `(.L_x_807) ;  /* 0x0000000c00507947 */ /* 0x000fec0003800000 */
.L_x_808:
[----:B------:R-:W2:Y:S02]  /*7e50*/  LDG.E.U16 R2, desc[UR36][R2.64] ;  /* 0x0000002402027981 */ /* 0x000ea4000c1e1500 */
[----:B--2---:R-:W0:Y:S02]  /*7e60*/  I2F.S16 R0, R2 ;  /* 0x0000000200007306 */ /* 0x004e240000101400 */
[----:B0-----:R-:W-:Y:S01]  /*7e70*/  F2FP.F16.F32.PACK_AB R0, RZ, R0 ;  /* 0x00000000ff00723e */ /* 0x001fe200000000ff */
[----:B------:R-:W-:Y:S06]  /*7e80*/  BRA `(.L_x_807) ;  /* 0x0000000c00407947 */ /* 0x000fec0003800000 */
.L_x_803:
        /* <DEDUP_REMOVED lines=9> */
.L_x_811:
[----:B------:R1:W5:Y:S01]  /*7f20*/  LDG.E.U16 R0, desc[UR36][R2.64] ;  /* 0x0000002402007981 */ /* 0x000362000c1e1500 */
[----:B------:R-:W-:Y:S05]  /*7f30*/  BRA `(.L_x_807) ;  /* 0x0000000c00147947 */ /* 0x000fea0003800000 */
.L_x_810:
        /* <DEDUP_REMOVED lines=9> */
.L_x_813:
[----:B------:R0:W5:Y:S01]  /*7fd0*/  LDG.E.U16 R0, desc[UR36][R2.64] ;  /* 0x0000002402007981 */ /* 0x000162000c1e1500 */
[----:B------:R-:W-:Y:S05]  /*7fe0*/  BRA `(.L_x_807) ;  /* 0x0000000800e87947 */ /* 0x000fea0003800000 */
.L_x_812:
        /* <DEDUP_REMOVED lines=8> */
.L_x_802:
        /* <DEDUP_REMOVED lines=13> */
.L_x_816:
        /* <DEDUP_REMOVED lines=8> */
.L_x_815:
        /* <DEDUP_REMOVED lines=28> */
.L_x_818:
        /* <DEDUP_REMOVED lines=15> */
.L_x_817:
[----:B------:R-:W2:Y:S02]  /*8470*/  LDG.E.U16 R0, desc[UR36][R2.64] ;  /* 0x0000002402007981 */ /* 0x000ea4000c1e1500 */
[----:B--2---:R-:W-:-:S05]  /*8480*/  IMAD.U32 R0, R0, 0x10000, RZ ;  /* 0x0001000000007824 */ /* 0x004fca00078e00ff */
[----:B------:R-:W-:Y:S01]  /*8490*/  F2FP.F16.F32.PACK_AB R0, RZ, R0 ;  /* 0x00000000ff00723e */ /* 0x000fe200000000ff */
[----:B------:R-:W-:Y:S06]  /*84a0*/  BRA `(.L_x_807) ;  /* 0x0000000400b87947 */ /* 0x000fec0003800000 */
.L_x_814:
        /* <DEDUP_REMOVED lines=12> */
.L_x_821:
        /* <DEDUP_REMOVED lines=21> */
.L_x_825:
[----:B------:R-:W-:Y:S05]  /*86c0*/  BSYNC B1 ;  /* 0x0000000000017941 */ /* 0x000fea0003800000 */
.L_x_824:
[----:B------:R-:W-:Y:S01]  /*86d0*/  LEA R3, R0, 0x3b800000, 0x17 ;  /* 0x3b80000000037811 */ /* 0x000fe200078eb8ff */
[----:B------:R-:W-:-:S05]  /*86e0*/  IMAD.SHL.U32 R0, R2, 0x100000, RZ ;  /* 0x0010000002007824 */ /* 0x000fca00078e00ff */
[----:B------:R-:W-:-:S07]  /*86f0*/  LOP3.LUT R0, R3, R0, R4, 0xfe, !PT ;  /* 0x0000000003007212 */ /* 0x000fce00078efe04 */
.L_x_823:
[----:B------:R-:W-:Y:S05]  /*8700*/  BSYNC B0 ;  /* 0x0000000000007941 */ /* 0x000fea0003800000 */
.L_x_822:
[----:B------:R-:W-:Y:S01]  /*8710*/  F2FP.F16.F32.PACK_AB R0, RZ, R0 ;  /* 0x00000000ff00723e */ /* 0x000fe200000000ff */
[----:B------:R-:W-:Y:S06]  /*8720*/  BRA `(.L_x_807) ;  /* 0x0000000400187947 */ /* 0x000fec0003800000 */
.L_x_820:
        /* <DEDUP_REMOVED lines=21> */
.L_x_829:
[----:B------:R-:W-:Y:S05]  /*8880*/  BSYNC B1 ;  /* 0x0000000000017941 */ /* 0x000fea0003800000 */
.L_x_828:
[----:B------:R-:W-:Y:S01]  /*8890*/  LEA R3, R0, 0x37800000, 0x17 ;  /* 0x3780000000037811 */ /* 0x000fe200078eb8ff */
[----:B------:R-:W-:-:S05]  /*88a0*/  IMAD.SHL.U32 R0, R2, 0x200000, RZ ;  /* 0x0020000002007824 */ /* 0x000fca00078e00ff */
[----:B------:R-:W-:-:S07]  /*88b0*/  LOP3.LUT R0, R3, R0, R4, 0xfe, !PT ;  /* 0x0000000003007212 */ /* 0x000fce00078efe04 */
.L_x_827:
[----:B------:R-:W-:Y:S05]  /*88c0*/  BSYNC B0 ;  /* 0x0000000000007941 */ /* 0x000fea0003800000 */
.L_x_826:
[----:B------:R-:W-:Y:S01]  /*88d0*/  F2FP.F16.F32.PACK_AB R0, RZ, R0 ;  /* 0x00000000ff00723e */ /* 0x000fe200000000ff */
[----:B------:R-:W-:Y:S06]  /*88e0*/  BRA `(.L_x_807) ;  /* 0x0000000000a87947 */ /* 0x000fec0003800000 */
.L_x_819:
        /* <DEDUP_REMOVED lines=14> */
.L_x_833:
[----:B------:R-:W-:Y:S05]  /*89d0*/  BSYNC B0 ;  /* 0x0000000000007941 */ /* 0x000fea0003800000 */
.L_x_832:
[----:B------:R-:W-:Y:S01]  /*89e0*/  F2FP.F16.F32.PACK_AB R0, RZ, R0 ;  /* 0x00000000ff00723e */ /* 0x000fe200000000ff */
[----:B------:R-:W-:Y:S06]  /*89f0*/  BRA `(.L_x_807) ;  /* 0x0000000000647947 */ /* 0x000fec0003800000 */
.L_x_806:
        /* <DEDUP_REMOVED lines=16> */
.L_x_834:
[----:B------:R-:W-:Y:S01]  /*8b00*/  PRMT R0, RZ, 0x7610, R0 ;  /* 0x00007610ff007816 */ /* 0x000fe20000000000 */
[----:B------:R-:W-:Y:S06]  /*8b10*/  BRA `(.L_x_807) ;  /* 0x00000000001c7947 */ /* 0x000fec0003800000 */
.L_x_831:
[----:B------:R-:W2:Y:S02]  /*8b20*/  LDG.E.64 R2, desc[UR36][R2.64] ;  /* 0x0000002402027981 */ /* 0x000ea4000c1e1b00 */
[----:B--2---:R-:W0:Y:S02]  /*8b30*/  I2F.U64 R0, R2 ;  /* 0x0000000200007312 */ /* 0x004e240000301000 */
[----:B0-----:R-:W-:Y:S01]  /*8b40*/  F2FP.F16.F32.PACK_AB R0, RZ, R0 ;  /* 0x00000000ff00723e */ /* 0x001fe200000000ff */
[----:B------:R-:W-:Y:S06]  /*8b50*/  BRA `(.L_x_807) ;  /* 0x00000000000c7947 */ /* 0x000fec0003800000 */
.L_x_830:
[----:B------:R-:W2:Y:S02]  /*8b60*/  LDG.E R2, desc[UR36][R2.64] ;  /* 0x0000002402027981 */ /* 0x000ea4000c1e1900 */
[----:B--2---:R-:W-:-:S04]  /*8b70*/  I2FP.F32.U32 R0, R2 ;  /* 0x0000000200007245 */ /* 0x004fc80000201000 */
[----:B------:R-:W-:-:S07]  /*8b80*/  F2FP.F16.F32.PACK_AB R0, RZ, R0 ;  /* 0x00000000ff00723e */ /* 0x000fce00000000ff */
.L_x_807:
        /* <DEDUP_REMOVED lines=43> */
.L_x_838:
[----:B------:R-:W-:-:S06]  /*8e40*/  HADD2.F32 R3, -RZ, R5.H0_H0 ;  /* 0x20000005ff037230 */ /* 0x000fcc0000004100 */
[----:B------:R-:W0:Y:S02]  /*8e50*/  F2I.S64.TRUNC R2, R3 ;  /* 0x0000000300027311 */ /* 0x000e24000020d900 */
[----:B0-----:R3:W-:Y:S01]  /*8e60*/  STG.E.U8 desc[UR36][R16.64], R2 ;  /* 0x0000000210007986 */ /* 0x0017e2000c101124 */
[----:B------:R-:W-:Y:S05]  /*8e70*/  BRA `(.L_x_840) ;  /* 0x0000000c00847947 */ /* 0x000fea0003800000 */
.L_x_837:
        /* <DEDUP_REMOVED lines=10> */
.L_x_842:
[----:B------:R-:W-:-:S06]  /*8f20*/  HADD2.F32 R5, -RZ, R5.H0_H0 ;  /* 0x20000005ff057230 */ /* 0x000fcc0000004100 */
[----:B------:R-:W0:Y:S02]  /*8f30*/  F2I.FTZ.TRUNC.NTZ R5, R5 ;  /* 0x0000000500057305 */ /* 0x000e24000021f100 */
[----:B0-----:R2:W-:Y:S01]  /*8f40*/  STG.E desc[UR36][R16.64], R5 ;  /* 0x0000000510007986 */ /* 0x0015e2000c101924 */
[----:B------:R-:W-:Y:S05]  /*8f50*/  BRA `(.L_x_840) ;  /* 0x0000000c004c7947 */ /* 0x000fea0003800000 */
.L_x_841:
[----:B------:R-:W-:-:S06]  /*8f60*/  HADD2.F32 R5, -RZ, R5.H0_H0 ;  /* 0x20000005ff057230 */ /* 0x000fcc0000004100 */
[----:B------:R-:W0:Y:S02]  /*8f70*/  F2I.FTZ.TRUNC.NTZ R5, R5 ;  /* 0x0000000500057305 */ /* 0x000e24000021f100 */
[----:B0-----:R0:W-:Y:S01]  /*8f80*/  STG.E.U16 desc[UR36][R16.64], R5 ;  /* 0x0000000510007986 */ /* 0x0011e2000c101524 */
[----:B------:R-:W-:Y:S05]  /*8f90*/  BRA `(.L_x_840) ;  /* 0x0000000c003c7947 */ /* 0x000fea0003800000 */
.L_x_836:
        /* <DEDUP_REMOVED lines=9> */
.L_x_844:
[----:B------:R0:W-:Y:S01]  /*9030*/  STG.E.U16 desc[UR36][R16.64], R5 ;  /* 0x0000000510007986 */ /* 0x0001e2000c101524 */
[----:B------:R-:W-:Y:S05]  /*9040*/  BRA `(.L_x_840) ;  /* 0x0000000c00107947 */ /* 0x000fea0003800000 */
.L_x_843:
        /* <DEDUP_REMOVED lines=10> */
.L_x_846:
[----:B------:R-:W-:-:S05]  /*90f0*/  HADD2.F32 R0, -RZ, R5.H0_H0 ;  /* 0x20000005ff007230 */ /* 0x000fca0000004100 */
[----:B------:R-:W-:-:S04]  /*9100*/  F2FP.F16.F32.PACK_AB R0, RZ, R0 ;  /* 0x00000000ff00723e */ /* 0x000fc800000000ff */
[----:B------:R-:W-:-:S05]  /*9110*/  PRMT R0, R0, 0x5410, RZ ;  /* 0x0000541000007816 */ /* 0x000fca00000000ff */
[----:B------:R0:W-:Y:S01]  /*9120*/  STG.E desc[UR36][R16.64], R0 ;  /* 0x0000000010007986 */ /* 0x0001e2000c101924 */
[----:B------:R-:W-:Y:S05]  /*9130*/  BRA `(.L_x_840) ;  /* 0x0000000800d47947 */ /* 0x000fea0003800000 */
.L_x_845:
[----:B------:R-:W-:-:S05]  /*9140*/  HADD2.F32 R2, -RZ, R5.H0_H0 ;  /* 0x20000005ff027230 */ /* 0x000fca0000004100 */
[----:B------:R-:W-:-:S06]  /*9150*/  FMUL.FTZ R2, R2, 1 ;  /* 0x3f80000002027820 */ /* 0x000fcc0000410000 */
[----:B------:R-:W0:Y:S02]  /*9160*/  F2F.F64.F32 R2, R2 ;  /* 0x0000000200027310 */ /* 0x000e240000201800 */
[----:B0-----:R0:W-:Y:S01]  /*9170*/  STG.E.64 desc[UR36][R16.64], R2 ;  /* 0x0000000210007986 */ /* 0x0011e2000c101b24 */
[----:B------:R-:W-:Y:S05]  /*9180*/  BRA `(.L_x_840) ;  /* 0x0000000800c07947 */ /* 0x000fea0003800000 */
.L_x_835:
        /* <DEDUP_REMOVED lines=13> */
.L_x_849:
[----:B------:R-:W-:Y:S01]  /*9260*/  HADD2.F32 R5, -RZ, R5.H0_H0 ;  /* 0x20000005ff057230 */ /* 0x000fe20000004100 */
[----:B------:R-:W-:-:S04]  /*9270*/  CS2R R6, SRZ ;  /* 0x0000000000067805 */ /* 0x000fc8000001ff00 */
[----:B------:R-:W-:-:S06]  /*9280*/  FMUL.FTZ R5, R5, 1 ;  /* 0x3f80000005057820 */ /* 0x000fcc0000410000 */
[----:B------:R-:W0:Y:S02]  /*9290*/  F2F.F64.F32 R4, R5 ;  /* 0x0000000500047310 */ /* 0x000e240000201800 */
[----:B0-----:R0:W-:Y:S01]  /*92a0*/  STG.E.128 desc[UR36][R16.64], R4 ;  /* 0x0000000410007986 */ /* 0x0011e2000c101d24 */
[----:B------:R-:W-:Y:S05]  /*92b0*/  BRA `(.L_x_840) ;  /* 0x0000000800747947 */ /* 0x000fea0003800000 */
.L_x_848:
        /* <DEDUP_REMOVED lines=21> */
.L_x_853:
[----:B------:R-:W-:Y:S05]  /*9410*/  BSYNC B0 ;  /* 0x0000000000007941 */ /* 0x000fea0003800000 */
.L_x_852:
[----:B------:R-:W-:-:S05]  /*9420*/  LOP3.LUT R3, R0, R3, RZ, 0xfc, !PT ;  /* 0x0000000300037212 */ /* 0x000fca00078efcff */
[----:B------:R0:W-:Y:S01]  /*9430*/  STG.E.U8 desc[UR36][R16.64], R3 ;  /* 0x0000000310007986 */ /* 0x0001e2000c101124 */
[----:B------:R-:W-:Y:S05]  /*9440*/  BRA `(.L_x_840) ;  /* 0x0000000800107947 */ /* 0x000fea0003800000 */
.L_x_851:
        /* <DEDUP_REMOVED lines=13> */
.L_x_855:
[----:B------:R-:W-:Y:S01]  /*9520*/  IMAD.MOV.U32 R0, RZ, RZ, 0x7f ;  /* 0x0000007fff007424 */ /* 0x000fe200078e00ff */
[----:B------:R-:W-:-:S04]  /*9530*/  ISETP.GT.U32.AND P0, PT, R2, 0x7f800000, PT ;  /* 0x7f8000000200780c */ /* 0x000fc80003f04070 */
[----:B------:R-:W-:-:S09]  /*9540*/  SEL R0, R0, 0x7c, P0 ;  /* 0x0000007c00007807 */ /* 0x000fd20000000000 */
.L_x_856:
[----:B------:R-:W-:Y:S05]  /*9550*/  BSYNC B0 ;  /* 0x0000000000007941 */ /* 0x000fea0003800000 */
.L_x_854:
[----:B------:R-:W-:-:S04]  /*9560*/  LOP3.LUT R2, R5, 0x80000000, RZ, 0xc0, !PT ;  /* 0x8000000005027812 */ /* 0x000fc800078ec0ff */
[----:B------:R-:W-:-:S04]  /*9570*/  SHF.R.U32.HI R3, RZ, 0x18, R2 ;  /* 0x00000018ff037819 */ /* 0x000fc80000011602 */
[----:B------:R-:W-:-:S05]  /*9580*/  LOP3.LUT R3, R0, R3, RZ, 0xfc, !PT ;  /* 0x0000000300037212 */ /* 0x000fca00078efcff */
[----:B------:R0:W-:Y:S01]  /*9590*/  STG.E.U8 desc[UR36][R16.64], R3 ;  /* 0x0000000310007986 */ /* 0x0001e2000c101124 */
[----:B------:R-:W-:Y:S05]  /*95a0*/  BRA `(.L_x_840) ;  /* 0x0000000400b87947 */ /* 0x000fea0003800000 */
.L_x_850:
[----:B------:R-:W-:-:S05]  /*95b0*/  HADD2.F32 R0, -RZ, R5.H0_H0 ;  /* 0x20000005ff007230 */ /* 0x000fca0000004100 */
[----:B------:R-:W-:-:S05]  /*95c0*/  F2FP.BF16.F32.PACK_AB R0, RZ, R0 ;  /* 0x00000000ff00723e */ /* 0x000fca00000010ff */
[----:B------:R0:W-:Y:S01]  /*95d0*/  STG.E.U16 desc[UR36][R16.64], R0 ;  /* 0x0000000010007986 */ /* 0x0001e2000c101524 */
[----:B------:R-:W-:Y:S05]  /*95e0*/  BRA `(.L_x_840) ;  /* 0x0000000400a87947 */ /* 0x000fea0003800000 */
.L_x_847:
        /* <DEDUP_REMOVED lines=12> */
.L_x_859:
        /* <DEDUP_REMOVED lines=17> */
.L_x_862:
[----:B------:R-:W-:-:S04]  /*97c0*/  LOP3.LUT R2, R5, 0x80000000, RZ, 0xc0, !PT ;  /* 0x8000000005027812 */ /* 0x000fc800078ec0ff */
[----:B------:R-:W-:-:S04]  /*97d0*/  SHF.R.U32.HI R3, RZ, 0x18, R2 ;  /* 0x00000018ff037819 */ /* 0x000fc80000011602 */
[----:B------:R-:W-:-:S04]  /*97e0*/  LOP3.LUT R0, R0, R3, RZ, 0xfc, !PT ;  /* 0x0000000300007212 */ /* 0x000fc800078efcff */
[----:B------:R-:W-:-:S07]  /*97f0*/  PRMT R8, R0, 0x7610, R8 ;  /* 0x0000761000087816 */ /* 0x000fce0000000008 */
.L_x_861:
[----:B------:R-:W-:Y:S05]  /*9800*/  BSYNC B0 ;  /* 0x0000000000007941 */ /* 0x000fea0003800000 */
.L_x_860:
[----:B------:R0:W-:Y:S01]  /*9810*/  STG.E.U8 desc[UR36][R16.64], R8 ;  /* 0x0000000810007986 */ /* 0x0001e2000c101124 */
[----:B------:R-:W-:Y:S05]  /*9820*/  BRA `(.L_x_840) ;  /* 0x0000000400187947 */ /* 0x000fea0003800000 */
.L_x_858:
        /* <DEDUP_REMOVED lines=17> */
.L_x_865:
[----:B------:R-:W-:-:S04]  /*9940*/  LOP3.LUT R2, R5, 0x80000000, RZ, 0xc0, !PT ;  /* 0x8000000005027812 */ /* 0x000fc800078ec0ff */
[----:B------:R-:W-:-:S04]  /*9950*/  SHF.R.U32.HI R3, RZ, 0x18, R2 ;  /* 0x00000018ff037819 */ /* 0x000fc80000011602 */
[----:B------:R-:W-:-:S04]  /*9960*/  LOP3.LUT R0, R0, R3, RZ, 0xfc, !PT ;  /* 0x0000000300007212 */ /* 0x000fc800078efcff */
[----:B------:R-:W-:-:S07]  /*9970*/  PRMT R8, R0, 0x7610, R8 ;  /* 0x0000761000087816 */ /* 0x000fce0000000008 */
.L_x_864:
[----:B------:R-:W-:Y:S05]  /*9980*/  BSYNC B0 ;  /* 0x0000000000007941 */ /* 0x000fea0003800000 */
.L_x_863:
[----:B------:R0:W-:Y:S01]  /*9990*/  STG.E.U8 desc[UR36][R16.64], R8 ;  /* 0x0000000810007986 */ /* 0x0001e2000c101124 */
[----:B------:R-:W-:Y:S05]  /*99a0*/  BRA `(.L_x_840) ;  /* 0x0000000000b87947 */ /* 0x000fea0003800000 */
.L_x_857:
        /* <DEDUP_REMOVED lines=22> */
.L_x_839:
        /* <DEDUP_REMOVED lines=16> */
.L_x_868:
[----:B------:R-:W-:Y:S05]  /*9c10*/  BRA `(.L_x_840) ;  /* 0x00000000001c7947 */ /* 0x000fea0003800000 */
.L_x_867:
[----:B------:R-:W-:-:S06]  /*9c20*/  HADD2.F32 R2, -RZ, R5.H0_H0 ;  /* 0x20000005ff027230 */ /* 0x000fcc0000004100 */
[----:B------:R-:W0:Y:S02]  /*9c30*/  F2I.U64.TRUNC R2, R2 ;  /* 0x0000000200027311 */ /* 0x000e24000020d800 */
[----:B0-----:R0:W-:Y:S01]  /*9c40*/  STG.E.64 desc[UR36][R16.64], R2 ;  /* 0x0000000210007986 */ /* 0x0011e2000c101b24 */
[----:B------:R-:W-:Y:S05]  /*9c50*/  BRA `(.L_x_840) ;  /* 0x00000000000c7947 */ /* 0x000fea0003800000 */
.L_x_866:
[----:B------:R-:W-:-:S06]  /*9c60*/  HADD2.F32 R5, -RZ, R5.H0_H0 ;  /* 0x20000005ff057230 */ /* 0x000fcc0000004100 */
[----:B------:R-:W0:Y:S02]  /*9c70*/  F2I.FTZ.U32.TRUNC.NTZ R5, R5 ;  /* 0x0000000500057305 */ /* 0x000e24000021f000 */
[----:B0-----:R0:W-:Y:S02]  /*9c80*/  STG.E desc[UR36][R16.64], R5 ;  /* 0x0000000510007986 */ /* 0x0011e4000c101924 */
.L_x_840:
[----:B------:R-:W-:-:S07]  /*9c90*/  VIADD R19, R19, 0x80 ;  /* 0x0000008013137836 */ /* 0x000fce0000000000 */
.L_x_800:
[----:B------:R-:W-:Y:S05]  /*9ca0*/  BSYNC B6 ;  /* 0x0000000000067941 */ /* 0x000fea0003800000 */
.L_x_799:
        /* <DEDUP_REMOVED lines=306> */
.L_x_869:
        /* <DEDUP_REMOVED lines=22> */
.L_x_873:
[----:B------:R-:W2:Y:S02]  /*b130*/  LDG.E.U8 R2, desc[UR36][R2.64] ;  /* 0x0000002402027981 */ /* 0x000ea4000c1e1100 */
[----:B--2---:R-:W-:-:S04]  /*b140*/  I2FP.F32.U32 R0, R2 ;  /* 0x0000000200007245 */ /* 0x004fc80000201000 */
[----:B------:R-:W-:Y:S01]  /*b150*/  F2FP.F16.F32.PACK_AB R0, RZ, R0 ;  /* 0x00000000ff00723e */ /* 0x000fe200000000ff */
[----:B------:R-:W-:Y:S06]  /*b160*/  BRA `(.L_x_875) ;  /* 0x0000000c00887947 */ /* 0x000fec0003800000 */
.L_x_872:
        /* <DEDUP_REMOVED lines=10> */
.L_x_877:
[----:B------:R-:W2:Y:S02]  /*b210*/  LDG.E R2, desc[UR36][R2.64] ;  /* 0x0000002402027981 */ /* 0x000ea4000c1e1900 */
[----:B--2---:R-:W-:-:S04]  /*b220*/  I2FP.F32.S32 R0, R2 ;  /* 0x0000000200007245 */ /* 0x004fc80000201400 */
[----:B------:R-:W-:Y:S01]  /*b230*/  F2FP.F16.F32.PACK_AB R0, RZ, R0 ;  /* 0x00000000ff00723e */ /* 0x000fe200000000ff */
[----:B------:R-:W-:Y:S06]  /*b240*/  BRA `(.L_x_875) ;  /* 0x0000000c00507947 */ /* 0x000fec0003800000 */
.L_x_876:
[----:B------:R-:W2:Y:S02]  /*b250*/  LDG.E.U16 R2, desc[UR36][R2.64] ;  /* 0x0000002402027981 */ /* 0x000ea4000c1e1500 */
[----:B--2---:R-:W0:Y:S02]  /*b260*/  I2F.S16 R0, R2 ;  /* 0x0000000200007306 */ /* 0x004e240000101400 */
[----:B0-----:R-:W-:Y:S01]  /*b270*/  F2FP.F16.F32.PACK_AB R0, RZ, R0 ;  /* 0x00000000ff00723e */ /* 0x001fe200000000ff */
[----:B------:R-:W-:Y:S06]  /*b280*/  BRA `(.L_x_875) ;  /* 0x0000000c00407947 */ /* 0x000fec0003800000 */
.L_x_871:
        /* <DEDUP_REMOVED lines=9> */
.L_x_879:
[----:B------:R1:W5:Y:S01]  /*b320*/  LDG.E.U16 R0, desc[UR36][R2.64] ;  /* 0x0000002402007981 */ /* 0x000362000c1e1500 */
[----:B------:R-:W-:Y:S05]  /*b330*/  BRA `(.L_x_875) ;  /* 0x0000000c00147947 */ /* 0x000fea0003800000 */
.L_x_878:
        /* <DEDUP_REMOVED lines=9> */
.L_x_881:
[----:B------:R0:W5:Y:S01]  /*b3d0*/  LDG.E.U16 R0, desc[UR36][R2.64] ;  /* 0x0000002402007981 */ /* 0x000162000c1e1500 */
[----:B------:R-:W-:Y:S05]  /*b3e0*/  BRA `(.L_x_875) ;  /* 0x0000000800e87947 */ /* 0x000fea0003800000 */
.L_x_880:
        /* <DEDUP_REMOVED lines=8> */
.L_x_870:
        /* <DEDUP_REMOVED lines=13> */
.L_x_884:
        /* <DEDUP_REMOVED lines=8> */
.L_x_883:
        /* <DEDUP_REMOVED lines=28> */
.L_x_886:
        /* <DEDUP_REMOVED lines=15> */
.L_x_885:
[----:B------:R-:W2:Y:S02]  /*b870*/  LDG.E.U16 R0, desc[UR36][R2.64] ;  /* 0x0000002402007981 */ /* 0x000ea4000c1e1500 */
[----:B--2---:R-:W-:-:S05]  /*b880*/  IMAD.U32 R0, R0, 0x10000, RZ ;  /* 0x0001000000007824 */ /* 0x004fca00078e00ff */
[----:B------:R-:W-:Y:S01]  /*b890*/  F2FP.F16.F32.PACK_AB R0, RZ, R0 ;  /* 0x00000000ff00723e */ /* 0x000fe200000000ff */
[----:B------:R-:W-:Y:S06]  /*b8a0*/  BRA `(.L_x_875) ;  /* 0x0000000400b87947 */ /* 0x000fec0003800000 */
.L_x_882:
        /* <DEDUP_REMOVED lines=12> */
.L_x_889:
        /* <DEDUP_REMOVED lines=21> */
.L_x_893:
[----:B------:R-:W-:Y:S05]  /*bac0*/  BSYNC B1 ;  /* 0x0000000000017941 */ /* 0x000fea0003800000 */
.L_x_892:
[----:B------:R-:W-:Y:S01]  /*bad0*/  LEA R3, R0, 0x3b800000, 0x17 ;  /* 0x3b80000000037811 */ /* 0x000fe200078eb8ff */
[----:B------:R-:W-:-:S05]  /*bae0*/  IMAD.SHL.U32 R0, R2, 0x100000, RZ ;  /* 0x0010000002007824 */ /* 0x000fca00078e00ff */
[----:B------:R-:W-:-:S07]  /*baf0*/  LOP3.LUT R0, R3, R0, R4, 0xfe, !PT ;  /* 0x0000000003007212 */ /* 0x000fce00078efe04 */
.L_x_891:
[----:B------:R-:W-:Y:S05]  /*bb00*/  BSYNC B0 ;  /* 0x0000000000007941 */ /* 0x000fea0003800000 */
.L_x_890:
[----:B------:R-:W-:Y:S01]  /*bb10*/  F2FP.F16.F32.PACK_AB R0, RZ, R0 ;  /* 0x00000000ff00723e */ /* 0x000fe200000000ff */
[----:B------:R-:W-:Y:S06]  /*bb20*/  BRA `(.L_x_875) ;  /* 0x0000000400187947 */ /* 0x000fec0003800000 */
.L_x_888:
        /* <DEDUP_REMOVED lines=21> */
.L_x_897:
[----:B------:R-:W-:Y:S05]  /*bc80*/  BSYNC B1 ;  /* 0x0000000000017941 */ /* 0x000fea0003800000 */
.L_x_896:
[----:B------:R-:W-:Y:S01]  /*bc90*/  LEA R3, R0, 0x37800000, 0x17 ;  /* 0x3780000000037811 */ /* 0x000fe200078eb8ff */
[----:B------:R-:W-:-:S05]  /*bca0*/  IMAD.SHL.U32 R0, R2, 0x200000, RZ ;  /* 0x0020000002007824 */ /* 0x000fca00078e00ff */
[----:B------:R-:W-:-:S07]  /*bcb0*/  LOP3.LUT R0, R3, R0, R4, 0xfe, !PT ;  /* 0x0000000003007212 */ /* 0x000fce00078efe04 */
.L_x_895:
[----:B------:R-:W-:Y:S05]  /*bcc0*/  BSYNC B0 ;  /* 0x0000000000007941 */ /* 0x000fea0003800000 */
.L_x_894:
[----:B------:R-:W-:Y:S01]  /*bcd0*/  F2FP.F16.F32.PACK_AB R0, RZ, R0 ;  /* 0x00000000ff00723e */ /* 0x000fe200000000ff */
[----:B------:R-:W-:Y:S06]  /*bce0*/  BRA `(.L_x_875) ;  /* 0x0000000000a87947 */ /* 0x000fec0003800000 */
.L_x_887:
        /* <DEDUP_REMOVED lines=14> */
.L_x_901:
[----:B------:R-:W-:Y:S05]  /*bdd0*/  BSYNC B0 ;  /* 0x0000000000007941 */ /* 0x000fea0003800000 */
.L_x_900:
[----:B------:R-:W-:Y:S01]  /*bde0*/  F2FP.F16.F32.PACK_AB R0, RZ, R0 ;  /* 0x00000000ff00723e */ /* 0x000fe200000000ff */
[----:B------:R-:W-:Y:S06]  /*bdf0*/  BRA `(.L_x_875) ;  /* 0x0000000000647947 */ /* 0x000fec0003800000 */
.L_x_874:
        /* <DEDUP_REMOVED lines=16> */
.L_x_902:
[----:B------:R-:W-:Y:S01]  /*bf00*/  PRMT R0, RZ, 0x7610, R0 ;  /* 0x00007610ff007816 */ /* 0x000fe20000000000 */
[----:B------:R-:W-:Y:S06]  /*bf10*/  BRA `(.L_x_875) ;  /* 0x00000000001c7947 */ /* 0x000fec0003800000 */
.L_x_899:
[----:B------:R-:W2:Y:S02]  /*bf20*/  LDG.E.64 R2, desc[UR36][R2.64] ;  /* 0x0000002402027981 */ /* 0x000ea4000c1e1b00 */
[----:B--2---:R-:W0:Y:S02]  /*bf30*/  I2F.U64 R0, R2 ;  /* 0x0000000200007312 */ /* 0x004e240000301000 */
[----:B0-----:R-:W-:Y:S01]  /*bf40*/  F2FP.F16.F32.PACK_AB R0, RZ, R0 ;  /* 0x00000000ff00723e */ /* 0x001fe200000000ff */
[----:B------:R-:W-:Y:S06]  /*bf50*/  BRA `(.L_x_875) ;  /* 0x00000000000c7947 */ /* 0x000fec0003800000 */
.L_x_898:
[----:B------:R-:W2:Y:S02]  /*bf60*/  LDG.E R2, desc[UR36][R2.64] ;  /* 0x0000002402027981 */ /* 0x000ea4000c1e1900 */
[----:B--2---:R-:W-:-:S04]  /*bf70*/  I2FP.F32.U32 R0, R2 ;  /* 0x0000000200007245 */ /* 0x004fc80000201000 */
[----:B------:R-:W-:-:S07]  /*bf80*/  F2FP.F16.F32.PACK_AB R0, RZ, R0 ;  /* 0x00000000ff00723e */ /* 0x000fce00000000ff */
.L_x_875:
        /* <DEDUP_REMOVED lines=41> */
[----:B0-----:R-:W-:Y:S01]  /*c220*/  STG.E.U8 desc[UR36][R16.64], R3 ;  /* 0x0000000310007986 */ /* 0x001fe2000c101124 */
[----:B------:R-:W-:Y:S05]  /*c230*/  EXIT ;  /* 0x000000000000794d */ /* 0x000fea0003800000 */
.L_x_906:
[----:B------:R-:W-:-:S06]  /*c240*/  HADD2.F32 R3, -RZ, R5.H0_H0 ;  /* 0x20000005ff037230 */ /* 0x000fcc0000004100 */
[----:B------:R-:W0:Y:S02]  /*c250*/  F2I.S64.TRUNC R2, R3 ;  /* 0x0000000300027311 */ /* 0x000e24000020d900 */
[----:B0-----:R-:W-:Y:S01]  /*c260*/  STG.E.U8 desc[UR36][R16.64], R2 ;  /* 0x0000000210007986 */ /* 0x001fe2000c101124 */
[----:B------:R-:W-:Y:S05]  /*c270*/  EXIT ;  /* 0x000000000000794d */ /* 0x000fea0003800000 */
.L_x_905:
        /* <DEDUP_REMOVED lines=8> */
[----:B0-----:R-:W-:Y:S01]  /*c300*/  STG.E.64 desc[UR36][R16.64], R2 ;  /* 0x0000000210007986 */ /* 0x001fe2000c101b24 */
[----:B------:R-:W-:Y:S05]  /*c310*/  EXIT ;  /* 0x000000000000794d */ /* 0x000fea0003800000 */
.L_x_909:
[----:B------:R-:W-:-:S06]  /*c320*/  HADD2.F32 R5, -RZ, R5.H0_H0 ;  /* 0x20000005ff057230 */ /* 0x000fcc0000004100 */
[----:B------:R-:W0:Y:S02]  /*c330*/  F2I.FTZ.TRUNC.NTZ R5, R5 ;  /* 0x0000000500057305 */ /* 0x000e24000021f100 */
[----:B0-----:R-:W-:Y:S01]  /*c340*/  STG.E desc[UR36][R16.64], R5 ;  /* 0x0000000510007986 */ /* 0x001fe2000c101924 */
[----:B------:R-:W-:Y:S05]  /*c350*/  EXIT ;  /* 0x000000000000794d */ /* 0x000fea0003800000 */
.L_x_908:
[----:B------:R-:W-:-:S06]  /*c360*/  HADD2.F32 R5, -RZ, R5.H0_H0 ;  /* 0x20000005ff057230 */ /* 0x000fcc0000004100 */
[----:B------:R-:W0:Y:S02]  /*c370*/  F2I.FTZ.TRUNC.NTZ R5, R5 ;  /* 0x0000000500057305 */ /* 0x000e24000021f100 */
[----:B0-----:R-:W-:Y:S01]  /*c380*/  STG.E.U16 desc[UR36][R16.64], R5 ;  /* 0x0000000510007986 */ /* 0x001fe2000c101524 */
[----:B------:R-:W-:Y:S05]  /*c390*/  EXIT ;  /* 0x000000000000794d */ /* 0x000fea0003800000 */
.L_x_904:
[----:B------:R-:W-:-:S13]  /*c3a0*/  ISETP.GT.AND P0, PT, R2, 0x6, PT ;  /* 0x000000060200780c */ /* 0x000fda0003f04270 */
[----:B------:R-:W-:Y:S05]  /*c3b0*/  @P0 BRA `(.L_x_910) ;  /* 0x0000000000240947 */ /* 0x000fea0003800000 */
[----:B------:R-:W-:-:S13]  /*c3c0*/  ISETP.NE.AND P0, PT, R2, 0x5, PT ;  /* 0x000000050200780c */ /* 0x000fda0003f05270 */
[----:B------:R-:W-:Y:S05]  /*c3d0*/  @!P0 BRA `(.L_x_911) ;  /* 0x0000000000148947 */ /* 0x000fea0003800000 */
[----:B------:R-:W-:-:S13]  /*c3e0*/  ISETP.NE.AND P0, PT, R2, 0x6, PT ;  /* 0x000000060200780c */ /* 0x000fda0003f05270 */
[----:B------:R-:W-:Y:S05]  /*c3f0*/  @P0 BRA `(.L_x_907) ;  /* 0x0000000800c40947 */ /* 0x000fea0003800000 */
[----:B------:R-:W-:-:S05]  /*c400*/  HADD2.F32 R5, -RZ, R5.H0_H0 ;  /* 0x20000005ff057230 */ /* 0x000fca0000004100 */
[----:B------:R-:W-:Y:S01]  /*c410*/  STG.E desc[UR36][R16.64], R5 ;  /* 0x0000000510007986 */ /* 0x000fe2000c101924 */
[----:B------:R-:W-:Y:S05]  /*c420*/  EXIT ;  /* 0x000000000000794d */ /* 0x000fea0003800000 */
.L_x_911:
[----:B------:R-:W-:Y:S01]  /*c430*/  STG.E.U16 desc[UR36][R16.64], R5 ;  /* 0x0000000510007986 */ /* 0x000fe2000c101524 */
[----:B------:R-:W-:Y:S05]  /*c440*/  EXIT ;  /* 0x000000000000794d */ /* 0x000fea0003800000 */
.L_x_910:
        /* <DEDUP_REMOVED lines=8> */
[----:B------:R-:W-:Y:S01]  /*c4d0*/  STG.E.64 desc[UR36][R16.64], R2 ;  /* 0x0000000210007986 */ /* 0x000fe2000c101b24 */
[----:B------:R-:W-:Y:S05]  /*c4e0*/  EXIT ;  /* 0x000000000000794d */ /* 0x000fea0003800000 */
.L_x_913:
[----:B------:R-:W-:-:S05]  /*c4f0*/  HADD2.F32 R0, -RZ, R5.H0_H0 ;  /* 0x20000005ff007230 */ /* 0x000fca0000004100 */
[----:B------:R-:W-:-:S04]  /*c500*/  F2FP.F16.F32.PACK_AB R0, RZ, R0 ;  /* 0x00000000ff00723e */ /* 0x000fc800000000ff */
[----:B------:R-:W-:-:S05]  /*c510*/  PRMT R0, R0, 0x5410, RZ ;  /* 0x0000541000007816 */ /* 0x000fca00000000ff */
[----:B------:R-:W-:Y:S01]  /*c520*/  STG.E desc[UR36][R16.64], R0 ;  /* 0x0000000010007986 */ /* 0x000fe2000c101924 */
[----:B------:R-:W-:Y:S05]  /*c530*/  EXIT ;  /* 0x000000000000794d */ /* 0x000fea0003800000 */
.L_x_912:
[----:B------:R-:W-:-:S05]  /*c540*/  HADD2.F32 R2, -RZ, R5.H0_H0 ;  /* 0x20000005ff027230 */ /* 0x000fca0000004100 */
[----:B------:R-:W-:-:S06]  /*c550*/  FMUL.FTZ R2, R2, 1 ;  /* 0x3f80000002027820 */ /* 0x000fcc0000410000 */
[----:B------:R-:W0:Y:S02]  /*c560*/  F2F.F64.F32 R2, R2 ;  /* 0x0000000200027310 */ /* 0x000e240000201800 */
[----:B0-----:R-:W-:Y:S01]  /*c570*/  STG.E.64 desc[UR36][R16.64], R2 ;  /* 0x0000000210007986 */ /* 0x001fe2000c101b24 */
[----:B------:R-:W-:Y:S05]  /*c580*/  EXIT ;  /* 0x000000000000794d */ /* 0x000fea0003800000 */
.L_x_903:
        /* <DEDUP_REMOVED lines=11> */
[----:B------:R-:W-:Y:S01]  /*c640*/  STG.E.U8 desc[UR36][R16.64], R3 ;  /* 0x0000000310007986 */ /* 0x000fe2000c101124 */
[----:B------:R-:W-:Y:S05]  /*c650*/  EXIT ;  /* 0x000000000000794d */ /* 0x000fea0003800000 */
.L_x_916:
[----:B------:R-:W-:Y:S01]  /*c660*/  HADD2.F32 R5, -RZ, R5.H0_H0 ;  /* 0x20000005ff057230 */ /* 0x000fe20000004100 */
[----:B------:R-:W-:-:S04]  /*c670*/  CS2R R6, SRZ ;  /* 0x0000000000067805 */ /* 0x000fc8000001ff00 */
[----:B------:R-:W-:-:S06]  /*c680*/  FMUL.FTZ R5, R5, 1 ;  /* 0x3f80000005057820 */ /* 0x000fcc0000410000 */
[----:B------:R-:W0:Y:S02]  /*c690*/  F2F.F64.F32 R4, R5 ;  /* 0x0000000500047310 */ /* 0x000e240000201800 */
[----:B0-----:R-:W-:Y:S01]  /*c6a0*/  STG.E.128 desc[UR36][R16.64], R4 ;  /* 0x0000000410007986 */ /* 0x001fe2000c101d24 */
[----:B------:R-:W-:Y:S05]  /*c6b0*/  EXIT ;  /* 0x000000000000794d */ /* 0x000fea0003800000 */
.L_x_915:
        /* <DEDUP_REMOVED lines=21> */
.L_x_920:
[----:B------:R-:W-:Y:S05]  /*c810*/  BSYNC B0 ;  /* 0x0000000000007941 */ /* 0x000fea0003800000 */
.L_x_919:
[----:B------:R-:W-:-:S05]  /*c820*/  LOP3.LUT R3, R0, R3, RZ, 0xfc, !PT ;  /* 0x0000000300037212 */ /* 0x000fca00078efcff */
[----:B------:R-:W-:Y:S01]  /*c830*/  STG.E.U8 desc[UR36][R16.64], R3 ;  /* 0x0000000310007986 */ /* 0x000fe2000c101124 */
[----:B------:R-:W-:Y:S05]  /*c840*/  EXIT ;  /* 0x000000000000794d */ /* 0x000fea0003800000 */
.L_x_918:
        /* <DEDUP_REMOVED lines=13> */
.L_x_922:
[----:B------:R-:W-:Y:S01]  /*c920*/  IMAD.MOV.U32 R0, RZ, RZ, 0x7f ;  /* 0x0000007fff007424 */ /* 0x000fe200078e00ff */
[----:B------:R-:W-:-:S04]  /*c930*/  ISETP.GT.U32.AND P0, PT, R2, 0x7f800000, PT ;  /* 0x7f8000000200780c */ /* 0x000fc80003f04070 */
[----:B------:R-:W-:-:S09]  /*c940*/  SEL R0, R0, 0x7c, P0 ;  /* 0x0000007c00007807 */ /* 0x000fd20000000000 */
.L_x_923:
[----:B------:R-:W-:Y:S05]  /*c950*/  BSYNC B0 ;  /* 0x0000000000007941 */ /* 0x000fea0003800000 */
.L_x_921:
[----:B------:R-:W-:-:S04]  /*c960*/  LOP3.LUT R2, R5, 0x80000000, RZ, 0xc0, !PT ;  /* 0x8000000005027812 */ /* 0x000fc800078ec0ff */
[----:B------:R-:W-:-:S04]  /*c970*/  SHF.R.U32.HI R3, RZ, 0x18, R2 ;  /* 0x00000018ff037819 */ /* 0x000fc80000011602 */
[----:B------:R-:W-:-:S05]  /*c980*/  LOP3.LUT R3, R0, R3, RZ, 0xfc, !PT ;  /* 0x0000000300037212 */ /* 0x000fca00078efcff */
[----:B------:R-:W-:Y:S01]  /*c990*/  STG.E.U8 desc[UR36][R16.64], R3 ;  /* 0x0000000310007986 */ /* 0x000fe2000c101124 */
[----:B------:R-:W-:Y:S05]  /*c9a0*/  EXIT ;  /* 0x000000000000794d */ /* 0x000fea0003800000 */
.L_x_917:
[----:B------:R-:W-:-:S05]  /*c9b0*/  HADD2.F32 R0, -RZ, R5.H0_H0 ;  /* 0x20000005ff007230 */ /* 0x000fca0000004100 */
[----:B------:R-:W-:-:S05]  /*c9c0*/  F2FP.BF16.F32.PACK_AB R0, RZ, R0 ;  /* 0x00000000ff00723e */ /* 0x000fca00000010ff */
[----:B------:R-:W-:Y:S01]  /*c9d0*/  STG.E.U16 desc[UR36][R16.64], R0 ;  /* 0x0000000010007986 */ /* 0x000fe2000c101524 */
[----:B------:R-:W-:Y:S05]  /*c9e0*/  EXIT ;  /* 0x000000000000794d */ /* 0x000fea0003800000 */
.L_x_914:
        /* <DEDUP_REMOVED lines=10> */
[----:B0-----:R-:W-:Y:S01]  /*ca90*/  STG.E.U16 desc[UR36][R16.64], R3 ;  /* 0x0000000310007986 */ /* 0x001fe2000c101524 */
[----:B------:R-:W-:Y:S05]  /*caa0*/  EXIT ;  /* 0x000000000000794d */ /* 0x000fea0003800000 */
.L_x_926:
        /* <DEDUP_REMOVED lines=17> */
.L_x_929:
[----:B------:R-:W-:-:S04]  /*cbc0*/  LOP3.LUT R2, R5, 0x80000000, RZ, 0xc0, !PT ;  /* 0x8000000005027812 */ /* 0x000fc800078ec0ff */
[----:B------:R-:W-:-:S04]  /*cbd0*/  SHF.R.U32.HI R3, RZ, 0x18, R2 ;  /* 0x00000018ff037819 */ /* 0x000fc80000011602 */
[----:B------:R-:W-:-:S04]  /*cbe0*/  LOP3.LUT R0, R0, R3, RZ, 0xfc, !PT ;  /* 0x0000000300007212 */ /* 0x000fc800078efcff */
[----:B------:R-:W-:-:S07]  /*cbf0*/  PRMT R8, R0, 0x7610, R8 ;  /* 0x0000761000087816 */ /* 0x000fce0000000008 */
.L_x_928:
[----:B------:R-:W-:Y:S05]  /*cc00*/  BSYNC B0 ;  /* 0x0000000000007941 */ /* 0x000fea0003800000 */
.L_x_927:
[----:B------:R-:W-:Y:S01]  /*cc10*/  STG.E.U8 desc[UR36][R16.64], R8 ;  /* 0x0000000810007986 */ /* 0x000fe2000c101124 */
[----:B------:R-:W-:Y:S05]  /*cc20*/  EXIT ;  /* 0x000000000000794d */ /* 0x000fea0003800000 */
.L_x_925:
        /* <DEDUP_REMOVED lines=17> */
.L_x_932:
[----:B------:R-:W-:-:S04]  /*cd40*/  LOP3.LUT R2, R5, 0x80000000, RZ, 0xc0, !PT ;  /* 0x8000000005027812 */ /* 0x000fc800078ec0ff */
[----:B------:R-:W-:-:S04]  /*cd50*/  SHF.R.U32.HI R3, RZ, 0x18, R2 ;  /* 0x00000018ff037819 */ /* 0x000fc80000011602 */
[----:B------:R-:W-:-:S04]  /*cd60*/  LOP3.LUT R0, R0, R3, RZ, 0xfc, !PT ;  /* 0x0000000300007212 */ /* 0x000fc800078efcff */
[----:B------:R-:W-:-:S07]  /*cd70*/  PRMT R8, R0, 0x7610, R8 ;  /* 0x0000761000087816 */ /* 0x000fce0000000008 */
.L_x_931:
[----:B------:R-:W-:Y:S05]  /*cd80*/  BSYNC B0 ;  /* 0x0000000000007941 */ /* 0x000fea0003800000 */
.L_x_930:
[----:B------:R-:W-:Y:S01]  /*cd90*/  STG.E.U8 desc[UR36][R16.64], R8 ;  /* 0x0000000810007986 */ /* 0x000fe2000c101124 */
[----:B------:R-:W-:Y:S05]  /*cda0*/  EXIT ;  /* 0x000000000000794d */ /* 0x000fea0003800000 */
.L_x_924:
        /* <DEDUP_REMOVED lines=22> */
.L_x_907:
        /* <DEDUP_REMOVED lines=16> */
.L_x_935:
[----:B------:R-:W-:Y:S05]  /*d010*/  EXIT ;  /* 0x000000000000794d */ /* 0x000fea0003800000 */
.L_x_934:
[----:B------:R-:W-:-:S06]  /*d020*/  HADD2.F32 R2, -RZ, R5.H0_H0 ;  /* 0x20000005ff027230 */ /* 0x000fcc0000004100 */
[----:B------:R-:W0:Y:S02]  /*d030*/  F2I.U64.TRUNC R2, R2 ;  /* 0x0000000200027311 */ /* 0x000e24000020d800 */
[----:B0-----:R-:W-:Y:S01]  /*d040*/  STG.E.64 desc[UR36][R16.64], R2 ;  /* 0x0000000210007986 */ /* 0x001fe2000c101b24 */
[----:B------:R-:W-:Y:S05]  /*d050*/  EXIT ;  /* 0x000000000000794d */ /* 0x000fea0003800000 */
.L_x_933:
[----:B------:R-:W-:-:S06]  /*d060*/  HADD2.F32 R5, -RZ, R5.H0_H0 ;  /* 0x20000005ff057230 */ /* 0x000fcc0000004100 */
[----:B------:R-:W0:Y:S02]  /*d070*/  F2I.FTZ.U32.TRUNC.NTZ R5, R5 ;  /* 0x0000000500057305 */ /* 0x000e24000021f000 */
[----:B0-----:R-:W-:Y:S01]  /*d080*/  STG.E desc[UR36][R16.64], R5 ;  /* 0x0000000510007986 */ /* 0x001fe2000c101924 */
[----:B------:R-:W-:Y:S05]  /*d090*/  EXIT ;  /* 0x000000000000794d */ /* 0x000fea0003800000 */
.L_x_936:
        /* <DEDUP_REMOVED lines=14> */
.L_x_2946:


//--------------------- .text._ZN2at6native27unrolled_elementwise_kernelIZZZNS0_16sinh_kernel_cudaERNS_18TensorIteratorBaseEENKUlvE0_clEvENKUlvE1_clEvEUlN3c104HalfEE_St5arrayIPcLm2EELi4E23TrivialOffsetCalculatorILi1EjESD_NS0_6memory12LoadWithCastILi1EEENSE_13StoreWithCastILi1EEEEEviT_T0_T2_T3_T4_T5_ --------------------------
	.section	.text._ZN2at6native27unrolled_elementwise_kernelIZZZNS0_16sinh_kernel_cudaERNS_18TensorIteratorBaseEENKUlvE0_clEvENKUlvE1_clEvEUlN3c104HalfEE_St5arrayIPcLm2EELi4E23TrivialOffsetCalculatorILi1EjESD_NS0_6memory12LoadWithCastILi1EEENSE_13StoreWithCastILi1EEEEEviT_T0_T2_T3_T4_T5_,"ax",@progbits
	.align	128
        .global         _ZN2at6native27unrolled_elementwise_kernelIZZZNS0_16sinh_kernel_cudaERNS_18TensorIteratorBaseEENKUlvE0_clEvENKUlvE1_clEvEUlN3c104HalfEE_St5arrayIPcLm2EELi4E23TrivialOffsetCalculatorILi1EjESD_NS0_6memory12LoadWithCastILi1EEENSE_13StoreWithCastILi1EEEEEviT_T0_T2_T3_T4_T5_
        .type           _ZN2at6native27unrolled_elementwise_kernelIZZZNS0_16sinh_kernel_cudaERNS_18TensorIteratorBaseEENKUlvE0_clEvENKUlvE1_clEvEUlN3c104HalfEE_St5arrayIPcLm2EELi4E23TrivialOffsetCalculatorILi1EjESD_NS0_6memory12LoadWithCastILi1EEENSE_13StoreWithCastILi1EEEEEviT_T0_T2_T3_T4_T5_,@function
        .size           _ZN2at6native27unrolled_elementwise_kernelIZZZNS0_16sinh_kernel_cudaERNS_18TensorIteratorBaseEENKUlvE0_clEvENKUlvE1_clEvEUlN3c104HalfEE_St5arrayIPcLm2EELi4E23TrivialOffsetCalculatorILi1EjESD_NS0_6memory12LoadWithCastILi1EEENSE_13StoreWithCastILi1EEEEEviT_T0_T2_T3_T4_T5_,(.L_x_2947 - _ZN2at6native27unrolled_elementwise_kernelIZZZNS0_16sinh_kernel_cudaERNS_18TensorIteratorBaseEENKUlvE0_clEvENKUlvE1_clEvEUlN3c104HalfEE_St5arrayIPcLm2EELi4E23TrivialOffsetCalculatorILi1EjESD_NS0_6memory12LoadWithCastILi1EEENSE_13StoreWithCastILi1EEEEEviT_T0_T2_T3_T4_T5_)
        .other          _ZN2at6native27unrolled_elementwise_kernelIZZZNS0_16sinh_kernel_cudaERNS_18TensorIteratorBaseEENKUlvE0_clEvENKUlvE1_clEvEUlN3c104HalfEE_St5arrayIPcLm2EELi4E23TrivialOffsetCalculatorILi1EjESD_NS0_6memory12LoadWithCastILi1EEENSE_13StoreWithCastILi1EEEEEviT_T0_T2_T3_T4_T5_,@"STO_CUDA_ENTRY STV_DEFAULT"
_ZN2at6native27unrolled_elementwise_kernelIZZZNS0_16sinh_kernel_cudaERNS_18TensorIteratorBaseEENKUlvE0_clEvENKUlvE1_clEvEUlN3c104HalfEE_St5arrayIPcLm2EELi4E23TrivialOffsetCalculatorILi1EjESD_NS0_6memory12LoadWithCastILi1EEENSE_13StoreWithCastILi1EEEEEviT_T0_T2_T3_T4_T5_:
.text._ZN2at6native27unrolled_elementwise_kernelIZZZNS0_16sinh_kernel_cudaERNS_18TensorIteratorBaseEENKUlvE0_clEvENKUlvE1_clEvEUlN3c104HalfEE_St5arrayIPcLm2EELi4E23TrivialOffsetCalculatorILi1EjESD_NS0_6memory12LoadWithCastILi1EEENSE_13StoreWithCastILi1EEEEEviT_T0_T2_T3_T4_T5_:
        /* <DEDUP_REMOVED lines=31> */
[----:B0-----:R-:W-:-:S04]  /*01f0*/  F2FP.F16.F32.PACK_AB R0, RZ, R0 ;  /* 0x00000000ff00723e */ /* 0x001fc800000000ff */
[----:B------:R-:W-:Y:S01]  /*0200*/  PRMT R25, R0, 0x7610, R25 ;  /* 0x0000761000197816 */ /* 0x000fe20000000019 */
[----:B------:R-:W-:Y:S06]  /*0210*/  BRA `(.L_x_944) ;  /* 0x0000000c00d47947 */ /* 0x000fec0003800000 */
.L_x_942:
[----:B------:R-:W2:Y:S02]  /*0220*/  LDG.E.U8 R2, desc[UR36][R2.64] ;  /* 0x0000002402027981 */ /* 0x000ea4000c1e1100 */
[----:B--2---:R-:W-:-:S04]  /*0230*/  I2FP.F32.U32 R0, R2 ;  /* 0x0000000200007245 */ /* 0x004fc80000201000 */
[----:B------:R-:W-:-:S04]  /*0240*/  F2FP.F16.F32.PACK_AB R0, RZ, R0 ;  /* 0x00000000ff00723e */ /* 0x000fc800000000ff */
[----:B------:R-:W-:Y:S01]  /*0250*/  PRMT R25, R0, 0x7610, R25 ;  /* 0x0000761000197816 */ /* 0x000fe20000000019 */
[----:B------:R-:W-:Y:S06]  /*0260*/  BRA `(.L_x_944) ;  /* 0x0000000c00c07947 */ /* 0x000fec0003800000 */
.L_x_941:
        /* <DEDUP_REMOVED lines=8> */
[----:B0-----:R-:W-:-:S04]  /*02f0*/  F2FP.F16.F32.PACK_AB R0, RZ, R0 ;  /* 0x00000000ff00723e */ /* 0x001fc800000000ff */
[----:B------:R-:W-:Y:S01]  /*0300*/  PRMT R25, R0, 0x7610, R25 ;  /* 0x0000761000197816 */ /* 0x000fe20000000019 */
[----:B------:R-:W-:Y:S06]  /*0310*/  BRA `(.L_x_944) ;  /* 0x0000000c00947947 */ /* 0x000fec0003800000 */
.L_x_946:
[----:B------:R-:W2:Y:S02]  /*0320*/  LDG.E R2, desc[UR36][R2.64] ;  /* 0x0000002402027981 */ /* 0x000ea4000c1e1900 */
[----:B--2---:R-:W-:-:S04]  /*0330*/  I2FP.F32.S32 R0, R2 ;  /* 0x0000000200007245 */ /* 0x004fc80000201400 */
[----:B------:R-:W-:-:S04]  /*0340*/  F2FP.F16.F32.PACK_AB R0, RZ, R0 ;  /* 0x00000000ff00723e */ /* 0x000fc800000000ff */
[----:B------:R-:W-:Y:S01]  /*0350*/  PRMT R25, R0, 0x7610, R25 ;  /* 0x0000761000197816 */ /* 0x000fe20000000019 */
[----:B------:R-:W-:Y:S06]  /*0360*/  BRA `(.L_x_944) ;  /* 0x0000000c00807947 */ /* 0x000fec0003800000 */
.L_x_945:
[----:B------:R-:W2:Y:S02]  /*0370*/  LDG.E.U16 R2, desc[UR36][R2.64] ;  /* 0x0000002402027981 */ /* 0x000ea4000c1e1500 */
[----:B--2---:R-:W0:Y:S02]  /*0380*/  I2F.S16 R0, R2 ;  /* 0x0000000200007306 */ /* 0x004e240000101400 */
[----:B0-----:R-:W-:-:S04]  /*0390*/  F2FP.F16.F32.PACK_AB R0, RZ, R0 ;  /* 0x00000000ff00723e */ /* 0x001fc800000000ff */
[----:B------:R-:W-:Y:S01]  /*03a0*/  PRMT R25, R0, 0x7610, R25 ;  /* 0x0000761000197816 */ /* 0x000fe20000000019 */
[----:B------:R-:W-:Y:S06]  /*03b0*/  BRA `(.L_x_944) ;  /* 0x0000000c006c7947 */ /* 0x000fec0003800000 */
.L_x_940:
        /* <DEDUP_REMOVED lines=9> */
.L_x_948:
[----:B------:R1:W5:Y:S01]  /*0450*/  LDG.E.U16 R25, desc[UR36][R2.64] ;  /* 0x0000002402197981 */ /* 0x000362000c1e1500 */
[----:B------:R-:W-:Y:S05]  /*0460*/  BRA `(.L_x_944) ;  /* 0x0000000c00407947 */ /* 0x000fea0003800000 */
.L_x_947:
        /* <DEDUP_REMOVED lines=9> */
.L_x_950:
[----:B------:R0:W5:Y:S01]  /*0500*/  LDG.E.U16 R25, desc[UR36][R2.64] ;  /* 0x0000002402197981 */ /* 0x000162000c1e1500 */
[----:B------:R-:W-:Y:S05]  /*0510*/  BRA `(.L_x_944) ;  /* 0x0000000c00147947 */ /* 0x000fea0003800000 */
.L_x_949:
[----:B------:R-:W2:Y:S01]  /*0520*/  LDG.E.64 R2, desc[UR36][R2.64] ;  /* 0x0000002402027981 */ /* 0x000ea2000c1e1b00 */
[----:B------:R-:W-:Y:S01]  /*0530*/  UMOV UR4, 0xf0000000 ;  /* 0xf000000000047882 */ /* 0x000fe20000000000 */
[----:B------:R-:W-:Y:S01]  /*0540*/  UMOV UR5, 0x380fffff ;  /* 0x380fffff00057882 */ /* 0x000fe20000000000 */
[----:B--2---:R-:W0:Y:S01]  /*0550*/  F2F.F32.F64 R0, R2 ;  /* 0x0000000200007310 */ /* 0x004e220000301000 */
[----:B------:R-:W-:-:S14]  /*0560*/  DSETP.GEU.AND P0, PT, |R2|, UR4, PT ;  /* 0x0000000402007e2a */ /* 0x000fdc000bf0e200 */
[----:B0-----:R-:W-:-:S05]  /*0570*/  @!P0 FMUL R0, R0, 1.175494350822287508e-38 ;  /* 0x0080000000008820 */ /* 0x001fca0000400000 */
[----:B------:R-:W-:-:S04]  /*0580*/  F2FP.F16.F32.PACK_AB R0, RZ, R0 ;  /* 0x00000000ff00723e */ /* 0x000fc800000000ff */
[----:B------:R-:W-:Y:S01]  /*0590*/  PRMT R25, R0, 0x7610, R25 ;  /* 0x0000761000197816 */ /* 0x000fe20000000019 */
[----:B------:R-:W-:Y:S06]  /*05a0*/  BRA `(.L_x_944) ;  /* 0x0000000800f07947 */ /* 0x000fec0003800000 */
.L_x_939:
        /* <DEDUP_REMOVED lines=11> */
[----:B------:R-:W-:-:S04]  /*0660*/  F2FP.F16.F32.PACK_AB R0, RZ, R0 ;  /* 0x00000000ff00723e */ /* 0x000fc800000000ff */
[----:B------:R-:W-:Y:S01]  /*0670*/  PRMT R25, R0, 0x7610, R25 ;  /* 0x0000761000197816 */ /* 0x000fe20000000019 */
[----:B------:R-:W-:Y:S06]  /*0680*/  BRA `(.L_x_944) ;  /* 0x0000000800b87947 */ /* 0x000fec0003800000 */
.L_x_953:
        /* <DEDUP_REMOVED lines=9> */
.L_x_952:
        /* <DEDUP_REMOVED lines=28> */
.L_x_955:
[----:B------:R-:W2:Y:S02]  /*08e0*/  LDG.E.U8 R3, desc[UR36][R2.64] ;  /* 0x0000002402037981 */ /* 0x000ea4000c1e1100 */
[----:B--2---:R-:W-:-:S05]  /*08f0*/  IMAD.SHL.U32 R0, R3, 0x2000000, RZ ;  /* 0x0200000003007824 */ /* 0x004fca00078e00ff */
[----:B------:R-:W-:-:S13]  /*0900*/  ISETP.GE.U32.AND P0, PT, R0, 0x8000000, PT ;  /* 0x080000000000780c */ /* 0x000fda0003f06070 */
[C---:B------:R-:W-:Y:S02]  /*0910*/  @P0 IMAD.SHL.U32 R4, R3.reuse, 0x200000, RZ ;  /* 0x0020000003040824 */ /* 0x040fe400078e00ff */
[C---:B------:R-:W-:Y:S02]  /*0920*/  @!P0 IMAD.SHL.U32 R0, R3.reuse, 0x100, RZ ;  /* 0x0000010003008824 */ /* 0x040fe400078e00ff */
[----:B------:R-:W-:Y:S01]  /*0930*/  IMAD.SHL.U32 R3, R3, 0x1000000, RZ ;  /* 0x0100000003037824 */ /* 0x000fe200078e00ff */
[----:B------:R-:W-:Y:S02]  /*0940*/  @P0 LOP3.LUT R4, R4, 0xfe00000, RZ, 0xc0, !PT ;  /* 0x0fe0000004040812 */ /* 0x000fe400078ec0ff */
        /* <DEDUP_REMOVED lines=9> */
.L_x_954:
[----:B------:R-:W2:Y:S02]  /*09e0*/  LDG.E.U16 R0, desc[UR36][R2.64] ;  /* 0x0000002402007981 */ /* 0x000ea4000c1e1500 */
[----:B--2---:R-:W-:-:S05]  /*09f0*/  IMAD.U32 R0, R0, 0x10000, RZ ;  /* 0x0001000000007824 */ /* 0x004fca00078e00ff */
[----:B------:R-:W-:-:S04]  /*0a00*/  F2FP.F16.F32.PACK_AB R0, RZ, R0 ;  /* 0x00000000ff00723e */ /* 0x000fc800000000ff */
[----:B------:R-:W-:Y:S01]  /*0a10*/  PRMT R25, R0, 0x7610, R25 ;  /* 0x0000761000197816 */ /* 0x000fe20000000019 */
[----:B------:R-:W-:Y:S06]  /*0a20*/  BRA `(.L_x_944) ;  /* 0x0000000400d07947 */ /* 0x000fec0003800000 */
.L_x_951:
        /* <DEDUP_REMOVED lines=10> */
[----:B------:R-:W-:-:S04]  /*0ad0*/  F2FP.F16.F32.PACK_AB R0, RZ, R0 ;  /* 0x00000000ff00723e */ /* 0x000fc800000000ff */
[----:B------:R-:W-:Y:S01]  /*0ae0*/  PRMT R25, R0, 0x7610, R25 ;  /* 0x0000761000197816 */ /* 0x000fe20000000019 */
[----:B------:R-:W-:Y:S06]  /*0af0*/  BRA `(.L_x_944) ;  /* 0x00000004009c7947 */ /* 0x000fec0003800000 */
.L_x_958:
        /* <DEDUP_REMOVED lines=21> */
.L_x_962:
[----:B------:R-:W-:Y:S05]  /*0c50*/  BSYNC B1 ;  /* 0x0000000000017941 */ /* 0x000fea0003800000 */
.L_x_961:
[----:B------:R-:W-:Y:S01]  /*0c60*/  LEA R3, R0, 0x3b800000, 0x17 ;  /* 0x3b80000000037811 */ /* 0x000fe200078eb8ff */
[----:B------:R-:W-:-:S05]  /*0c70*/  IMAD.SHL.U32 R0, R2, 0x100000, RZ ;  /* 0x0010000002007824 */ /* 0x000fca00078e00ff */
[----:B------:R-:W-:-:S07]  /*0c80*/  LOP3.LUT R0, R3, R0, R4, 0xfe, !PT ;  /* 0x0000000003007212 */ /* 0x000fce00078efe04 */
.L_x_960:
[----:B------:R-:W-:Y:S05]  /*0c90*/  BSYNC B0 ;  /* 0x0000000000007941 */ /* 0x000fea0003800000 */
.L_x_959:
[----:B------:R-:W-:-:S04]  /*0ca0*/  F2FP.F16.F32.PACK_AB R0, RZ, R0 ;  /* 0x00000000ff00723e */ /* 0x000fc800000000ff */
[----:B------:R-:W-:Y:S01]  /*0cb0*/  PRMT R25, R0, 0x7610, R25 ;  /* 0x0000761000197816 */ /* 0x000fe20000000019 */
[----:B------:R-:W-:Y:S06]  /*0cc0*/  BRA `(.L_x_944) ;  /* 0x0000000400287947 */ /* 0x000fec0003800000 */
.L_x_957:
        /* <DEDUP_REMOVED lines=21> */
.L_x_966:
[----:B------:R-:W-:Y:S05]  /*0e20*/  BSYNC B1 ;  /* 0x0000000000017941 */ /* 0x000fea0003800000 */
.L_x_965:
[----:B------:R-:W-:Y:S01]  /*0e30*/  LEA R3, R0, 0x37800000, 0x17 ;  /* 0x3780000000037811 */ /* 0x000fe200078eb8ff */
[----:B------:R-:W-:-:S05]  /*0e40*/  IMAD.SHL.U32 R0, R2, 0x200000, RZ ;  /* 0x0020000002007824 */ /* 0x000fca00078e00ff */
[----:B------:R-:W-:-:S07]  /*0e50*/  LOP3.LUT R0, R3, R0, R4, 0xfe, !PT ;  /* 0x0000000003007212 */ /* 0x000fce00078efe04 */
.L_x_964:
[----:B------:R-:W-:Y:S05]  /*0e60*/  BSYNC B0 ;  /* 0x0000000000007941 */ /* 0x000fea0003800000 */
.L_x_963:
[----:B------:R-:W-:-:S04]  /*0e70*/  F2FP.F16.F32.PACK_AB R0, RZ, R0 ;  /* 0x00000000ff00723e */ /* 0x000fc800000000ff */
[----:B------:R-:W-:Y:S01]  /*0e80*/  PRMT R25, R0, 0x7610, R25 ;  /* 0x0000761000197816 */ /* 0x000fe20000000019 */
[----:B------:R-:W-:Y:S06]  /*0e90*/  BRA `(.L_x_944) ;  /* 0x0000000000b47947 */ /* 0x000fec0003800000 */
.L_x_956:
        /* <DEDUP_REMOVED lines=14> */
.L_x_970:
[----:B------:R-:W-:Y:S05]  /*0f80*/  BSYNC B0 ;  /* 0x0000000000007941 */ /* 0x000fea0003800000 */
.L_x_969:
[----:B------:R-:W-:-:S04]  /*0f90*/  F2FP.F16.F32.PACK_AB R0, RZ, R0 ;  /* 0x00000000ff00723e */ /* 0x000fc800000000ff */
[----:B------:R-:W-:Y:S01]  /*0fa0*/  PRMT R25, R0, 0x7610, R25 ;  /* 0x0000761000197816 */ /* 0x000fe20000000019 */
[----:B------:R-:W-:Y:S06]  /*0fb0*/  BRA `(.L_x_944) ;  /* 0x00000000006c7947 */ /* 0x000fec0003800000 */
.L_x_943:
        /* <DEDUP_REMOVED lines=16> */
.L_x_971:
[----:B------:R-:W-:Y:S01]  /*10c0*/  PRMT R25, RZ, 0x7610, R25 ;  /* 0x00007610ff197816 */ /* 0x000fe20000000019 */
[----:B------:R-:W-:Y:S06]  /*10d0*/  BRA `(.L_x_944) ;  /* 0x0000000000247947 */ /* 0x000fec0003800000 */
.L_x_968:
[----:B------:R-:W2:Y:S02]  /*10e0*/  LDG.E.64 R2, desc[UR36][R2.64] ;  /* 0x0000002402027981 */ /* 0x000ea4000c1e1b00 */
[----:B--2---:R-:W0:Y:S02]  /*10f0*/  I2F.U64 R0, R2 ;  /* 0x0000000200007312 */ /* 0x004e240000301000 */
[----:B0-----:R-:W-:-:S04]  /*1100*/  F2FP.F16.F32.PACK_AB R0, RZ, R0 ;  /* 0x00000000ff00723e */ /* 0x001fc800000000ff */
[----:B------:R-:W-:Y:S01]  /*1110*/  PRMT R25, R0, 0x7610, R25 ;  /* 0x0000761000197816 */ /* 0x000fe20000000019 */
[----:B------:R-:W-:Y:S06]  /*1120*/  BRA `(.L_x_944) ;  /* 0x0000000000107947 */ /* 0x000fec0003800000 */
.L_x_967:
[----:B------:R-:W2:Y:S02]  /*1130*/  LDG.E R2, desc[UR36][R2.64] ;  /* 0x0000002402027981 */ /* 0x000ea4000c1e1900 */
[----:B--2---:R-:W-:-:S04]  /*1140*/  I2FP.F32.U32 R0, R2 ;  /* 0x0000000200007245 */ /* 0x004fc80000201000 */
[----:B------:R-:W-:-:S04]  /*1150*/  F2FP.F16.F32.PACK_AB R0, RZ, R0 ;  /* 0x00000000ff00723e */ /* 0x000fc800000000ff */
[----:B------:R-:W-:-:S07]  /*1160*/  PRMT R25, R0, 0x7610, R25 ;  /* 0x0000761000197816 */ /* 0x000fce0000000019 */
.L_x_944:
[----:B------:R-:W2:Y:S02]  /*1170*/  S2R R19, SR_TID.X ;  /* 0x0000000000137919 */ /* 0x000ea40000002100 */
[----:B--2---:R-:W-:-:S07]  /*1180*/  VIADD R19, R19, 0x80 ;  /* 0x0000008013137836 */ /* 0x004fce0000000000 */
.L_x_938:
[----:B------:R-:W-:Y:S05]  /*1190*/  BSYNC B6 ;  /* 0x0000000000067941 */ /* 0x000fea0003800000 */
.L_x_937:
[----:B------:R-:W-:Y:S01]  /*11a0*/  ISETP.GE.AND P0, PT, R19, R16, PT ;  /* 0x000000101300720c */ /* 0x000fe20003f06270 */
[----:B------:R-:W-:-:S12]  /*11b0*/  BSSY B6, `(.L_x_972) ;  /* 0x000010e000067945 */ /* 0x000fd80003800000 */
[----:B------:R-:W-:Y:S05]  /*11c0*/  @P0 BRA `(.L_x_973) ;  /* 0x0000001000300947 */ /* 0x000fea0003800000 */
[----:B01----:R-:W0:Y:S01]  /*11d0*/  LDC.64 R2, c[0x0][0x220] ;  /* 0x00008800ff027b82 */ /* 0x003e220000000a00 */
        /* <DEDUP_REMOVED lines=22> */
.L_x_977:
[----:B------:R-:W2:Y:S02]  /*1340*/  LDG.E.U8 R2, desc[UR36][R2.64] ;  /* 0x0000002402027981 */ /* 0x000ea4000c1e1100 */
[----:B--2---:R-:W-:-:S04]  /*1350*/  I2FP.F32.U32 R0, R2 ;  /* 0x0000000200007245 */ /* 0x004fc80000201000 */
[----:B------:R-:W-:-:S04]  /*1360*/  F2FP.F16.F32.PACK_AB R0, RZ, R0 ;  /* 0x00000000ff00723e */ /* 0x000fc800000000ff */
[----:B------:R-:W-:Y:S01]  /*1370*/  PRMT R24, R0, 0x7610, R24 ;  /* 0x0000761000187816 */ /* 0x000fe20000000018 */
[----:B------:R-:W-:Y:S06]  /*1380*/  BRA `(.L_x_979) ;  /* 0x0000000c00bc7947 */ /* 0x000fec0003800000 */
.L_x_976:
        /* <DEDUP_REMOVED lines=11> */
.L_x_981:
[----:B------:R-:W2:Y:S02]  /*1440*/  LDG.E R2, desc[UR36][R2.64] ;  /* 0x0000002402027981 */ /* 0x000ea4000c1e1900 */
[----:B--2---:R-:W-:-:S04]  /*1450*/  I2FP.F32.S32 R0, R2 ;  /* 0x0000000200007245 */ /* 0x004fc80000201400 */
[----:B------:R-:W-:-:S04]  /*1460*/  F2FP.F16.F32.PACK_AB R0, RZ, R0 ;  /* 0x00000000ff00723e */ /* 0x000fc800000000ff */
[----:B------:R-:W-:Y:S01]  /*1470*/  PRMT R24, R0, 0x7610, R24 ;  /* 0x0000761000187816 */ /* 0x000fe20000000018 */
[----:B------:R-:W-:Y:S06]  /*1480*/  BRA `(.L_x_979) ;  /* 0x0000000c007c7947 */ /* 0x000fec0003800000 */
.L_x_980:
[----:B------:R-:W2:Y:S02]  /*1490*/  LDG.E.U16 R2, desc[UR36][R2.64] ;  /* 0x0000002402027981 */ /* 0x000ea4000c1e1500 */
[----:B--2---:R-:W0:Y:S02]  /*14a0*/  I2F.S16 R0, R2 ;  /* 0x0000000200007306 */ /* 0x004e240000101400 */
[----:B0-----:R-:W-:-:S04]  /*14b0*/  F2FP.F16.F32.PACK_AB R0, RZ, R0 ;  /* 0x00000000ff00723e */ /* 0x001fc800000000ff */
[----:B------:R-:W-:Y:S01]  /*14c0*/  PRMT R24, R0, 0x7610, R24 ;  /* 0x0000761000187816 */ /* 0x000fe20000000018 */
[----:B------:R-:W-:Y:S06]  /*14d0*/  BRA `(.L_x_979) ;  /* 0x0000000c00687947 */ /* 0x000fec0003800000 */
.L_x_975:
        /* <DEDUP_REMOVED lines=9> */
.L_x_983:
[----:B------:R0:W5:Y:S01]  /*1570*/  LDG.E.U16 R24, desc[UR36][R2.64] ;  /* 0x0000002402187981 */ /* 0x000162000c1e1500 */
[----:B------:R-:W-:Y:S05]  /*1580*/  BRA `(.L_x_979) ;  /* 0x0000000c003c7947 */ /* 0x000fea0003800000 */
.L_x_982:
        /* <DEDUP_REMOVED lines=9> */
.L_x_985:
[----:B------:R1:W5:Y:S01]  /*1620*/  LDG.E.U16 R24, desc[UR36][R2.64] ;  /* 0x0000002402187981 */ /* 0x000362000c1e1500 */
[----:B------:R-:W-:Y:S05]  /*1630*/  BRA `(.L_x_979) ;  /* 0x0000000c00107947 */ /* 0x000fea0003800000 */
.L_x_984:
        /* <DEDUP_REMOVED lines=9> */
.L_x_974:
        /* <DEDUP_REMOVED lines=14> */
.L_x_988:
        /* <DEDUP_REMOVED lines=9> */
.L_x_987:
        /* <DEDUP_REMOVED lines=28> */
.L_x_990:
        /* <DEDUP_REMOVED lines=15> */
.L_x_989:
[----:B------:R-:W2:Y:S02]  /*1af0*/  LDG.E.U16 R0, desc[UR36][R2.64] ;  /* 0x0000002402007981 */ /* 0x000ea4000c1e1500 */
[----:B--2---:R-:W-:-:S05]  /*1b00*/  IMAD.U32 R0, R0, 0x10000, RZ ;  /* 0x0001000000007824 */ /* 0x004fca00078e00ff */
[----:B------:R-:W-:-:S04]  /*1b10*/  F2FP.F16.F32.PACK_AB R0, RZ, R0 ;  /* 0x00000000ff00723e */ /* 0x000fc800000000ff */
[----:B------:R-:W-:Y:S01]  /*1b20*/  PRMT R24, R0, 0x7610, R24 ;  /* 0x0000761000187816 */ /* 0x000fe20000000018 */
[----:B------:R-:W-:Y:S06]  /*1b30*/  BRA `(.L_x_979) ;  /* 0x0000000400d07947 */ /* 0x000fec0003800000 */
.L_x_986:
        /* <DEDUP_REMOVED lines=13> */
.L_x_993:
        /* <DEDUP_REMOVED lines=21> */
.L_x_997:
[----:B------:R-:W-:Y:S05]  /*1d60*/  BSYNC B1 ;  /* 0x0000000000017941 */ /* 0x000fea0003800000 */
.L_x_996:
[----:B------:R-:W-:Y:S01]  /*1d70*/  LEA R3, R0, 0x3b800000, 0x17 ;  /* 0x3b80000000037811 */ /* 0x000fe200078eb8ff */
[----:B------:R-:W-:-:S05]  /*1d80*/  IMAD.SHL.U32 R0, R2, 0x100000, RZ ;  /* 0x0010000002007824 */ /* 0x000fca00078e00ff */
[----:B------:R-:W-:-:S07]  /*1d90*/  LOP3.LUT R0, R3, R0, R4, 0xfe, !PT ;  /* 0x0000000003007212 */ /* 0x000fce00078efe04 */
.L_x_995:
[----:B------:R-:W-:Y:S05]  /*1da0*/  BSYNC B0 ;  /* 0x0000000000007941 */ /* 0x000fea0003800000 */
.L_x_994:
[----:B------:R-:W-:-:S04]  /*1db0*/  F2FP.F16.F32.PACK_AB R0, RZ, R0 ;  /* 0x00000000ff00723e */ /* 0x000fc800000000ff */
[----:B------:R-:W-:Y:S01]  /*1dc0*/  PRMT R24, R0, 0x7610, R24 ;  /* 0x0000761000187816 */ /* 0x000fe20000000018 */
[----:B------:R-:W-:Y:S06]  /*1dd0*/  BRA `(.L_x_979) ;  /* 0x0000000400287947 */ /* 0x000fec0003800000 */
.L_x_992:
        /* <DEDUP_REMOVED lines=21> */
.L_x_1001:
[----:B------:R-:W-:Y:S05]  /*1f30*/  BSYNC B1 ;  /* 0x0000000000017941 */ /* 0x000fea0003800000 */
.L_x_1000:
[----:B------:R-:W-:Y:S01]  /*1f40*/  LEA R3, R0, 0x37800000, 0x17 ;  /* 0x3780000000037811 */ /* 0x000fe200078eb8ff */
[----:B------:R-:W-:-:S05]  /*1f50*/  IMAD.SHL.U32 R0, R2, 0x200000, RZ ;  /* 0x0020000002007824 */ /* 0x000fca00078e00ff */
[----:B------:R-:W-:-:S07]  /*1f60*/  LOP3.LUT R0, R3, R0, R4, 0xfe, !PT ;  /* 0x0000000003007212 */ /* 0x000fce00078efe04 */
.L_x_999:
[----:B------:R-:W-:Y:S05]  /*1f70*/  BSYNC B0 ;  /* 0x0000000000007941 */ /* 0x000fea0003800000 */
.L_x_998:
[----:B------:R-:W-:-:S04]  /*1f80*/  F2FP.F16.F32.PACK_AB R0, RZ, R0 ;  /* 0x00000000ff00723e */ /* 0x000fc800000000ff */
[----:B------:R-:W-:Y:S01]  /*1f90*/  PRMT R24, R0, 0x7610, R24 ;  /* 0x0000761000187816 */ /* 0x000fe20000000018 */
[----:B------:R-:W-:Y:S06]  /*1fa0*/  BRA `(.L_x_979) ;  /* 0x0000000000b47947 */ /* 0x000fec0003800000 */
.L_x_991:
        /* <DEDUP_REMOVED lines=14> */
.L_x_1005:
[----:B------:R-:W-:Y:S05]  /*2090*/  BSYNC B0 ;  /* 0x0000000000007941 */ /* 0x000fea0003800000 */
.L_x_1004:
[----:B------:R-:W-:-:S04]  /*20a0*/  F2FP.F16.F32.PACK_AB R0, RZ, R0 ;  /* 0x00000000ff00723e */ /* 0x000fc800000000ff */
[----:B------:R-:W-:Y:S01]  /*20b0*/  PRMT R24, R0, 0x7610, R24 ;  /* 0x0000761000187816 */ /* 0x000fe20000000018 */
[----:B------:R-:W-:Y:S06]  /*20c0*/  BRA `(.L_x_979) ;  /* 0x00000000006c7947 */ /* 0x000fec0003800000 */
.L_x_978:
        /* <DEDUP_REMOVED lines=16> */
.L_x_1006:
[----:B------:R-:W-:Y:S01]  /*21d0*/  PRMT R24, RZ, 0x7610, R24 ;  /* 0x00007610ff187816 */ /* 0x000fe20000000018 */
[----:B------:R-:W-:Y:S06]  /*21e0*/  BRA `(.L_x_979) ;  /* 0x0000000000247947 */ /* 0x000fec0003800000 */
.L_x_1003:
[----:B------:R-:W2:Y:S02]  /*21f0*/  LDG.E.64 R2, desc[UR36][R2.64] ;  /* 0x0000002402027981 */ /* 0x000ea4000c1e1b00 */
[----:B--2---:R-:W0:Y:S02]  /*2200*/  I2F.U64 R0, R2 ;  /* 0x0000000200007312 */ /* 0x004e240000301000 */
[----:B0-----:R-:W-:-:S04]  /*2210*/  F2FP.F16.F32.PACK_AB R0, RZ, R0 ;  /* 0x00000000ff00723e */ /* 0x001fc800000000ff */
[----:B------:R-:W-:Y:S01]  /*2220*/  PRMT R24, R0, 0x7610, R24 ;  /* 0x0000761000187816 */ /* 0x000fe20000000018 */
[----:B------:R-:W-:Y:S06]  /*2230*/  BRA `(.L_x_979) ;  /* 0x0000000000107947 */ /* 0x000fec0003800000 */
.L_x_1002:
[----:B------:R-:W2:Y:S02]  /*2240*/  LDG.E R2, desc[UR36][R2.64] ;  /* 0x0000002402027981 */ /* 0x000ea4000c1e1900 */
[----:B--2---:R-:W-:-:S04]  /*2250*/  I2FP.F32.U32 R0, R2 ;  /* 0x0000000200007245 */ /* 0x004fc80000201000 */
[----:B------:R-:W-:-:S04]  /*2260*/  F2FP.F16.F32.PACK_AB R0, RZ, R0 ;  /* 0x00000000ff00723e */ /* 0x000fc800000000ff */
[----:B------:R-:W-:-:S07]  /*2270*/  PRMT R24, R0, 0x7610, R24 ;  /* 0x0000761000187816 */ /* 0x000fce0000000018 */
.L_x_979:
[----:B------:R-:W-:-:S07]  /*2280*/  VIADD R19, R19, 0x80 ;  /* 0x0000008013137836 */ /* 0x000fce0000000000 */
.L_x_973:
[----:B------:R-:W-:Y:S05]  /*2290*/  BSYNC B6 ;  /* 0x0000000000067941 */ /* 0x000fea0003800000 */
.L_x_972:
[----:B------:R-:W-:Y:S01]  /*22a0*/  ISETP.GE.AND P0, PT, R19, R16, PT ;  /* 0x000000101300720c */ /* 0x000fe20003f06270 */
[----:B------:R-:W-:Y:S01]  /*22b0*/  BSSY B6, `(.L_x_1007) ;  /* 0x000010f000067945 */ /* 0x000fe20003800000 */
[----:B------:R-:W-:Y:S02]  /*22c0*/  PRMT R22, RZ, 0x7610, R22 ;  /* 0x00007610ff167816 */ /* 0x000fe40000000016 */
[----:B01----:R-:W-:-:S09]  /*22d0*/  PRMT R2, RZ, 0x7610, R2 ;  /* 0x00007610ff027816 */ /* 0x003fd20000000002 */
[----:B------:R-:W-:Y:S05]  /*22e0*/  @P0 BRA `(.L_x_1008) ;  /* 0x00000010002c0947 */ /* 0x000fea0003800000 */
[----:B------:R-:W0:Y:S01]  /*22f0*/  LDC.64 R4, c[0x0][0x220] ;  /* 0x00008800ff047b82 */ /* 0x000e220000000a00 */
        /* <DEDUP_REMOVED lines=22> */
.L_x_1012:
[----:B------:R-:W2:Y:S02]  /*2460*/  LDG.E.U8 R4, desc[UR36][R4.64] ;  /* 0x0000002404047981 */ /* 0x000ea4000c1e1100 */
[----:B--2---:R-:W-:-:S04]  /*2470*/  I2FP.F32.U32 R0, R4 ;  /* 0x0000000400007245 */ /* 0x004fc80000201000 */
[----:B------:R-:W-:-:S04]  /*2480*/  F2FP.F16.F32.PACK_AB R0, RZ, R0 ;  /* 0x00000000ff00723e */ /* 0x000fc800000000ff */
[----:B------:R-:W-:Y:S01]  /*2490*/  PRMT R2, R0, 0x7610, R2 ;  /* 0x0000761000027816 */ /* 0x000fe20000000002 */
[----:B------:R-:W-:Y:S06]  /*24a0*/  BRA `(.L_x_1014) ;  /* 0x0000000c00b87947 */ /* 0x000fec0003800000 */
.L_x_1011:
        /* <DEDUP_REMOVED lines=11> */
.L_x_1016:
[----:B------:R-:W2:Y:S02]  /*2560*/  LDG.E R4, desc[UR36][R4.64] ;  /* 0x0000002404047981 */ /* 0x000ea4000c1e1900 */
[----:B--2---:R-:W-:-:S04]  /*2570*/  I2FP.F32.S32 R0, R4 ;  /* 0x0000000400007245 */ /* 0x004fc80000201400 */
[----:B------:R-:W-:-:S04]  /*2580*/  F2FP.F16.F32.PACK_AB R0, RZ, R0 ;  /* 0x00000000ff00723e */ /* 0x000fc800000000ff */
[----:B------:R-:W-:Y:S01]  /*2590*/  PRMT R2, R0, 0x7610, R2 ;  /* 0x0000761000027816 */ /* 0x000fe20000000002 */
[----:B------:R-:W-:Y:S06]  /*25a0*/  BRA `(.L_x_1014) ;  /* 0x0000000c00787947 */ /* 0x000fec0003800000 */
.L_x_1015:
[----:B------:R-:W2:Y:S02]  /*25b0*/  LDG.E.U16 R4, desc[UR36][R4.64] ;  /* 0x0000002404047981 */ /* 0x000ea4000c1e1500 */
[----:B--2---:R-:W0:Y:S02]  /*25c0*/  I2F.S16 R0, R4 ;  /* 0x0000000400007306 */ /* 0x004e240000101400 */
[----:B0-----:R-:W-:-:S04]  /*25d0*/  F2FP.F16.F32.PACK_AB R0, RZ, R0 ;  /* 0x00000000ff00723e */ /* 0x001fc800000000ff */
[----:B------:R-:W-:Y:S01]  /*25e0*/  PRMT R2, R0, 0x7610, R2 ;  /* 0x0000761000027816 */ /* 0x000fe20000000002 */
[----:B------:R-:W-:Y:S06]  /*25f0*/  BRA `(.L_x_1014) ;  /* 0x0000000c00647947 */ /* 0x000fec0003800000 */
.L_x_1010:
        /* <DEDUP_REMOVED lines=9> */
.L_x_1018:
[----:B------:R0:W5:Y:S01]  /*2690*/  LDG.E.U16 R2, desc[UR36][R4.64] ;  /* 0x0000002404027981 */ /* 0x000162000c1e1500 */
[----:B------:R-:W-:Y:S05]  /*26a0*/  BRA `(.L_x_1014) ;  /* 0x0000000c00387947 */ /* 0x000fea0003800000 */
.L_x_1017:
        /* <DEDUP_REMOVED lines=9> */
.L_x_1020:
[----:B------:R1:W5:Y:S01]  /*2740*/  LDG.E.U16 R2, desc[UR36][R4.64] ;  /* 0x0000002404027981 */ /* 0x000362000c1e1500 */
[----:B------:R-:W-:Y:S05]  /*2750*/  BRA `(.L_x_1014) ;  /* 0x0000000c000c7947 */ /* 0x000fea0003800000 */
.L_x_1019:
        /* <DEDUP_REMOVED lines=9> */
.L_x_1009:
        /* <DEDUP_REMOVED lines=14> */
.L_x_1023:
        /* <DEDUP_REMOVED lines=9> */
.L_x_1022:
        /* <DEDUP_REMOVED lines=11> */
[----:B------:R-:W-:-:S05]  /*2a10*/  VIADD R6, R2, 0x1000000 ;  /* 0x0100000002067836 */ /* 0x000fca0000000000 */
[----:B------:R-:W-:Y:S02]  /*2a20*/  SHF.R.S32.HI R6, RZ, 0x8, R6 ;  /* 0x00000008ff067819 */ /* 0x000fe40000011406 */
[----:B0-----:R-:W-:-:S04]  /*2a30*/  IADD3 R3, -R3, 0x1f, RZ ;  /* 0x0000001f03037810 */ /* 0x001fc80007ffe1ff */
[C---:B------:R-:W-:Y:S01]  /*2a40*/  ISETP.GT.U32.AND P0, PT, R3.reuse, 0x4, PT ;  /* 0x000000040300780c */ /* 0x040fe20003f04070 */
[----:B------:R-:W-:-:S05]  /*2a50*/  VIADD R3, R3, 0xfffffffc ;  /* 0xfffffffc03037836 */ /* 0x000fca0000000000 */
[----:B------:R-:W-:-:S04]  /*2a60*/  SEL R3, R3, RZ, P0 ;  /* 0x000000ff03037207 */ /* 0x000fc80000000000 */
[C---:B------:R-:W-:Y:S01]  /*2a70*/  SHF.L.U32 R4, R2.reuse, R3, RZ ;  /* 0x0000000302047219 */ /* 0x040fe200000006ff */
[----:B------:R-:W-:Y:S02]  /*2a80*/  IMAD R7, R3, R8, 0x3c000000 ;  /* 0x3c00000003077424 */ /* 0x000fe400078e0208 */
[----:B------:R-:W-:-:S03]  /*2a90*/  VIADD R3, R2, 0xffffffff ;  /* 0xffffffff02037836 */ /* 0x000fc60000000000 */
[----:B------:R-:W-:Y:S02]  /*2aa0*/  LEA.HI R7, R4, R7, RZ, 0x1c ;  /* 0x0000000704077211 */ /* 0x000fe400078fe0ff */
[----:B------:R-:W-:Y:S02]  /*2ab0*/  SHF.R.S32.HI R3, RZ, 0x1f, R3 ;  /* 0x0000001fff037819 */ /* 0x000fe40000011403 */
[----:B------:R-:W-:-:S04]  /*2ac0*/  LOP3.LUT R6, R7, 0x7f800000, R6, 0xf8, !PT ;  /* 0x7f80000007067812 */ /* 0x000fc800078ef806 */
[----:B------:R-:W-:-:S04]  /*2ad0*/  LOP3.LUT R3, R6, R3, RZ, 0x30, !PT ;  /* 0x0000000306037212 */ /* 0x000fc800078e30ff */
[----:B------:R-:W-:-:S04]  /*2ae0*/  LOP3.LUT R3, R3, 0x80000000, R0, 0xf8, !PT ;  /* 0x8000000003037812 */ /* 0x000fc800078ef800 */
[----:B------:R-:W-:-:S04]  /*2af0*/  F2FP.F16.F32.PACK_AB R3, RZ, R3 ;  /* 0x00000003ff03723e */ /* 0x000fc800000000ff */
[----:B------:R-:W-:Y:S01]  /*2b00*/  PRMT R2, R3, 0x7610, R2 ;  /* 0x0000761003027816 */ /* 0x000fe20000000002 */
[----:B------:R-:W-:Y:S06]  /*2b10*/  BRA `(.L_x_1014) ;  /* 0x00000008001c7947 */ /* 0x000fec0003800000 */
.L_x_1025:
[----:B------:R-:W2:Y:S02]  /*2b20*/  LDG.E.U8 R3, desc[UR36][R4.64] ;  /* 0x0000002404037981 */ /* 0x000ea4000c1e1100 */
[----:B--2---:R-:W-:-:S05]  /*2b30*/  IMAD.SHL.U32 R0, R3, 0x2000000, RZ ;  /* 0x0200000003007824 */ /* 0x004fca00078e00ff */
[----:B------:R-:W-:-:S13]  /*2b40*/  ISETP.GE.U32.AND P0, PT, R0, 0x8000000, PT ;  /* 0x080000000000780c */ /* 0x000fda0003f06070 */
[C---:B------:R-:W-:Y:S02]  /*2b50*/  @!P0 IMAD.SHL.U32 R0, R3.reuse, 0x100, RZ ;  /* 0x0000010003008824 */ /* 0x040fe400078e00ff */
[C---:B------:R-:W-:Y:S02]  /*2b60*/  @P0 IMAD.SHL.U32 R2, R3.reuse, 0x200000, RZ ;  /* 0x0020000003020824 */ /* 0x040fe400078e00ff */
[----:B------:R-:W-:Y:S01]  /*2b70*/  IMAD.SHL.U32 R3, R3, 0x1000000, RZ ;  /* 0x0100000003037824 */ /* 0x000fe200078e00ff */
[----:B------:R-:W-:Y:S02]  /*2b80*/  @!P0 LOP3.LUT R0, R0, 0x7f00, RZ, 0xc0, !PT ;  /* 0x00007f0000008812 */ /* 0x000fe400078ec0ff */
[----:B------:R-:W-:Y:S02]  /*2b90*/  @P0 LOP3.LUT R2, R2, 0x70000000, RZ, 0xfc, !PT ;  /* 0x7000000002020812 */ /* 0x000fe400078efcff */
[----:B------:R-:W-:-:S03]  /*2ba0*/  @!P0 LOP3.LUT R0, R0, 0x3f000000, RZ, 0xfc, !PT ;  /* 0x3f00000000008812 */ /* 0x000fc600078efcff */
[----:B------:R-:W-:Y:S02]  /*2bb0*/  @P0 FMUL.FTZ R2, R2, 1.9259299443872358531e-34 ;  /* 0x0780000002020820 */ /* 0x000fe40000410000 */
[----:B------:R-:W-:-:S05]  /*2bc0*/  @!P0 FADD.FTZ R2, R0, -0.5 ;  /* 0xbf00000000028421 */ /* 0x000fca0000010000 */
[----:B------:R-:W-:-:S04]  /*2bd0*/  LOP3.LUT R2, R2, 0x80000000, R3, 0xf8, !PT ;  /* 0x8000000002027812 */ /* 0x000fc800078ef803 */
[----:B------:R-:W-:Y:S01]  /*2be0*/  F2FP.F16.F32.PACK_AB R2, RZ, R2 ;  /* 0x00000002ff02723e */ /* 0x000fe200000000ff */
[----:B------:R-:W-:Y:S06]  /*2bf0*/  BRA `(.L_x_1014) ;  /* 0x0000000400e47947 */ /* 0x000fec0003800000 */
.L_x_1024:
[----:B------:R-:W2:Y:S02]  /*2c00*/  LDG.E.U16 R0, desc[UR36][R4.64] ;  /* 0x0000002404007981 */ /* 0x000ea4000c1e1500 */
[----:B--2---:R-:W-:-:S05]  /*2c10*/  IMAD.U32 R0, R0, 0x10000, RZ ;  /* 0x0001000000007824 */ /* 0x004fca00078e00ff */
[----:B------:R-:W-:-:S04]  /*2c20*/  F2FP.F16.F32.PACK_AB R0, RZ, R0 ;  /* 0x00000000ff00723e */ /* 0x000fc800000000ff */
[----:B------:R-:W-:Y:S01]  /*2c30*/  PRMT R2, R0, 0x7610, R2 ;  /* 0x0000761000027816 */ /* 0x000fe20000000002 */
[----:B------:R-:W-:Y:S06]  /*2c40*/  BRA `(.L_x_1014) ;  /* 0x0000000400d07947 */ /* 0x000fec0003800000 */
.L_x_1021:
        /* <DEDUP_REMOVED lines=13> */
.L_x_1028:
        /* <DEDUP_REMOVED lines=21> */
.L_x_1032:
[----:B------:R-:W-:Y:S05]  /*2e70*/  BSYNC B1 ;  /* 0x0000000000017941 */ /* 0x000fea0003800000 */
.L_x_1031:
[----:B------:R-:W-:Y:S01]  /*2e80*/  LEA R3, R0, 0x3b800000, 0x17 ;  /* 0x3b80000000037811 */ /* 0x000fe200078eb8ff */
[----:B------:R-:W-:-:S05]  /*2e90*/  IMAD.SHL.U32 R0, R2, 0x100000, RZ ;  /* 0x0010000002007824 */ /* 0x000fca00078e00ff */
[----:B------:R-:W-:-:S07]  /*2ea0*/  LOP3.LUT R0, R3, R0, R4, 0xfe, !PT ;  /* 0x0000000003007212 */ /* 0x000fce00078efe04 */
.L_x_1030:
[----:B------:R-:W-:Y:S05]  /*2eb0*/  BSYNC B0 ;  /* 0x0000000000007941 */ /* 0x000fea0003800000 */
.L_x_1029:
[----:B------:R-:W-:-:S04]  /*2ec0*/  F2FP.F16.F32.PACK_AB R0, RZ, R0 ;  /* 0x00000000ff00723e */ /* 0x000fc800000000ff */
[----:B------:R-:W-:Y:S01]  /*2ed0*/  PRMT R2, R0, 0x7610, R2 ;  /* 0x0000761000027816 */ /* 0x000fe20000000002 */
[----:B------:R-:W-:Y:S06]  /*2ee0*/  BRA `(.L_x_1014) ;  /* 0x0000000400287947 */ /* 0x000fec0003800000 */
.L_x_1027:
        /* <DEDUP_REMOVED lines=21> */
.L_x_1036:
[----:B------:R-:W-:Y:S05]  /*3040*/  BSYNC B1 ;  /* 0x0000000000017941 */ /* 0x000fea0003800000 */
.L_x_1035:
[----:B------:R-:W-:Y:S01]  /*3050*/  LEA R3, R0, 0x37800000, 0x17 ;  /* 0x3780000000037811 */ /* 0x000fe200078eb8ff */
[----:B------:R-:W-:-:S05]  /*3060*/  IMAD.SHL.U32 R0, R2, 0x200000, RZ ;  /* 0x0020000002007824 */ /* 0x000fca00078e00ff */
[----:B------:R-:W-:-:S07]  /*3070*/  LOP3.LUT R0, R3, R0, R4, 0xfe, !PT ;  /* 0x0000000003007212 */ /* 0x000fce00078efe04 */
.L_x_1034:
[----:B------:R-:W-:Y:S05]  /*3080*/  BSYNC B0 ;  /* 0x0000000000007941 */ /* 0x000fea0003800000 */
.L_x_1033:
[----:B------:R-:W-:-:S04]  /*3090*/  F2FP.F16.F32.PACK_AB R0, RZ, R0 ;  /* 0x00000000ff00723e */ /* 0x000fc800000000ff */
[----:B------:R-:W-:Y:S01]  /*30a0*/  PRMT R2, R0, 0x7610, R2 ;  /* 0x0000761000027816 */ /* 0x000fe20000000002 */
[----:B------:R-:W-:Y:S06]  /*30b0*/  BRA `(.L_x_1014) ;  /* 0x0000000000b47947 */ /* 0x000fec0003800000 */
.L_x_1026:
        /* <DEDUP_REMOVED lines=14> */
.L_x_1040:
[----:B------:R-:W-:Y:S05]  /*31a0*/  BSYNC B0 ;  /* 0x0000000000007941 */ /* 0x000fea0003800000 */
.L_x_1039:
[----:B------:R-:W-:-:S04]  /*31b0*/  F2FP.F16.F32.PACK_AB R0, RZ, R0 ;  /* 0x00000000ff00723e */ /* 0x000fc800000000ff */
[----:B------:R-:W-:Y:S01]  /*31c0*/  PRMT R2, R0, 0x7610, R2 ;  /* 0x0000761000027816 */ /* 0x000fe20000000002 */
[----:B------:R-:W-:Y:S06]  /*31d0*/  BRA `(.L_x_1014) ;  /* 0x00000000006c7947 */ /* 0x000fec0003800000 */
.L_x_1013:
        /* <DEDUP_REMOVED lines=16> */
.L_x_1041:
[----:B------:R-:W-:Y:S01]  /*32e0*/  PRMT R2, RZ, 0x7610, R2 ;  /* 0x00007610ff027816 */ /* 0x000fe20000000002 */
[----:B------:R-:W-:Y:S06]  /*32f0*/  BRA `(.L_x_1014) ;  /* 0x0000000000247947 */ /* 0x000fec0003800000 */
.L_x_1038:
[----:B------:R-:W2:Y:S02]  /*3300*/  LDG.E.64 R4, desc[UR36][R4.64] ;  /* 0x0000002404047981 */ /* 0x000ea4000c1e1b00 */
[----:B--2---:R-:W0:Y:S02]  /*3310*/  I2F.U64 R0, R4 ;  /* 0x0000000400007312 */ /* 0x004e240000301000 */
[----:B0-----:R-:W-:-:S04]  /*3320*/  F2FP.F16.F32.PACK_AB R0, RZ, R0 ;  /* 0x00000000ff00723e */ /* 0x001fc800000000ff */
[----:B------:R-:W-:Y:S01]  /*3330*/  PRMT R2, R0, 0x7610, R2 ;  /* 0x0000761000027816 */ /* 0x000fe20000000002 */
[----:B------:R-:W-:Y:S06]  /*3340*/  BRA `(.L_x_1014) ;  /* 0x0000000000107947 */ /* 0x000fec0003800000 */
.L_x_1037:
[----:B------:R-:W2:Y:S02]  /*3350*/  LDG.E R4, desc[UR36][R4.64] ;  /* 0x0000002404047981 */ /* 0x000ea4000c1e1900 */
[----:B--2---:R-:W-:-:S04]  /*3360*/  I2FP.F32.U32 R0, R4 ;  /* 0x0000000400007245 */ /* 0x004fc80000201000 */
[----:B------:R-:W-:-:S04]  /*3370*/  F2FP.F16.F32.PACK_AB R0, RZ, R0 ;  /* 0x00000000ff00723e */ /* 0x000fc800000000ff */
[----:B------:R-:W-:-:S07]  /*3380*/  PRMT R2, R0, 0x7610, R2 ;  /* 0x0000761000027816 */ /* 0x000fce0000000002 */
.L_x_1014:
[----:B------:R-:W-:-:S07]  /*3390*/  VIADD R19, R19, 0x80 ;  /* 0x0000008013137836 */ /* 0x000fce0000000000 */
.L_x_1008:
[----:B------:R-:W-:Y:S05]  /*33a0*/  BSYNC B6 ;  /* 0x0000000000067941 */ /* 0x000fea0003800000 */
.L_x_1007:
[----:B------:R-:W-:Y:S01]  /*33b0*/  ISETP.GE.AND P0, PT, R19, R16, PT ;  /* 0x000000101300720c */ /* 0x000fe20003f06270 */
[----:B------:R-:W-:-:S12]  /*33c0*/  BSSY B6, `(.L_x_1042) ;  /* 0x000010c000067945 */ /* 0x000fd80003800000 */
[----:B------:R-:W-:Y:S05]  /*33d0*/  @P0 BRA `(.L_x_1043) ;  /* 0x0000001000280947 */ /* 0x000fea0003800000 */
[----:B01----:R-:W0:Y:S01]  /*33e0*/  LDC.64 R4, c[0x0][0x220] ;  /* 0x00008800ff047b82 */ /* 0x003e220000000a00 */
        /* <DEDUP_REMOVED lines=21> */
.L_x_1047:
[----:B------:R-:W2:Y:S02]  /*3540*/  LDG.E.U8 R4, desc[UR36][R4.64] ;  /* 0x0000002404047981 */ /* 0x000ea4000c1e1100 */
[----:B--2---:R-:W-:-:S04]  /*3550*/  I2FP.F32.U32 R0, R4 ;  /* 0x0000000400007245 */ /* 0x004fc80000201000 */
[----:B------:R-:W-:-:S04]  /*3560*/  F2FP.F16.F32.PACK_AB R0, RZ, R0 ;  /* 0x00000000ff00723e */ /* 0x000fc800000000ff */
[----:B------:R-:W-:Y:S01]  /*3570*/  PRMT R22, R0, 0x7610, R22 ;  /* 0x0000761000167816 */ /* 0x000fe20000000016 */
[----:B------:R-:W-:Y:S06]  /*3580*/  BRA `(.L_x_1043) ;  /* 0x0000000c00bc7947 */ /* 0x000fec0003800000 */
.L_x_1046:
        /* <DEDUP_REMOVED lines=11> */
.L_x_1050:
[----:B------:R-:W2:Y:S02]  /*3640*/  LDG.E R4, desc[UR36][R4.64] ;  /* 0x0000002404047981 */ /* 0x000ea4000c1e1900 */
[----:B--2---:R-:W-:-:S04]  /*3650*/  I2FP.F32.S32 R0, R4 ;  /* 0x0000000400007245 */ /* 0x004fc80000201400 */
[----:B------:R-:W-:-:S04]  /*3660*/  F2FP.F16.F32.PACK_AB R0, RZ, R0 ;  /* 0x00000000ff00723e */ /* 0x000fc800000000ff */
[----:B------:R-:W-:Y:S01]  /*3670*/  PRMT R22, R0, 0x7610, R22 ;  /* 0x0000761000167816 */ /* 0x000fe20000000016 */
[----:B------:R-:W-:Y:S06]  /*3680*/  BRA `(.L_x_1043) ;  /* 0x0000000c007c7947 */ /* 0x000fec0003800000 */
.L_x_1049:
[----:B------:R-:W2:Y:S02]  /*3690*/  LDG.E.U16 R4, desc[UR36][R4.64] ;  /* 0x0000002404047981 */ /* 0x000ea4000c1e1500 */
[----:B--2---:R-:W0:Y:S02]  /*36a0*/  I2F.S16 R0, R4 ;  /* 0x0000000400007306 */ /* 0x004e240000101400 */
[----:B0-----:R-:W-:-:S04]  /*36b0*/  F2FP.F16.F32.PACK_AB R0, RZ, R0 ;  /* 0x00000000ff00723e */ /* 0x001fc800000000ff */
[----:B------:R-:W-:Y:S01]  /*36c0*/  PRMT R22, R0, 0x7610, R22 ;  /* 0x0000761000167816 */ /* 0x000fe20000000016 */
[----:B------:R-:W-:Y:S06]  /*36d0*/  BRA `(.L_x_1043) ;  /* 0x0000000c00687947 */ /* 0x000fec0003800000 */
.L_x_1045:
        /* <DEDUP_REMOVED lines=9> */
.L_x_1052:
[----:B------:R2:W5:Y:S01]  /*3770*/  LDG.E.U16 R22, desc[UR36][R4.64] ;  /* 0x0000002404167981 */ /* 0x000562000c1e1500 */
[----:B------:R-:W-:Y:S05]  /*3780*/  BRA `(.L_x_1043) ;  /* 0x0000000c003c7947 */ /* 0x000fea0003800000 */
.L_x_1051:
        /* <DEDUP_REMOVED lines=9> */
.L_x_1054:
[----:B------:R3:W5:Y:S01]  /*3820*/  LDG.E.U16 R22, desc[UR36][R4.64] ;  /* 0x0000002404167981 */ /* 0x000762000c1e1500 */
[----:B------:R-:W-:Y:S05]  /*3830*/  BRA `(.L_x_1043) ;  /* 0x0000000c00107947 */ /* 0x000fea0003800000 */
.L_x_1053:
        /* <DEDUP_REMOVED lines=9> */
.L_x_1044:
        /* <DEDUP_REMOVED lines=14> */
.L_x_1057:
        /* <DEDUP_REMOVED lines=9> */
.L_x_1056:
        /* <DEDUP_REMOVED lines=28> */
.L_x_1059:
        /* <DEDUP_REMOVED lines=12> */
[----:B------:R-:W-:-:S04]  /*3cc0*/  F2FP.F16.F32.PACK_AB R0, RZ, R0 ;  /* 0x00000000ff00723e */ /* 0x000fc800000000ff */
[----:B------:R-:W-:Y:S01]  /*3cd0*/  PRMT R22, R0, 0x7610, R22 ;  /* 0x0000761000167816 */ /* 0x000fe20000000016 */
[----:B------:R-:W-:Y:S06]  /*3ce0*/  BRA `(.L_x_1043) ;  /* 0x0000000400e47947 */ /* 0x000fec0003800000 */
.L_x_1058:
[----:B------:R-:W2:Y:S02]  /*3cf0*/  LDG.E.U16 R0, desc[UR36][R4.64] ;  /* 0x0000002404007981 */ /* 0x000ea4000c1e1500 */
[----:B--2---:R-:W-:-:S05]  /*3d00*/  IMAD.U32 R0, R0, 0x10000, RZ ;  /* 0x0001000000007824 */ /* 0x004fca00078e00ff */
[----:B------:R-:W-:-:S04]  /*3d10*/  F2FP.F16.F32.PACK_AB R0, RZ, R0 ;  /* 0x00000000ff00723e */ /* 0x000fc800000000ff */
[----:B------:R-:W-:Y:S01]  /*3d20*/  PRMT R22, R0, 0x7610, R22 ;  /* 0x0000761000167816 */ /* 0x000fe20000000016 */
[----:B------:R-:W-:Y:S06]  /*3d30*/  BRA `(.L_x_1043) ;  /* 0x0000000400d07947 */ /* 0x000fec0003800000 */
.L_x_1055:
        /* <DEDUP_REMOVED lines=13> */
.L_x_1062:
        /* <DEDUP_REMOVED lines=21> */
.L_x_1066:
[----:B------:R-:W-:Y:S05]  /*3f60*/  BSYNC B1 ;  /* 0x0000000000017941 */ /* 0x000fea0003800000 */
.L_x_1065:
[----:B------:R-:W-:Y:S01]  /*3f70*/  LEA R5, R0, 0x3b800000, 0x17 ;  /* 0x3b80000000057811 */ /* 0x000fe200078eb8ff */
[----:B------:R-:W-:-:S05]  /*3f80*/  IMAD.SHL.U32 R0, R3, 0x100000, RZ ;  /* 0x0010000003007824 */ /* 0x000fca00078e00ff */
[----:B------:R-:W-:-:S07]  /*3f90*/  LOP3.LUT R0, R5, R0, R6, 0xfe, !PT ;  /* 0x0000000005007212 */ /* 0x000fce00078efe06 */
.L_x_1064:
[----:B------:R-:W-:Y:S05]  /*3fa0*/  BSYNC B0 ;  /* 0x0000000000007941 */ /* 0x000fea0003800000 */
.L_x_1063:
[----:B------:R-:W-:-:S04]  /*3fb0*/  F2FP.F16.F32.PACK_AB R0, RZ, R0 ;  /* 0x00000000ff00723e */ /* 0x000fc800000000ff */
[----:B------:R-:W-:Y:S01]  /*3fc0*/  PRMT R22, R0, 0x7610, R22 ;  /* 0x0000761000167816 */ /* 0x000fe20000000016 */
[----:B------:R-:W-:Y:S06]  /*3fd0*/  BRA `(.L_x_1043) ;  /* 0x0000000400287947 */ /* 0x000fec0003800000 */
.L_x_1061:
        /* <DEDUP_REMOVED lines=21> */
.L_x_1070:
[----:B------:R-:W-:Y:S05]  /*4130*/  BSYNC B1 ;  /* 0x0000000000017941 */ /* 0x000fea0003800000 */
.L_x_1069:
[----:B------:R-:W-:Y:S01]  /*4140*/  LEA R5, R0, 0x37800000, 0x17 ;  /* 0x3780000000057811 */ /* 0x000fe200078eb8ff */
[----:B------:R-:W-:-:S05]  /*4150*/  IMAD.SHL.U32 R0, R3, 0x200000, RZ ;  /* 0x0020000003007824 */ /* 0x000fca00078e00ff */
[----:B------:R-:W-:-:S07]  /*4160*/  LOP3.LUT R0, R5, R0, R6, 0xfe, !PT ;  /* 0x0000000005007212 */ /* 0x000fce00078efe06 */
.L_x_1068:
[----:B------:R-:W-:Y:S05]  /*4170*/  BSYNC B0 ;  /* 0x0000000000007941 */ /* 0x000fea0003800000 */
.L_x_1067:
[----:B------:R-:W-:-:S04]  /*4180*/  F2FP.F16.F32.PACK_AB R0, RZ, R0 ;  /* 0x00000000ff00723e */ /* 0x000fc800000000ff */
[----:B------:R-:W-:Y:S01]  /*4190*/  PRMT R22, R0, 0x7610, R22 ;  /* 0x0000761000167816 */ /* 0x000fe20000000016 */
[----:B------:R-:W-:Y:S06]  /*41a0*/  BRA `(.L_x_1043) ;  /* 0x0000000000b47947 */ /* 0x000fec0003800000 */
.L_x_1060:
        /* <DEDUP_REMOVED lines=14> */
.L_x_1074:
[----:B------:R-:W-:Y:S05]  /*4290*/  BSYNC B0 ;  /* 0x0000000000007941 */ /* 0x000fea0003800000 */
.L_x_1073:
[----:B------:R-:W-:-:S04]  /*42a0*/  F2FP.F16.F32.PACK_AB R0, RZ, R0 ;  /* 0x00000000ff00723e */ /* 0x000fc800000000ff */
[----:B------:R-:W-:Y:S01]  /*42b0*/  PRMT R22, R0, 0x7610, R22 ;  /* 0x0000761000167816 */ /* 0x000fe20000000016 */
[----:B------:R-:W-:Y:S06]  /*42c0*/  BRA `(.L_x_1043) ;  /* 0x00000000006c7947 */ /* 0x000fec0003800000 */
.L_x_1048:
        /* <DEDUP_REMOVED lines=16> */
.L_x_1075:
[----:B------:R-:W-:Y:S01]  /*43d0*/  PRMT R22, RZ, 0x7610, R22 ;  /* 0x00007610ff167816 */ /* 0x000fe20000000016 */
[----:B------:R-:W-:Y:S06]  /*43e0*/  BRA `(.L_x_1043) ;  /* 0x0000000000247947 */ /* 0x000fec0003800000 */
.L_x_1072:
[----:B------:R-:W2:Y:S02]  /*43f0*/  LDG.E.64 R4, desc[UR36][R4.64] ;  /* 0x0000002404047981 */ /* 0x000ea4000c1e1b00 */
[----:B--2---:R-:W0:Y:S02]  /*4400*/  I2F.U64 R0, R4 ;  /* 0x0000000400007312 */ /* 0x004e240000301000 */
[----:B0-----:R-:W-:-:S04]  /*4410*/  F2FP.F16.F32.PACK_AB R0, RZ, R0 ;  /* 0x00000000ff00723e */ /* 0x001fc800000000ff */
[----:B------:R-:W-:Y:S01]  /*4420*/  PRMT R22, R0, 0x7610, R22 ;  /* 0x0000761000167816 */ /* 0x000fe20000000016 */
[----:B------:R-:W-:Y:S06]  /*4430*/  BRA `(.L_x_1043) ;  /* 0x0000000000107947 */ /* 0x000fec0003800000 */
.L_x_1071:
[----:B------:R-:W2:Y:S02]  /*4440*/  LDG.E R4, desc[UR36][R4.64] ;  /* 0x0000002404047981 */ /* 0x000ea4000c1e1900 */
[----:B--2---:R-:W-:-:S04]  /*4450*/  I2FP.F32.U32 R0, R4 ;  /* 0x0000000400007245 */ /* 0x004fc80000201000 */
[----:B------:R-:W-:-:S04]  /*4460*/  F2FP.F16.F32.PACK_AB R0, RZ, R0 ;  /* 0x00000000ff00723e */ /* 0x000fc800000000ff */
[----:B------:R-:W-:-:S07]  /*4470*/  PRMT R22, R0, 0x7610, R22 ;  /* 0x0000761000167816 */ /* 0x000fce0000000016 */
.L_x_1043:
[----:B------:R-:W-:Y:S05]  /*4480*/  BSYNC B6 ;  /* 0x0000000000067941 */ /* 0x000fea0003800000 */
.L_x_1042:
[----:B------:R-:W4:Y:S01]  /*4490*/  S2R R19, SR_TID.X ;  /* 0x0000000000137919 */ /* 0x000f220000002100 */
[----:B------:R-:W0:Y:S01]  /*44a0*/  LDC.U8 R18, c[0x0][0x234] ;  /* 0x00008d00ff127b82 */ /* 0x000e220000000000 */
[----:B------:R-:W-:Y:S01]  /*44b0*/  BSSY B0, `(.L_x_1076) ;  /* 0x0000024000007945 */ /* 0x000fe20003800000 */
[CC--:B----4-:R-:W-:Y:S01]  /*44c0*/  ISETP.GE.AND P2, PT, R19.reuse, R16.reuse, PT ;  /* 0x000000101300720c */ /* 0x0d0fe20003f46270 */
[C---:B------:R-:W-:Y:S02]  /*44d0*/  VIADD R3, R19.reuse, 0x100 ;  /* 0x0000010013037836 */ /* 0x040fe40000000000 */
[C---:B0123--:R-:W-:Y:S02]  /*44e0*/  VIADD R5, R19.reuse, 0x180 ;  /* 0x0000018013057836 */ /* 0x04ffe40000000000 */
[----:B------:R-:W-:Y:S01]  /*44f0*/  VIADD R23, R19, 0x80 ;  /* 0x0000008013177836 */ /* 0x000fe20000000000 */
[-C--:B------:R-:W-:Y:S02]  /*4500*/  ISETP.GE.AND P0, PT, R3, R16.reuse, PT ;  /* 0x000000100300720c */ /* 0x080fe40003f06270 */
[----:B------:R-:W-:-:S02]  /*4510*/  ISETP.GE.AND P1, PT, R5, R16, PT ;  /* 0x000000100500720c */ /* 0x000fc40003f26270 */
[----:B------:R-:W-:-:S03]  /*4520*/  ISETP.GE.AND P3, PT, R23, R16, PT ;  /* 0x000000101700720c */ /* 0x000fc60003f66270 */
[----:B------:R-:W-:Y:S10]  /*4530*/  @P2 BRA `(.L_x_1077) ;  /* 0x00000000006c2947 */ /* 0x000ff40003800000 */
[----:B-----5:R-:W-:Y:S02]  /*4540*/  HADD2.F32 R25, -RZ, R25.H0_H0 ;  /* 0x20000019ff197230 */ /* 0x020fe40000004100 */
[----:B------:R-:W-:Y:S02]  /*4550*/  IMAD.MOV.U32 R3, RZ, RZ, 0x42fc0000 ;  /* 0x42fc0000ff037424 */ /* 0x000fe400078e00ff */
        /* <DEDUP_REMOVED lines=24> */
[----:B------:R-:W-:-:S07]  /*46e0*/  F2FP.F16.F32.PACK_AB R0, RZ, R0 ;  /* 0x00000000ff00723e */ /* 0x000fce00000000ff */
.L_x_1077:
[----:B------:R-:W-:Y:S05]  /*46f0*/  BSYNC B0 ;  /* 0x0000000000007941 */ /* 0x000fea0003800000 */
.L_x_1076:
[----:B------:R-:W-:Y:S04]  /*4700*/  BSSY B0, `(.L_x_1078) ;  /* 0x000001d000007945 */ /* 0x000fe80003800000 */
[----:B------:R-:W-:Y:S05]  /*4710*/  @P3 BRA `(.L_x_1079) ;  /* 0x00000000006c3947 */ /* 0x000fea0003800000 */
        /* <DEDUP_REMOVED lines=27> */
.L_x_1079:
[----:B------:R-:W-:Y:S05]  /*48d0*/  BSYNC B0 ;  /* 0x0000000000007941 */ /* 0x000fea0003800000 */
.L_x_1078:
        /* <DEDUP_REMOVED lines=29> */
.L_x_1081:
[----:B------:R-:W-:Y:S05]  /*4ab0*/  BSYNC B0 ;  /* 0x0000000000007941 */ /* 0x000fea0003800000 */
.L_x_1080:
        /* <DEDUP_REMOVED lines=29> */
.L_x_1083:
[----:B------:R-:W-:Y:S05]  /*4c90*/  BSYNC B0 ;  /* 0x0000000000007941 */ /* 0x000fea0003800000 */
.L_x_1082:
[----:B------:R-:W-:Y:S04]  /*4ca0*/  BSSY B6, `(.L_x_1084) ;  /* 0x0000112000067945 */ /* 0x000fe80003800000 */
[----:B------:R-:W-:Y:S05]  /*4cb0*/  @P2 BRA `(.L_x_1085) ;  /* 0x0000001000402947 */ /* 0x000fea0003800000 */
[----:B-----5:R-:W0:Y:S01]  /*4cc0*/  LDC.64 R2, c[0x0][0x218] ;  /* 0x00008600ff027b82 */ /* 0x020e220000000a00 */
        /* <DEDUP_REMOVED lines=16> */
[----:B------:R-:W-:Y:S02]  /*4dd0*/  HADD2.F32 R0, -RZ, R0.H0_H0 ;  /* 0x20000000ff007230 */ /* 0x000fe40000004100 */
[----:B------:R-:W-:Y:S02]  /*4de0*/  IMAD.MOV.U32 R19, RZ, RZ, R23 ;  /* 0x000000ffff137224 */ /* 0x000fe400078e0017 */
[----:B------:R-:W0:Y:S02]  /*4df0*/  F2I.FTZ.TRUNC.NTZ R5, R0 ;  /* 0x0000000000057305 */ /* 0x000e24000021f100 */
[----:B0-----:R3:W-:Y:S01]  /*4e00*/  STG.E.U8 desc[UR36][R2.64], R5 ;  /* 0x0000000502007986 */ /* 0x0017e2000c101124 */
[----:B------:R-:W-:Y:S05]  /*4e10*/  BRA `(.L_x_1085) ;  /* 0x0000000c00e87947 */ /* 0x000fea0003800000 */
.L_x_1089:
[----:B------:R-:W-:Y:S02]  /*4e20*/  HADD2.F32 R5, -RZ, R0.H0_H0 ;  /* 0x20000000ff057230 */ /* 0x000fe40000004100 */
[----:B------:R-:W-:-:S04]  /*4e30*/  IMAD.MOV.U32 R19, RZ, RZ, R23 ;  /* 0x000000ffff137224 */ /* 0x000fc800078e0017 */
[----:B------:R-:W0:Y:S02]  /*4e40*/  F2I.S64.TRUNC R4, R5 ;  /* 0x0000000500047311 */ /* 0x000e24000020d900 */
[----:B0-----:R4:W-:Y:S01]  /*4e50*/  STG.E.U8 desc[UR36][R2.64], R4 ;  /* 0x0000000402007986 */ /* 0x0019e2000c101124 */
[----:B------:R-:W-:Y:S05]  /*4e60*/  BRA `(.L_x_1085) ;  /* 0x0000000c00d47947 */ /* 0x000fea0003800000 */
.L_x_1088:
[----:B------:R-:W-:-:S13]  /*4e70*/  ISETP.NE.AND P0, PT, R4, 0x2, PT ;  /* 0x000000020400780c */ /* 0x000fda0003f05270 */
[----:B------:R-:W-:Y:S05]  /*4e80*/  @!P0 BRA `(.L_x_1091) ;  /* 0x0000000000388947 */ /* 0x000fea0003800000 */
[----:B------:R-:W-:-:S13]  /*4e90*/  ISETP.NE.AND P0, PT, R4, 0x3, PT ;  /* 0x000000030400780c */ /* 0x000fda0003f05270 */
[----:B------:R-:W-:Y:S05]  /*4ea0*/  @!P0 BRA `(.L_x_1092) ;  /* 0x00000000001c8947 */ /* 0x000fea0003800000 */
[----:B------:R-:W-:-:S13]  /*4eb0*/  ISETP.NE.AND P0, PT, R4, 0x4, PT ;  /* 0x000000040400780c */ /* 0x000fda0003f05270 */
[----:B------:R-:W-:Y:S05]  /*4ec0*/  @P0 BRA `(.L_x_1090) ;  /* 0x0000000c00500947 */ /* 0x000fea0003800000 */
[----:B------:R-:W-:Y:S02]  /*4ed0*/  HADD2.F32 R4, -RZ, R0.H0_H0 ;  /* 0x20000000ff047230 */ /* 0x000fe40000004100 */
[----:B------:R-:W-:-:S04]  /*4ee0*/  IMAD.MOV.U32 R19, RZ, RZ, R23 ;  /* 0x000000ffff137224 */ /* 0x000fc800078e0017 */
[----:B------:R-:W0:Y:S02]  /*4ef0*/  F2I.S64.TRUNC R4, R4 ;  /* 0x0000000400047311 */ /* 0x000e24000020d900 */
[----:B0-----:R1:W-:Y:S01]  /*4f00*/  STG.E.64 desc[UR36][R2.64], R4 ;  /* 0x0000000402007986 */ /* 0x0013e2000c101b24 */
[----:B------:R-:W-:Y:S05]  /*4f10*/  BRA `(.L_x_1085) ;  /* 0x0000000c00a87947 */ /* 0x000fea0003800000 */
.L_x_1092:
[----:B------:R-:W-:Y:S02]  /*4f20*/  HADD2.F32 R0, -RZ, R0.H0_H0 ;  /* 0x20000000ff007230 */ /* 0x000fe40000004100 */
[----:B------:R-:W-:Y:S02]  /*4f30*/  IMAD.MOV.U32 R19, RZ, RZ, R23 ;  /* 0x000000ffff137224 */ /* 0x000fe400078e0017 */
[----:B------:R-:W0:Y:S02]  /*4f40*/  F2I.FTZ.TRUNC.NTZ R5, R0 ;  /* 0x0000000000057305 */ /* 0x000e24000021f100 */
[----:B0-----:R2:W-:Y:S01]  /*4f50*/  STG.E desc[UR36][R2.64], R5 ;  /* 0x0000000502007986 */ /* 0x0015e2000c101924 */
[----:B------:R-:W-:Y:S05]  /*4f60*/  BRA `(.L_x_1085) ;  /* 0x0000000c00947947 */ /* 0x000fea0003800000 */
.L_x_1091:
[----:B------:R-:W-:Y:S02]  /*4f70*/  HADD2.F32 R0, -RZ, R0.H0_H0 ;  /* 0x20000000ff007230 */ /* 0x000fe40000004100 */
[----:B------:R-:W-:Y:S02]  /*4f80*/  IMAD.MOV.U32 R19, RZ, RZ, R23 ;  /* 0x000000ffff137224 */ /* 0x000fe400078e0017 */
[----:B------:R-:W0:Y:S02]  /*4f90*/  F2I.FTZ.TRUNC.NTZ R5, R0 ;  /* 0x0000000000057305 */ /* 0x000e24000021f100 */
[----:B0-----:R0:W-:Y:S01]  /*4fa0*/  STG.E.U16 desc[UR36][R2.64], R5 ;  /* 0x0000000502007986 */ /* 0x0011e2000c101524 */
[----:B------:R-:W-:Y:S05]  /*4fb0*/  BRA `(.L_x_1085) ;  /* 0x0000000c00807947 */ /* 0x000fea0003800000 */
.L_x_1087:
[----:B------:R-:W-:-:S13]  /*4fc0*/  ISETP.GT.AND P0, PT, R4, 0x6, PT ;  /* 0x000000060400780c */ /* 0x000fda0003f04270 */
[----:B------:R-:W-:Y:S05]  /*4fd0*/  @P0 BRA `(.L_x_1093) ;  /* 0x00000000002c0947 */ /* 0x000fea0003800000 */
[----:B------:R-:W-:-:S13]  /*4fe0*/  ISETP.NE.AND P0, PT, R4, 0x5, PT ;  /* 0x000000050400780c */ /* 0x000fda0003f05270 */
[----:B------:R-:W-:Y:S05]  /*4ff0*/  @!P0 BRA `(.L_x_1094) ;  /* 0x0000000000188947 */ /* 0x000fea0003800000 */
[----:B------:R-:W-:-:S13]  /*5000*/  ISETP.NE.AND P0, PT, R4, 0x6, PT ;  /* 0x000000060400780c */ /* 0x000fda0003f05270 */
[----:B------:R-:W-:Y:S05]  /*5010*/  @P0 BRA `(.L_x_1090) ;  /* 0x0000000800fc0947 */ /* 0x000fea0003800000 */
[----:B------:R-:W-:Y:S02]  /*5020*/  HADD2.F32 R5, -RZ, R0.H0_H0 ;  /* 0x20000000ff057230 */ /* 0x000fe40000004100 */
[----:B------:R-:W-:-:S03]  /*5030*/  IMAD.MOV.U32 R19, RZ, RZ, R23 ;  /* 0x000000ffff137224 */ /* 0x000fc600078e0017 */
[----:B------:R0:W-:Y:S01]  /*5040*/  STG.E desc[UR36][R2.64], R5 ;  /* 0x0000000502007986 */ /* 0x0001e2000c101924 */
[----:B------:R-:W-:Y:S05]  /*5050*/  BRA `(.L_x_1085) ;  /* 0x0000000c00587947 */ /* 0x000fea0003800000 */
.L_x_1094:
[----:B------:R0:W-:Y:S01]  /*5060*/  STG.E.U16 desc[UR36][R2.64], R0 ;  /* 0x0000000002007986 */ /* 0x0001e2000c101524 */
[----:B------:R-:W-:Y:S01]  /*5070*/  IMAD.MOV.U32 R19, RZ, RZ, R23 ;  /* 0x000000ffff137224 */ /* 0x000fe200078e0017 */
[----:B------:R-:W-:Y:S06]  /*5080*/  BRA `(.L_x_1085) ;  /* 0x0000000c004c7947 */ /* 0x000fec0003800000 */
.L_x_1093:
[----:B------:R-:W-:-:S13]  /*5090*/  ISETP.NE.AND P0, PT, R4, 0x7, PT ;  /* 0x000000070400780c */ /* 0x000fda0003f05270 */
[----:B------:R-:W-:Y:S05]  /*50a0*/  @!P0 BRA `(.L_x_1095) ;  /* 0x00000000003c8947 */ /* 0x000fea0003800000 */
[----:B------:R-:W-:-:S13]  /*50b0*/  ISETP.NE.AND P0, PT, R4, 0x8, PT ;  /* 0x000000080400780c */ /* 0x000fda0003f05270 */
[----:B------:R-:W-:Y:S05]  /*50c0*/  @!P0 BRA `(.L_x_1096) ;  /* 0x00000000001c8947 */ /* 0x000fea0003800000 */
[----:B------:R-:W-:-:S13]  /*50d0*/  ISETP.NE.AND P0, PT, R4, 0x9, PT ;  /* 0x000000090400780c */ /* 0x000fda0003f05270 */
[----:B------:R-:W-:Y:S05]  /*50e0*/  @P0 BRA `(.L_x_1090) ;  /* 0x0000000800c80947 */ /* 0x000fea0003800000 */
[----:B------:R-:W-:Y:S02]  /*50f0*/  HADD2.F32 R4, -RZ, R0.H0_H0 ;  /* 0x20000000ff047230 */ /* 0x000fe40000004100 */
[----:B------:R-:W-:Y:S02]  /*5100*/  IMAD.MOV.U32 R5, RZ, RZ, RZ ;  /* 0x000000ffff057224 */ /* 0x000fe400078e00ff */
[----:B------:R-:W-:-:S03]  /*5110*/  IMAD.MOV.U32 R19, RZ, RZ, R23 ;  /* 0x000000ffff137224 */ /* 0x000fc600078e0017 */
[----:B------:R0:W-:Y:S01]  /*5120*/  STG.E.64 desc[UR36][R2.64], R4 ;  /* 0x0000000402007986 */ /* 0x0001e2000c101b24 */
[----:B------:R-:W-:Y:S05]  /*5130*/  BRA `(.L_x_1085) ;  /* 0x0000000c00207947 */ /* 0x000fea0003800000 */
.L_x_1096:
[----:B------:R-:W-:Y:S02]  /*5140*/  HADD2.F32 R0, -RZ, R0.H0_H0 ;  /* 0x20000000ff007230 */ /* 0x000fe40000004100 */
[----:B------:R-:W-:-:S03]  /*5150*/  IMAD.MOV.U32 R19, RZ, RZ, R23 ;  /* 0x000000ffff137224 */ /* 0x000fc600078e0017 */
[----:B------:R-:W-:-:S04]  /*5160*/  F2FP.F16.F32.PACK_AB R0, RZ, R0 ;  /* 0x00000000ff00723e */ /* 0x000fc800000000ff */
[----:B------:R-:W-:-:S05]  /*5170*/  PRMT R0, R0, 0x5410, RZ ;  /* 0x0000541000007816 */ /* 0x000fca00000000ff */
[----:B------:R0:W-:Y:S01]  /*5180*/  STG.E desc[UR36][R2.64], R0 ;  /* 0x0000000002007986 */ /* 0x0001e2000c101924 */
[----:B------:R-:W-:Y:S05]  /*5190*/  BRA `(.L_x_1085) ;  /* 0x0000000c00087947 */ /* 0x000fea0003800000 */
.L_x_1095:
[----:B------:R-:W-:Y:S02]  /*51a0*/  HADD2.F32 R4, -RZ, R0.H0_H0 ;  /* 0x20000000ff047230 */ /* 0x000fe40000004100 */
[----:B------:R-:W-:-:S03]  /*51b0*/  IMAD.MOV.U32 R19, RZ, RZ, R23 ;  /* 0x000000ffff137224 */ /* 0x000fc600078e0017 */
[----:B------:R-:W-:-:S06]  /*51c0*/  FMUL.FTZ R4, R4, 1 ;  /* 0x3f80000004047820 */ /* 0x000fcc0000410000 */
[----:B------:R-:W0:Y:S02]  /*51d0*/  F2F.F64.F32 R4, R4 ;  /* 0x0000000400047310 */ /* 0x000e240000201800 */
[----:B0-----:R0:W-:Y:S01]  /*51e0*/  STG.E.64 desc[UR36][R2.64], R4 ;  /* 0x0000000402007986 */ /* 0x0011e2000c101b24 */
[----:B------:R-:W-:Y:S05]  /*51f0*/  BRA `(.L_x_1085) ;  /* 0x0000000800f07947 */ /* 0x000fea0003800000 */
.L_x_1086:
        /* <DEDUP_REMOVED lines=10> */
[----:B------:R-:W-:-:S04]  /*52a0*/  FSETP.NEU.FTZ.AND P0, PT, R0, RZ, PT ;  /* 0x000000ff0000720b */ /* 0x000fc80003f1d000 */
[----:B------:R-:W-:-:S05]  /*52b0*/  SEL R5, RZ, 0x1, !P0 ;  /* 0x00000001ff057807 */ /* 0x000fca0004000000 */
[----:B------:R0:W-:Y:S01]  /*52c0*/  STG.E.U8 desc[UR36][R2.64], R5 ;  /* 0x0000000502007986 */ /* 0x0001e2000c101124 */
[----:B------:R-:W-:Y:S05]  /*52d0*/  BRA `(.L_x_1085) ;  /* 0x0000000800b87947 */ /* 0x000fea0003800000 */
.L_x_1099:
[----:B------:R-:W-:Y:S01]  /*52e0*/  HADD2.F32 R0, -RZ, R0.H0_H0 ;  /* 0x20000000ff007230 */ /* 0x000fe20000004100 */
[----:B------:R-:W-:Y:S01]  /*52f0*/  CS2R R6, SRZ ;  /* 0x0000000000067805 */ /* 0x000fe2000001ff00 */
[----:B------:R-:W-:-:S03]  /*5300*/  IMAD.MOV.U32 R19, RZ, RZ, R23 ;  /* 0x000000ffff137224 */ /* 0x000fc600078e0017 */
[----:B------:R-:W-:-:S04]  /*5310*/  FMUL.FTZ R0, R0, 1 ;  /* 0x3f80000000007820 */ /* 0x000fc80000410000 */
[----:B------:R-:W0:Y:S02]  /*5320*/  F2F.F64.F32 R4, R0 ;  /* 0x0000000000047310 */ /* 0x000e240000201800 */
[----:B0-----:R0:W-:Y:S01]  /*5330*/  STG.E.128 desc[UR36][R2.64], R4 ;  /* 0x0000000402007986 */ /* 0x0011e2000c101d24 */
[----:B------:R-:W-:Y:S05]  /*5340*/  BRA `(.L_x_1085) ;  /* 0x00000008009c7947 */ /* 0x000fea0003800000 */
.L_x_1098:
        /* <DEDUP_REMOVED lines=21> */
.L_x_1103:
[----:B------:R-:W-:Y:S05]  /*54a0*/  BSYNC B0 ;  /* 0x0000000000007941 */ /* 0x000fea0003800000 */
.L_x_1102:
[----:B------:R-:W-:Y:S01]  /*54b0*/  LOP3.LUT R5, R0, R5, RZ, 0xfc, !PT ;  /* 0x0000000500057212 */ /* 0x000fe200078efcff */
[----:B------:R-:W-:-:S04]  /*54c0*/  IMAD.MOV.U32 R19, RZ, RZ, R23 ;  /* 0x000000ffff137224 */ /* 0x000fc800078e0017 */
[----:B------:R0:W-:Y:S01]  /*54d0*/  STG.E.U8 desc[UR36][R2.64], R5 ;  /* 0x0000000502007986 */ /* 0x0001e2000c101124 */
[----:B------:R-:W-:Y:S05]  /*54e0*/  BRA `(.L_x_1085) ;  /* 0x0000000800347947 */ /* 0x000fea0003800000 */
.L_x_1101:
        /* <DEDUP_REMOVED lines=13> */
.L_x_1105:
[----:B------:R-:W-:Y:S01]  /*55c0*/  IMAD.MOV.U32 R0, RZ, RZ, 0x7f ;  /* 0x0000007fff007424 */ /* 0x000fe200078e00ff */
[----:B------:R-:W-:-:S04]  /*55d0*/  ISETP.GT.U32.AND P0, PT, R4, 0x7f800000, PT ;  /* 0x7f8000000400780c */ /* 0x000fc80003f04070 */
[----:B------:R-:W-:-:S09]  /*55e0*/  SEL R0, R0, 0x7c, P0 ;  /* 0x0000007c00007807 */ /* 0x000fd20000000000 */
.L_x_1106:
[----:B------:R-:W-:Y:S05]  /*55f0*/  BSYNC B0 ;  /* 0x0000000000007941 */ /* 0x000fea0003800000 */
.L_x_1104:
[----:B------:R-:W-:Y:S01]  /*5600*/  LOP3.LUT R4, R5, 0x80000000, RZ, 0xc0, !PT ;  /* 0x8000000005047812 */ /* 0x000fe200078ec0ff */
[----:B------:R-:W-:-:S03]  /*5610*/  IMAD.MOV.U32 R19, RZ, RZ, R23 ;  /* 0x000000ffff137224 */ /* 0x000fc600078e0017 */
[----:B------:R-:W-:-:S04]  /*5620*/  SHF.R.U32.HI R5, RZ, 0x18, R4 ;  /* 0x00000018ff057819 */ /* 0x000fc80000011604 */
[----:B------:R-:W-:-:S05]  /*5630*/  LOP3.LUT R5, R0, R5, RZ, 0xfc, !PT ;  /* 0x0000000500057212 */ /* 0x000fca00078efcff */
[----:B------:R0:W-:Y:S01]  /*5640*/  STG.E.U8 desc[UR36][R2.64], R5 ;  /* 0x0000000502007986 */ /* 0x0001e2000c101124 */
[----:B------:R-:W-:Y:S05]  /*5650*/  BRA `(.L_x_1085) ;  /* 0x0000000400d87947 */ /* 0x000fea0003800000 */
.L_x_1100:
[----:B------:R-:W-:Y:S02]  /*5660*/  HADD2.F32 R0, -RZ, R0.H0_H0 ;  /* 0x20000000ff007230 */ /* 0x000fe40000004100 */
[----:B------:R-:W-:-:S03]  /*5670*/  IMAD.MOV.U32 R19, RZ, RZ, R23 ;  /* 0x000000ffff137224 */ /* 0x000fc600078e0017 */
[----:B------:R-:W-:-:S05]  /*5680*/  F2FP.BF16.F32.PACK_AB R0, RZ, R0 ;  /* 0x00000000ff00723e */ /* 0x000fca00000010ff */
[----:B------:R0:W-:Y:S01]  /*5690*/  STG.E.U16 desc[UR36][R2.64], R0 ;  /* 0x0000000002007986 */ /* 0x0001e2000c101524 */
[----:B------:R-:W-:Y:S05]  /*56a0*/  BRA `(.L_x_1085) ;  /* 0x0000000400c47947 */ /* 0x000fea0003800000 */
.L_x_1097:
        /* <DEDUP_REMOVED lines=10> */
[----:B------:R-:W0:Y:S02]  /*5750*/  F2I.FTZ.U32.TRUNC.NTZ R5, R5 ;  /* 0x0000000500057305 */ /* 0x000e24000021f000 */
[----:B0-----:R0:W-:Y:S01]  /*5760*/  STG.E.U16 desc[UR36][R2.64], R5 ;  /* 0x0000000502007986 */ /* 0x0011e2000c101524 */
[----:B------:R-:W-:Y:S05]  /*5770*/  BRA `(.L_x_1085) ;  /* 0x0000000400907947 */ /* 0x000fea0003800000 */
.L_x_1109:
        /* <DEDUP_REMOVED lines=17> */
.L_x_1112:
[----:B------:R-:W-:-:S04]  /*5890*/  LOP3.LUT R0, R7, 0x80000000, RZ, 0xc0, !PT ;  /* 0x8000000007007812 */ /* 0x000fc800078ec0ff */
[----:B------:R-:W-:-:S04]  /*58a0*/  SHF.R.U32.HI R5, RZ, 0x18, R0 ;  /* 0x00000018ff057819 */ /* 0x000fc80000011600 */
[----:B------:R-:W-:-:S04]  /*58b0*/  LOP3.LUT R4, R4, R5, RZ, 0xfc, !PT ;  /* 0x0000000504047212 */ /* 0x000fc800078efcff */
[----:B------:R-:W-:-:S07]  /*58c0*/  PRMT R0, R4, 0x7610, R0 ;  /* 0x0000761004007816 */ /* 0x000fce0000000000 */
.L_x_1111:
[----:B------:R-:W-:Y:S05]  /*58d0*/  BSYNC B0 ;  /* 0x0000000000007941 */ /* 0x000fea0003800000 */
.L_x_1110:
[----:B------:R0:W-:Y:S01]  /*58e0*/  STG.E.U8 desc[UR36][R2.64], R0 ;  /* 0x0000000002007986 */ /* 0x0001e2000c101124 */
[----:B------:R-:W-:Y:S01]  /*58f0*/  IMAD.MOV.U32 R19, RZ, RZ, R23 ;  /* 0x000000ffff137224 */ /* 0x000fe200078e0017 */
[----:B------:R-:W-:Y:S06]  /*5900*/  BRA `(.L_x_1085) ;  /* 0x00000004002c7947 */ /* 0x000fec0003800000 */
.L_x_1108:
        /* <DEDUP_REMOVED lines=17> */
.L_x_1115:
[----:B------:R-:W-:-:S04]  /*5a20*/  LOP3.LUT R0, R7, 0x80000000, RZ, 0xc0, !PT ;  /* 0x8000000007007812 */ /* 0x000fc800078ec0ff */
[----:B------:R-:W-:-:S04]  /*5a30*/  SHF.R.U32.HI R5, RZ, 0x18, R0 ;  /* 0x00000018ff057819 */ /* 0x000fc80000011600 */
[----:B------:R-:W-:-:S04]  /*5a40*/  LOP3.LUT R4, R4, R5, RZ, 0xfc, !PT ;  /* 0x0000000504047212 */ /* 0x000fc800078efcff */
[----:B------:R-:W-:-:S07]  /*5a50*/  PRMT R0, R4, 0x7610, R0 ;  /* 0x0000761004007816 */ /* 0x000fce0000000000 */
.L_x_1114:
[----:B------:R-:W-:Y:S05]  /*5a60*/  BSYNC B0 ;  /* 0x0000000000007941 */ /* 0x000fea0003800000 */
.L_x_1113:
[----:B------:R0:W-:Y:S01]  /*5a70*/  STG.E.U8 desc[UR36][R2.64], R0 ;  /* 0x0000000002007986 */ /* 0x0001e2000c101124 */
[----:B------:R-:W-:Y:S01]  /*5a80*/  IMAD.MOV.U32 R19, RZ, RZ, R23 ;  /* 0x000000ffff137224 */ /* 0x000fe200078e0017 */
[----:B------:R-:W-:Y:S06]  /*5a90*/  BRA `(.L_x_1085) ;  /* 0x0000000000c87947 */ /* 0x000fec0003800000 */
.L_x_1107:
[----:B------:R-:W-:-:S13]  /*5aa0*/  ISETP.NE.AND P0, PT, R4, 0x1c, PT ;  /* 0x0000001c0400780c */ /* 0x000fda0003f05270 */
[----:B------:R-:W-:Y:S05]  /*5ab0*/  @!P0 BRA `(.L_x_1116) ;  /* 0x0000000000b08947 */ /* 0x000fea0003800000 */
[----:B------:R-:W-:-:S13]  /*5ac0*/  ISETP.NE.AND P0, PT, R4, 0x1d, PT ;  /* 0x0000001d0400780c */ /* 0x000fda0003f05270 */
[----:B------:R-:W-:Y:S05]  /*5ad0*/  @!P0 BRA `(.L_x_1117) ;  /* 0x0000000000948947 */ /* 0x000fea0003800000 */
[----:B------:R-:W-:-:S13]  /*5ae0*/  ISETP.NE.AND P0, PT, R4, 0x2c, PT ;  /* 0x0000002c0400780c */ /* 0x000fda0003f05270 */
[----:B------:R-:W-:Y:S05]  /*5af0*/  @P0 BRA `(.L_x_1090) ;  /* 0x0000000000440947 */ /* 0x000fea0003800000 */
[----:B------:R-:W-:Y:S02]  /*5b00*/  HADD2.F32 R5, -RZ, R0.H0_H0 ;  /* 0x20000000ff057230 */ /* 0x000fe40000004100 */
        /* <DEDUP_REMOVED lines=16> */
.L_x_1090:
        /* <DEDUP_REMOVED lines=16> */
.L_x_1118:
[----:B------:R-:W-:Y:S01]  /*5d10*/  IMAD.MOV.U32 R19, RZ, RZ, R23 ;  /* 0x000000ffff137224 */ /* 0x000fe200078e0017 */
[----:B------:R-:W-:Y:S06]  /*5d20*/  BRA `(.L_x_1085) ;  /* 0x0000000000247947 */ /* 0x000fec0003800000 */
.L_x_1117:
[----:B------:R-:W-:Y:S02]  /*5d30*/  HADD2.F32 R4, -RZ, R0.H0_H0 ;  /* 0x20000000ff047230 */ /* 0x000fe40000004100 */
[----:B------:R-:W-:-:S04]  /*5d40*/  IMAD.MOV.U32 R19, RZ, RZ, R23 ;  /* 0x000000ffff137224 */ /* 0x000fc800078e0017 */
[----:B------:R-:W0:Y:S02]  /*5d50*/  F2I.U64.TRUNC R4, R4 ;  /* 0x0000000400047311 */ /* 0x000e24000020d800 */
[----:B0-----:R0:W-:Y:S01]  /*5d60*/  STG.E.64 desc[UR36][R2.64], R4 ;  /* 0x0000000402007986 */ /* 0x0011e2000c101b24 */
[----:B------:R-:W-:Y:S05]  /*5d70*/  BRA `(.L_x_1085) ;  /* 0x0000000000107947 */ /* 0x000fea0003800000 */
.L_x_1116:
[----:B------:R-:W-:Y:S02]  /*5d80*/  HADD2.F32 R0, -RZ, R0.H0_H0 ;  /* 0x20000000ff007230 */ /* 0x000fe40000004100 */
[----:B------:R-:W-:Y:S02]  /*5d90*/  IMAD.MOV.U32 R19, RZ, RZ, R23 ;  /* 0x000000ffff137224 */ /* 0x000fe400078e0017 */
[----:B------:R-:W0:Y:S02]  /*5da0*/  F2I.FTZ.U32.TRUNC.NTZ R5, R0 ;  /* 0x0000000000057305 */ /* 0x000e24000021f000 */
[----:B0-----:R0:W-:Y:S03]  /*5db0*/  STG.E desc[UR36][R2.64], R5 ;  /* 0x0000000502007986 */ /* 0x0011e6000c101924 */
.L_x_1085:
[----:B------:R-:W-:Y:S05]  /*5dc0*/  BSYNC B6 ;  /* 0x0000000000067941 */ /* 0x000fea0003800000 */
.L_x_1084:
[----:B------:R-:W-:Y:S01]  /*5dd0*/  ISETP.GE.AND P0, PT, R19, R16, PT ;  /* 0x000000101300720c */ /* 0x000fe20003f06270 */
[----:B------:R-:W-:-:S12]  /*5de0*/  BSSY B6, `(.L_x_1119) ;  /* 0x00001fc000067945 */ /* 0x000fd80003800000 */
[----:B------:R-:W-:Y:S05]  /*5df0*/  @P0 BRA `(.L_x_1120) ;  /* 0x0000001c00e80947 */ /* 0x000fea0003800000 */
[----:B012345:R-:W0:Y:S01]  /*5e00*/  LDC.64 R2, c[0x0][0x218] ;  /* 0x00008600ff027b82 */ /* 0x03fe220000000a00 */
        /* <DEDUP_REMOVED lines=17> */
[----:B------:R-:W-:-:S06]  /*5f20*/  HADD2.F32 R25, -RZ, R25.H0_H0 ;  /* 0x20000019ff197230 */ /* 0x000fcc0000004100 */
[----:B------:R-:W0:Y:S02]  /*5f30*/  F2I.FTZ.TRUNC.NTZ R25, R25 ;  /* 0x0000001900197305 */ /* 0x000e24000021f100 */
[----:B0-----:R3:W-:Y:S01]  /*5f40*/  STG.E.U8 desc[UR36][R2.64], R25 ;  /* 0x0000001902007986 */ /* 0x0017e2000c101124 */
[----:B------:R-:W-:Y:S05]  /*5f50*/  BRA `(.L_x_1126) ;  /* 0x0000000c00947947 */ /* 0x000fea0003800000 */
.L_x_1124:
[----:B------:R-:W-:-:S06]  /*5f60*/  HADD2.F32 R5, -RZ, R25.H0_H0 ;  /* 0x20000019ff057230 */ /* 0x000fcc0000004100 */
[----:B------:R-:W0:Y:S02]  /*5f70*/  F2I.S64.TRUNC R4, R5 ;  /* 0x0000000500047311 */ /* 0x000e24000020d900 */
[----:B0-----:R4:W-:Y:S01]  /*5f80*/  STG.E.U8 desc[UR36][R2.64], R4 ;  /* 0x0000000402007986 */ /* 0x0019e2000c101124 */
[----:B------:R-:W-:Y:S05]  /*5f90*/  BRA `(.L_x_1126) ;  /* 0x0000000c00847947 */ /* 0x000fea0003800000 */
.L_x_1123:
        /* <DEDUP_REMOVED lines=10> */
.L_x_1128:
[----:B------:R-:W-:-:S06]  /*6040*/  HADD2.F32 R25, -RZ, R25.H0_H0 ;  /* 0x20000019ff197230 */ /* 0x000fcc0000004100 */
[----:B------:R-:W0:Y:S02]  /*6050*/  F2I.FTZ.TRUNC.NTZ R25, R25 ;  /* 0x0000001900197305 */ /* 0x000e24000021f100 */
[----:B0-----:R2:W-:Y:S01]  /*6060*/  STG.E desc[UR36][R2.64], R25 ;  /* 0x0000001902007986 */ /* 0x0015e2000c101924 */
[----:B------:R-:W-:Y:S05]  /*6070*/  BRA `(.L_x_1126) ;  /* 0x0000000c004c7947 */ /* 0x000fea0003800000 */
.L_x_1127:
[----:B------:R-:W-:-:S06]  /*6080*/  HADD2.F32 R25, -RZ, R25.H0_H0 ;  /* 0x20000019ff197230 */ /* 0x000fcc0000004100 */
[----:B------:R-:W0:Y:S02]  /*6090*/  F2I.FTZ.TRUNC.NTZ R25, R25 ;  /* 0x0000001900197305 */ /* 0x000e24000021f100 */
[----:B0-----:R0:W-:Y:S01]  /*60a0*/  STG.E.U16 desc[UR36][R2.64], R25 ;  /* 0x0000001902007986 */ /* 0x0011e2000c101524 */
[----:B------:R-:W-:Y:S05]  /*60b0*/  BRA `(.L_x_1126) ;  /* 0x0000000c003c7947 */ /* 0x000fea0003800000 */
.L_x_1122:
        /* <DEDUP_REMOVED lines=9> */
.L_x_1130:
[----:B------:R0:W-:Y:S01]  /*6150*/  STG.E.U16 desc[UR36][R2.64], R25 ;  /* 0x0000001902007986 */ /* 0x0001e2000c101524 */
[----:B------:R-:W-:Y:S05]  /*6160*/  BRA `(.L_x_1126) ;  /* 0x0000000c00107947 */ /* 0x000fea0003800000 */
.L_x_1129:
        /* <DEDUP_REMOVED lines=10> */
.L_x_1132:
[----:B------:R-:W-:-:S05]  /*6210*/  HADD2.F32 R0, -RZ, R25.H0_H0 ;  /* 0x20000019ff007230 */ /* 0x000fca0000004100 */
[----:B------:R-:W-:-:S04]  /*6220*/  F2FP.F16.F32.PACK_AB R0, RZ, R0 ;  /* 0x00000000ff00723e */ /* 0x000fc800000000ff */
[----:B------:R-:W-:-:S05]  /*6230*/  PRMT R0, R0, 0x5410, RZ ;  /* 0x0000541000007816 */ /* 0x000fca00000000ff */
[----:B------:R0:W-:Y:S01]  /*6240*/  STG.E desc[UR36][R2.64], R0 ;  /* 0x0000000002007986 */ /* 0x0001e2000c101924 */
[----:B------:R-:W-:Y:S05]  /*6250*/  BRA `(.L_x_1126) ;  /* 0x0000000800d47947 */ /* 0x000fea0003800000 */
.L_x_1131:
[----:B------:R-:W-:-:S05]  /*6260*/  HADD2.F32 R4, -RZ, R25.H0_H0 ;  /* 0x20000019ff047230 */ /* 0x000fca0000004100 */
[----:B------:R-:W-:-:S06]  /*6270*/  FMUL.FTZ R4, R4, 1 ;  /* 0x3f80000004047820 */ /* 0x000fcc0000410000 */
[----:B------:R-:W0:Y:S02]  /*6280*/  F2F.F64.F32 R4, R4 ;  /* 0x0000000400047310 */ /* 0x000e240000201800 */
[----:B0-----:R0:W-:Y:S01]  /*6290*/  STG.E.64 desc[UR36][R2.64], R4 ;  /* 0x0000000402007986 */ /* 0x0011e2000c101b24 */
[----:B------:R-:W-:Y:S05]  /*62a0*/  BRA `(.L_x_1126) ;  /* 0x0000000800c07947 */ /* 0x000fea0003800000 */
.L_x_1121:
        /* <DEDUP_REMOVED lines=13> */
.L_x_1135:
[----:B------:R-:W-:Y:S01]  /*6380*/  HADD2.F32 R25, -RZ, R25.H0_H0 ;  /* 0x20000019ff197230 */ /* 0x000fe20000004100 */
[----:B------:R-:W-:-:S04]  /*6390*/  CS2R R6, SRZ ;  /* 0x0000000000067805 */ /* 0x000fc8000001ff00 */
[----:B------:R-:W-:-:S06]  /*63a0*/  FMUL.FTZ R4, R25, 1 ;  /* 0x3f80000019047820 */ /* 0x000fcc0000410000 */
[----:B------:R-:W0:Y:S02]  /*63b0*/  F2F.F64.F32 R4, R4 ;  /* 0x0000000400047310 */ /* 0x000e240000201800 */
[----:B0-----:R0:W-:Y:S01]  /*63c0*/  STG.E.128 desc[UR36][R2.64], R4 ;  /* 0x0000000402007986 */ /* 0x0011e2000c101d24 */
[----:B------:R-:W-:Y:S05]  /*63d0*/  BRA `(.L_x_1126) ;  /* 0x0000000800747947 */ /* 0x000fea0003800000 */
.L_x_1134:
        /* <DEDUP_REMOVED lines=21> */
.L_x_1139:
[----:B------:R-:W-:Y:S05]  /*6530*/  BSYNC B0 ;  /* 0x0000000000007941 */ /* 0x000fea0003800000 */
.L_x_1138:
[----:B------:R-:W-:-:S05]  /*6540*/  LOP3.LUT R5, R0, R5, RZ, 0xfc, !PT ;  /* 0x0000000500057212 */ /* 0x000fca00078efcff */
[----:B------:R0:W-:Y:S01]  /*6550*/  STG.E.U8 desc[UR36][R2.64], R5 ;  /* 0x0000000502007986 */ /* 0x0001e2000c101124 */
[----:B------:R-:W-:Y:S05]  /*6560*/  BRA `(.L_x_1126) ;  /* 0x0000000800107947 */ /* 0x000fea0003800000 */
.L_x_1137:
        /* <DEDUP_REMOVED lines=13> */
.L_x_1141:
[----:B------:R-:W-:Y:S01]  /*6640*/  IMAD.MOV.U32 R0, RZ, RZ, 0x7f ;  /* 0x0000007fff007424 */ /* 0x000fe200078e00ff */
[----:B------:R-:W-:-:S04]  /*6650*/  ISETP.GT.U32.AND P0, PT, R4, 0x7f800000, PT ;  /* 0x7f8000000400780c */ /* 0x000fc80003f04070 */
[----:B------:R-:W-:-:S09]  /*6660*/  SEL R0, R0, 0x7c, P0 ;  /* 0x0000007c00007807 */ /* 0x000fd20000000000 */
.L_x_1142:
[----:B------:R-:W-:Y:S05]  /*6670*/  BSYNC B0 ;  /* 0x0000000000007941 */ /* 0x000fea0003800000 */
.L_x_1140:
[----:B------:R-:W-:-:S04]  /*6680*/  LOP3.LUT R4, R25, 0x80000000, RZ, 0xc0, !PT ;  /* 0x8000000019047812 */ /* 0x000fc800078ec0ff */
[----:B------:R-:W-:-:S04]  /*6690*/  SHF.R.U32.HI R5, RZ, 0x18, R4 ;  /* 0x00000018ff057819 */ /* 0x000fc80000011604 */
[----:B------:R-:W-:-:S05]  /*66a0*/  LOP3.LUT R5, R0, R5, RZ, 0xfc, !PT ;  /* 0x0000000500057212 */ /* 0x000fca00078efcff */
[----:B------:R0:W-:Y:S01]  /*66b0*/  STG.E.U8 desc[UR36][R2.64], R5 ;  /* 0x0000000502007986 */ /* 0x0001e2000c101124 */
[----:B------:R-:W-:Y:S05]  /*66c0*/  BRA `(.L_x_1126) ;  /* 0x0000000400b87947 */ /* 0x000fea0003800000 */
.L_x_1136:
[----:B------:R-:W-:-:S05]  /*66d0*/  HADD2.F32 R0, -RZ, R25.H0_H0 ;  /* 0x20000019ff007230 */ /* 0x000fca0000004100 */
[----:B------:R-:W-:-:S05]  /*66e0*/  F2FP.BF16.F32.PACK_AB R0, RZ, R0 ;  /* 0x00000000ff00723e */ /* 0x000fca00000010ff */
[----:B------:R0:W-:Y:S01]  /*66f0*/  STG.E.U16 desc[UR36][R2.64], R0 ;  /* 0x0000000002007986 */ /* 0x0001e2000c101524 */
[----:B------:R-:W-:Y:S05]  /*6700*/  BRA `(.L_x_1126) ;  /* 0x0000000400a87947 */ /* 0x000fea0003800000 */
.L_x_1133:
        /* <DEDUP_REMOVED lines=12> */
.L_x_1145:
        /* <DEDUP_REMOVED lines=17> */
.L_x_1148:
[----:B------:R-:W-:-:S04]  /*68e0*/  LOP3.LUT R0, R25, 0x80000000, RZ, 0xc0, !PT ;  /* 0x8000000019007812 */ /* 0x000fc800078ec0ff */
[----:B------:R-:W-:-:S04]  /*68f0*/  SHF.R.U32.HI R5, RZ, 0x18, R0 ;  /* 0x00000018ff057819 */ /* 0x000fc80000011600 */
[----:B------:R-:W-:-:S04]  /*6900*/  LOP3.LUT R4, R4, R5, RZ, 0xfc, !PT ;  /* 0x0000000504047212 */ /* 0x000fc800078efcff */
[----:B------:R-:W-:-:S07]  /*6910*/  PRMT R0, R4, 0x7610, R0 ;  /* 0x0000761004007816 */ /* 0x000fce0000000000 */
.L_x_1147:
[----:B------:R-:W-:Y:S05]  /*6920*/  BSYNC B0 ;  /* 0x0000000000007941 */ /* 0x000fea0003800000 */
.L_x_1146:
[----:B------:R0:W-:Y:S01]  /*6930*/  STG.E.U8 desc[UR36][R2.64], R0 ;  /* 0x0000000002007986 */ /* 0x0001e2000c101124 */
[----:B------:R-:W-:Y:S05]  /*6940*/  BRA `(.L_x_1126) ;  /* 0x0000000400187947 */ /* 0x000fea0003800000 */
.L_x_1144:
        /* <DEDUP_REMOVED lines=17> */
.L_x_1151:
[----:B------:R-:W-:-:S04]  /*6a60*/  LOP3.LUT R0, R25, 0x80000000, RZ, 0xc0, !PT ;  /* 0x8000000019007812 */ /* 0x000fc800078ec0ff */
[----:B------:R-:W-:-:S04]  /*6a70*/  SHF.R.U32.HI R5, RZ, 0x18, R0 ;  /* 0x00000018ff057819 */ /* 0x000fc80000011600 */
[----:B------:R-:W-:-:S04]  /*6a80*/  LOP3.LUT R4, R4, R5, RZ, 0xfc, !PT ;  /* 0x0000000504047212 */ /* 0x000fc800078efcff */
[----:B------:R-:W-:-:S07]  /*6a90*/  PRMT R0, R4, 0x7610, R0 ;  /* 0x0000761004007816 */ /* 0x000fce0000000000 */
.L_x_1150:
[----:B------:R-:W-:Y:S05]  /*6aa0*/  BSYNC B0 ;  /* 0x0000000000007941 */ /* 0x000fea0003800000 */
.L_x_1149:
[----:B------:R0:W-:Y:S01]  /*6ab0*/  STG.E.U8 desc[UR36][R2.64], R0 ;  /* 0x0000000002007986 */ /* 0x0001e2000c101124 */
[----:B------:R-:W-:Y:S05]  /*6ac0*/  BRA `(.L_x_1126) ;  /* 0x0000000000b87947 */ /* 0x000fea0003800000 */
.L_x_1143:
        /* <DEDUP_REMOVED lines=22> */
.L_x_1125:
        /* <DEDUP_REMOVED lines=16> */
.L_x_1154:
[----:B------:R-:W-:Y:S05]  /*6d30*/  BRA `(.L_x_1126) ;  /* 0x00000000001c7947 */ /* 0x000fea0003800000 */
.L_x_1153:
[----:B------:R-:W-:-:S06]  /*6d40*/  HADD2.F32 R4, -RZ, R25.H0_H0 ;  /* 0x20000019ff047230 */ /* 0x000fcc0000004100 */
[----:B------:R-:W0:Y:S02]  /*6d50*/  F2I.U64.TRUNC R4, R4 ;  /* 0x0000000400047311 */ /* 0x000e24000020d800 */
[----:B0-----:R0:W-:Y:S01]  /*6d60*/  STG.E.64 desc[UR36][R2.64], R4 ;  /* 0x0000000402007986 */ /* 0x0011e2000c101b24 */
[----:B------:R-:W-:Y:S05]  /*6d70*/  BRA `(.L_x_1126) ;  /* 0x00000000000c7947 */ /* 0x000fea0003800000 */
.L_x_1152:
[----:B------:R-:W-:-:S06]  /*6d80*/  HADD2.F32 R25, -RZ, R25.H0_H0 ;  /* 0x20000019ff197230 */ /* 0x000fcc0000004100 */
[----:B------:R-:W0:Y:S02]  /*6d90*/  F2I.FTZ.U32.TRUNC.NTZ R25, R25 ;  /* 0x0000001900197305 */ /* 0x000e24000021f000 */
[----:B0-----:R0:W-:Y:S02]  /*6da0*/  STG.E desc[UR36][R2.64], R25 ;  /* 0x0000001902007986 */ /* 0x0011e4000c101924 */
.L_x_1126:
[----:B------:R-:W-:-:S05]  /*6db0*/  VIADD R19, R19, 0x80 ;  /* 0x0000008013137836 */ /* 0x000fca0000000000 */
[----:B------:R-:W-:-:S13]  /*6dc0*/  ISETP.GE.AND P0, PT, R19, R16, PT ;  /* 0x000000101300720c */ /* 0x000fda0003f06270 */
[----:B------:R-:W-:Y:S05]  /*6dd0*/  @P0 BRA `(.L_x_1120) ;  /* 0x0000000c00f00947 */ /* 0x000fea0003800000 */
[----:B01234-:R-:W0:Y:S01]  /*6de0*/  LDC.64 R2, c[0x0][0x218] ;  /* 0x00008600ff027b82 */ /* 0x01fe220000000a00 */
        /* <DEDUP_REMOVED lines=21> */
.L_x_1158:
[----:B------:R-:W-:-:S06]  /*6f40*/  HADD2.F32 R5, -RZ, R24.H0_H0 ;  /* 0x20000018ff057230 */ /* 0x000fcc0000004100 */
[----:B------:R-:W0:Y:S02]  /*6f50*/  F2I.S64.TRUNC R4, R5 ;  /* 0x0000000500047311 */ /* 0x000e24000020d900 */
[----:B0-----:R0:W-:Y:S01]  /*6f60*/  STG.E.U8 desc[UR36][R2.64], R4 ;  /* 0x0000000402007986 */ /* 0x0011e2000c101124 */
[----:B------:R-:W-:Y:S05]  /*6f70*/  BRA `(.L_x_1160) ;  /* 0x0000000c00847947 */ /* 0x000fea0003800000 */
.L_x_1157:
        /* <DEDUP_REMOVED lines=10> */
.L_x_1162:
[----:B------:R-:W-:-:S04]  /*7020*/  HADD2.F32 R24, -RZ, R24.H0_H0 ;  /* 0x20000018ff187230 */ /* 0x000fc80000004100 */
[----:B------:R-:W0:Y:S02]  /*7030*/  F2I.FTZ.TRUNC.NTZ R5, R24 ;  /* 0x0000001800057305 */ /* 0x000e24000021f100 */
[----:B0-----:R0:W-:Y:S01]  /*7040*/  STG.E desc[UR36][R2.64], R5 ;  /* 0x0000000502007986 */ /* 0x0011e2000c101924 */
[----:B------:R-:W-:Y:S05]  /*7050*/  BRA `(.L_x_1160) ;  /* 0x0000000c004c7947 */ /* 0x000fea0003800000 */
.L_x_1161:
[----:B------:R-:W-:-:S04]  /*7060*/  HADD2.F32 R24, -RZ, R24.H0_H0 ;  /* 0x20000018ff187230 */ /* 0x000fc80000004100 */
[----:B------:R-:W0:Y:S02]  /*7070*/  F2I.FTZ.TRUNC.NTZ R5, R24 ;  /* 0x0000001800057305 */ /* 0x000e24000021f100 */
[----:B0-----:R0:W-:Y:S01]  /*7080*/  STG.E.U16 desc[UR36][R2.64], R5 ;  /* 0x0000000502007986 */ /* 0x0011e2000c101524 */
[----:B------:R-:W-:Y:S05]  /*7090*/  BRA `(.L_x_1160) ;  /* 0x0000000c003c7947 */ /* 0x000fea0003800000 */
.L_x_1156:
        /* <DEDUP_REMOVED lines=9> */
.L_x_1164:
[----:B------:R0:W-:Y:S01]  /*7130*/  STG.E.U16 desc[UR36][R2.64], R24 ;  /* 0x0000001802007986 */ /* 0x0001e2000c101524 */
[----:B------:R-:W-:Y:S05]  /*7140*/  BRA `(.L_x_1160) ;  /* 0x0000000c00107947 */ /* 0x000fea0003800000 */
.L_x_1163:
        /* <DEDUP_REMOVED lines=10> */
.L_x_1166:
[----:B------:R-:W-:-:S05]  /*71f0*/  HADD2.F32 R0, -RZ, R24.H0_H0 ;  /* 0x20000018ff007230 */ /* 0x000fca0000004100 */
[----:B------:R-:W-:-:S04]  /*7200*/  F2FP.F16.F32.PACK_AB R0, RZ, R0 ;  /* 0x00000000ff00723e */ /* 0x000fc800000000ff */
[----:B------:R-:W-:-:S05]  /*7210*/  PRMT R0, R0, 0x5410, RZ ;  /* 0x0000541000007816 */ /* 0x000fca00000000ff */
[----:B------:R0:W-:Y:S01]  /*7220*/  STG.E desc[UR36][R2.64], R0 ;  /* 0x0000000002007986 */ /* 0x0001e2000c101924 */
[----:B------:R-:W-:Y:S05]  /*7230*/  BRA `(.L_x_1160) ;  /* 0x0000000800d47947 */ /* 0x000fea0003800000 */
.L_x_1165:
[----:B------:R-:W-:-:S05]  /*7240*/  HADD2.F32 R4, -RZ, R24.H0_H0 ;  /* 0x20000018ff047230 */ /* 0x000fca0000004100 */
[----:B------:R-:W-:-:S06]  /*7250*/  FMUL.FTZ R4, R4, 1 ;  /* 0x3f80000004047820 */ /* 0x000fcc0000410000 */
[----:B------:R-:W0:Y:S02]  /*7260*/  F2F.F64.F32 R4, R4 ;  /* 0x0000000400047310 */ /* 0x000e240000201800 */
[----:B0-----:R0:W-:Y:S01]  /*7270*/  STG.E.64 desc[UR36][R2.64], R4 ;  /* 0x0000000402007986 */ /* 0x0011e2000c101b24 */
[----:B------:R-:W-:Y:S05]  /*7280*/  BRA `(.L_x_1160) ;  /* 0x0000000800c07947 */ /* 0x000fea0003800000 */
.L_x_1155:
        /* <DEDUP_REMOVED lines=13> */
.L_x_1169:
[----:B------:R-:W-:Y:S01]  /*7360*/  HADD2.F32 R24, -RZ, R24.H0_H0 ;  /* 0x20000018ff187230 */ /* 0x000fe20000004100 */
[----:B------:R-:W-:-:S04]  /*7370*/  CS2R R6, SRZ ;  /* 0x0000000000067805 */ /* 0x000fc8000001ff00 */
[----:B------:R-:W-:-:S06]  /*7380*/  FMUL.FTZ R4, R24, 1 ;  /* 0x3f80000018047820 */ /* 0x000fcc0000410000 */
[----:B------:R-:W0:Y:S02]  /*7390*/  F2F.F64.F32 R4, R4 ;  /* 0x0000000400047310 */ /* 0x000e240000201800 */
[----:B0-----:R0:W-:Y:S01]  /*73a0*/  STG.E.128 desc[UR36][R2.64], R4 ;  /* 0x0000000402007986 */ /* 0x0011e2000c101d24 */
[----:B------:R-:W-:Y:S05]  /*73b0*/  BRA `(.L_x_1160) ;  /* 0x0000000800747947 */ /* 0x000fea0003800000 */
.L_x_1168:
        /* <DEDUP_REMOVED lines=21> */
.L_x_1173:
[----:B------:R-:W-:Y:S05]  /*7510*/  BSYNC B0 ;  /* 0x0000000000007941 */ /* 0x000fea0003800000 */
.L_x_1172:
[----:B------:R-:W-:-:S05]  /*7520*/  LOP3.LUT R5, R0, R5, RZ, 0xfc, !PT ;  /* 0x0000000500057212 */ /* 0x000fca00078efcff */
[----:B------:R0:W-:Y:S01]  /*7530*/  STG.E.U8 desc[UR36][R2.64], R5 ;  /* 0x0000000502007986 */ /* 0x0001e2000c101124 */
[----:B------:R-:W-:Y:S05]  /*7540*/  BRA `(.L_x_1160) ;  /* 0x0000000800107947 */ /* 0x000fea0003800000 */
.L_x_1171:
        /* <DEDUP_REMOVED lines=13> */
.L_x_1175:
[----:B------:R-:W-:Y:S01]  /*7620*/  IMAD.MOV.U32 R0, RZ, RZ, 0x7f ;  /* 0x0000007fff007424 */ /* 0x000fe200078e00ff */
[----:B------:R-:W-:-:S04]  /*7630*/  ISETP.GT.U32.AND P0, PT, R4, 0x7f800000, PT ;  /* 0x7f8000000400780c */ /* 0x000fc80003f04070 */
[----:B------:R-:W-:-:S09]  /*7640*/  SEL R0, R0, 0x7c, P0 ;  /* 0x0000007c00007807 */ /* 0x000fd20000000000 */
.L_x_1176:
[----:B------:R-:W-:Y:S05]  /*7650*/  BSYNC B0 ;  /* 0x0000000000007941 */ /* 0x000fea0003800000 */
.L_x_1174:
[----:B------:R-:W-:-:S04]  /*7660*/  LOP3.LUT R4, R5, 0x80000000, RZ, 0xc0, !PT ;  /* 0x8000000005047812 */ /* 0x000fc800078ec0ff */
[----:B------:R-:W-:-:S04]  /*7670*/  SHF.R.U32.HI R5, RZ, 0x18, R4 ;  /* 0x00000018ff057819 */ /* 0x000fc80000011604 */
[----:B------:R-:W-:-:S05]  /*7680*/  LOP3.LUT R5, R0, R5, RZ, 0xfc, !PT ;  /* 0x0000000500057212 */ /* 0x000fca00078efcff */
[----:B------:R0:W-:Y:S01]  /*7690*/  STG.E.U8 desc[UR36][R2.64], R5 ;  /* 0x0000000502007986 */ /* 0x0001e2000c101124 */
[----:B------:R-:W-:Y:S05]  /*76a0*/  BRA `(.L_x_1160) ;  /* 0x0000000400b87947 */ /* 0x000fea0003800000 */
.L_x_1170:
[----:B------:R-:W-:-:S05]  /*76b0*/  HADD2.F32 R0, -RZ, R24.H0_H0 ;  /* 0x20000018ff007230 */ /* 0x000fca0000004100 */
[----:B------:R-:W-:-:S05]  /*76c0*/  F2FP.BF16.F32.PACK_AB R0, RZ, R0 ;  /* 0x00000000ff00723e */ /* 0x000fca00000010ff */
[----:B------:R0:W-:Y:S01]  /*76d0*/  STG.E.U16 desc[UR36][R2.64], R0 ;  /* 0x0000000002007986 */ /* 0x0001e2000c101524 */
[----:B------:R-:W-:Y:S05]  /*76e0*/  BRA `(.L_x_1160) ;  /* 0x0000000400a87947 */ /* 0x000fea0003800000 */
.L_x_1167:
        /* <DEDUP_REMOVED lines=12> */
.L_x_1179:
        /* <DEDUP_REMOVED lines=17> */
.L_x_1182:
[----:B------:R-:W-:-:S04]  /*78c0*/  LOP3.LUT R0, R7, 0x80000000, RZ, 0xc0, !PT ;  /* 0x8000000007007812 */ /* 0x000fc800078ec0ff */
[----:B------:R-:W-:-:S04]  /*78d0*/  SHF.R.U32.HI R5, RZ, 0x18, R0 ;  /* 0x00000018ff057819 */ /* 0x000fc80000011600 */
[----:B------:R-:W-:-:S04]  /*78e0*/  LOP3.LUT R4, R4, R5, RZ, 0xfc, !PT ;  /* 0x0000000504047212 */ /* 0x000fc800078efcff */
[----:B------:R-:W-:-:S07]  /*78f0*/  PRMT R0, R4, 0x7610, R0 ;  /* 0x0000761004007816 */ /* 0x000fce0000000000 */
.L_x_1181:
[----:B------:R-:W-:Y:S05]  /*7900*/  BSYNC B0 ;  /* 0x0000000000007941 */ /* 0x000fea0003800000 */
.L_x_1180:
[----:B------:R3:W-:Y:S01]  /*7910*/  STG.E.U8 desc[UR36][R2.64], R0 ;  /* 0x0000000002007986 */ /* 0x0007e2000c101124 */
[----:B------:R-:W-:Y:S05]  /*7920*/  BRA `(.L_x_1160) ;  /* 0x0000000400187947 */ /* 0x000fea0003800000 */
.L_x_1178:
        /* <DEDUP_REMOVED lines=17> */
.L_x_1185:
[----:B------:R-:W-:-:S04]  /*7a40*/  LOP3.LUT R0, R7, 0x80000000, RZ, 0xc0, !PT ;  /* 0x8000000007007812 */ /* 0x000fc800078ec0ff */
[----:B------:R-:W-:-:S04]  /*7a50*/  SHF.R.U32.HI R5, RZ, 0x18, R0 ;  /* 0x00000018ff057819 */ /* 0x000fc80000011600 */
[----:B------:R-:W-:-:S04]  /*7a60*/  LOP3.LUT R4, R4, R5, RZ, 0xfc, !PT ;  /* 0x0000000504047212 */ /* 0x000fc800078efcff */
[----:B------:R-:W-:-:S07]  /*7a70*/  PRMT R0, R4, 0x7610, R0 ;  /* 0x0000761004007816 */ /* 0x000fce0000000000 */
.L_x_1184:
[----:B------:R-:W-:Y:S05]  /*7a80*/  BSYNC B0 ;  /* 0x0000000000007941 */ /* 0x000fea0003800000 */
.L_x_1183:
[----:B------:R0:W-:Y:S01]  /*7a90*/  STG.E.U8 desc[UR36][R2.64], R0 ;  /* 0x0000000002007986 */ /* 0x0001e2000c101124 */
[----:B------:R-:W-:Y:S05]  /*7aa0*/  BRA `(.L_x_1160) ;  /* 0x0000000000b87947 */ /* 0x000fea0003800000 */
.L_x_1177:
[----:B------:R-:W-:-:S13]  /*7ab0*/  ISETP.NE.AND P0, PT, R0, 0x1c, PT ;  /* 0x0000001c0000780c */ /* 0x000fda0003f05270 */
[----:B------:R-:W-:Y:S05]  /*7ac0*/  @!P0 BRA `(.L_x_1186) ;  /* 0x0000000000a48947 */ /* 0x000fea0003800000 */
[----:B------:R-:W-:-:S13]  /*7ad0*/  ISETP.NE.AND P0, PT, R0, 0x1d, PT ;  /* 0x0000001d0000780c */ /* 0x000fda0003f05270 */
[----:B------:R-:W-:Y:S05]  /*7ae0*/  @!P0 BRA `(.L_x_1187) ;  /* 0x00000000008c8947 */ /* 0x000fea0003800000 */
[----:B------:R-:W-:-:S13]  /*7af0*/  ISETP.NE.AND P0, PT, R0, 0x2c, PT ;  /* 0x0000002c0000780c */ /* 0x000fda0003f05270 */
[----:B------:R-:W-:Y:S05]  /*7b00*/  @P0 BRA `(.L_x_1159) ;  /* 0x0000000000400947 */ /* 0x000fea0003800000 */
[----:B------:R-:W-:-:S05]  /*7b10*/  HADD2.F32 R5, -RZ, R24.H0_H0 ;  /* 0x20000018ff057230 */ /* 0x000fca0000004100 */
        /* <DEDUP_REMOVED lines=15> */
.L_x_1159:
        /* <DEDUP_REMOVED lines=16> */
.L_x_1188:
[----:B------:R-:W-:Y:S05]  /*7d10*/  BRA `(.L_x_1160) ;  /* 0x00000000001c7947 */ /* 0x000fea0003800000 */
.L_x_1187:
[----:B------:R-:W-:-:S06]  /*7d20*/  HADD2.F32 R4, -RZ, R24.H0_H0 ;  /* 0x20000018ff047230 */ /* 0x000fcc0000004100 */
[----:B------:R-:W0:Y:S02]  /*7d30*/  F2I.U64.TRUNC R4, R4 ;  /* 0x0000000400047311 */ /* 0x000e24000020d800 */
[----:B0-----:R1:W-:Y:S01]  /*7d40*/  STG.E.64 desc[UR36][R2.64], R4 ;  /* 0x0000000402007986 */ /* 0x0013e2000c101b24 */
[----:B------:R-:W-:Y:S05]  /*7d50*/  BRA `(.L_x_1160) ;  /* 0x00000000000c7947 */ /* 0x000fea0003800000 */
.L_x_1186:
[----:B------:R-:W-:-:S04]  /*7d60*/  HADD2.F32 R24, -RZ, R24.H0_H0 ;  /* 0x20000018ff187230 */ /* 0x000fc80000004100 */
[----:B------:R-:W0:Y:S02]  /*7d70*/  F2I.FTZ.U32.TRUNC.NTZ R5, R24 ;  /* 0x0000001800057305 */ /* 0x000e24000021f000 */
[----:B0-----:R2:W-:Y:S02]  /*7d80*/  STG.E desc[UR36][R2.64], R5 ;  /* 0x0000000502007986 */ /* 0x0015e4000c101924 */
.L_x_1160:
[----:B------:R-:W-:-:S07]  /*7d90*/  VIADD R19, R19, 0x80 ;  /* 0x0000008013137836 */ /* 0x000fce0000000000 */
.L_x_1120:
[----:B------:R-:W-:Y:S05]  /*7da0*/  BSYNC B6 ;  /* 0x0000000000067941 */ /* 0x000fea0003800000 */
.L_x_1119:
[----:B------:R-:W-:-:S13]  /*7db0*/  ISETP.GE.AND P0, PT, R19, R16, PT ;  /* 0x000000101300720c */ /* 0x000fda0003f06270 */
[----:B------:R-:W-:Y:S05]  /*7dc0*/  @P0 EXIT ;  /* 0x000000000000094d */ /* 0x000fea0003800000 */
[----:B012345:R-:W0:Y:S01]  /*7dd0*/  LDC.64 R2, c[0x0][0x218] ;  /* 0x00008600ff027b82 */ /* 0x03fe220000000a00 */
        /* <DEDUP_REMOVED lines=20> */
.L_x_1192:
[----:B------:R-:W-:-:S06]  /*7f20*/  HADD2.F32 R5, -RZ, R22.H0_H0 ;  /* 0x20000016ff057230 */ /* 0x000fcc0000004100 */
[----:B------:R-:W0:Y:S02]  /*7f30*/  F2I.S64.TRUNC R4, R5 ;  /* 0x0000000500047311 */ /* 0x000e24000020d900 */
[----:B0-----:R-:W-:Y:S01]  /*7f40*/  STG.E.U8 desc[UR36][R2.64], R4 ;  /* 0x0000000402007986 */ /* 0x001fe2000c101124 */
[----:B------:R-:W-:Y:S05]  /*7f50*/  EXIT ;  /* 0x000000000000794d */ /* 0x000fea0003800000 */
.L_x_1191:
        /* <DEDUP_REMOVED lines=10> */
.L_x_1195:
[----:B------:R-:W-:-:S04]  /*8000*/  HADD2.F32 R22, -RZ, R22.H0_H0 ;  /* 0x20000016ff167230 */ /* 0x000fc80000004100 */
[----:B------:R-:W0:Y:S02]  /*8010*/  F2I.FTZ.TRUNC.NTZ R5, R22 ;  /* 0x0000001600057305 */ /* 0x000e24000021f100 */
[----:B0-----:R-:W-:Y:S01]  /*8020*/  STG.E desc[UR36][R2.64], R5 ;  /* 0x0000000502007986 */ /* 0x001fe2000c101924 */
[----:B------:R-:W-:Y:S05]  /*8030*/  EXIT ;  /* 0x000000000000794d */ /* 0x000fea0003800000 */
.L_x_1194:
[----:B------:R-:W-:-:S04]  /*8040*/  HADD2.F32 R22, -RZ, R22.H0_H0 ;  /* 0x20000016ff167230 */ /* 0x000fc80000004100 */
[----:B------:R-:W0:Y:S02]  /*8050*/  F2I.FTZ.TRUNC.NTZ R5, R22 ;  /* 0x0000001600057305 */ /* 0x000e24000021f100 */
[----:B0-----:R-:W-:Y:S01]  /*8060*/  STG.E.U16 desc[UR36][R2.64], R5 ;  /* 0x0000000502007986 */ /* 0x001fe2000c101524 */
[----:B------:R-:W-:Y:S05]  /*8070*/  EXIT ;  /* 0x000000000000794d */ /* 0x000fea0003800000 */
.L_x_1190:
        /* <DEDUP_REMOVED lines=9> */
.L_x_1197:
[----:B------:R-:W-:Y:S01]  /*8110*/  STG.E.U16 desc[UR36][R2.64], R22 ;  /* 0x0000001602007986 */ /* 0x000fe2000c101524 */
[----:B------:R-:W-:Y:S05]  /*8120*/  EXIT ;  /* 0x000000000000794d */ /* 0x000fea0003800000 */
.L_x_1196:
        /* <DEDUP_REMOVED lines=10> */
.L_x_1199:
[----:B------:R-:W-:-:S05]  /*81d0*/  HADD2.F32 R0, -RZ, R22.H0_H0 ;  /* 0x20000016ff007230 */ /* 0x000fca0000004100 */
[----:B------:R-:W-:-:S04]  /*81e0*/  F2FP.F16.F32.PACK_AB R0, RZ, R0 ;  /* 0x00000000ff00723e */ /* 0x000fc800000000ff */
[----:B------:R-:W-:-:S05]  /*81f0*/  PRMT R0, R0, 0x5410, RZ ;  /* 0x0000541000007816 */ /* 0x000fca00000000ff */
[----:B------:R-:W-:Y:S01]  /*8200*/  STG.E desc[UR36][R2.64], R0 ;  /* 0x0000000002007986 */ /* 0x000fe2000c101924 */
[----:B------:R-:W-:Y:S05]  /*8210*/  EXIT ;  /* 0x000000000000794d */ /* 0x000fea0003800000 */
.L_x_1198:
[----:B------:R-:W-:-:S05]  /*8220*/  HADD2.F32 R4, -RZ, R22.H0_H0 ;  /* 0x20000016ff047230 */ /* 0x000fca0000004100 */
[----:B------:R-:W-:-:S06]  /*8230*/  FMUL.FTZ R4, R4, 1 ;  /* 0x3f80000004047820 */ /* 0x000fcc0000410000 */
[----:B------:R-:W0:Y:S02]  /*8240*/  F2F.F64.F32 R4, R4 ;  /* 0x0000000400047310 */ /* 0x000e240000201800 */
[----:B0-----:R-:W-:Y:S01]  /*8250*/  STG.E.64 desc[UR36][R2.64], R4 ;  /* 0x0000000402007986 */ /* 0x001fe2000c101b24 */
[----:B------:R-:W-:Y:S05]  /*8260*/  EXIT ;  /* 0x000000000000794d */ /* 0x000fea0003800000 */
.L_x_1189:
        /* <DEDUP_REMOVED lines=13> */
.L_x_1202:
[----:B------:R-:W-:Y:S01]  /*8340*/  HADD2.F32 R22, -RZ, R22.H0_H0 ;  /* 0x20000016ff167230 */ /* 0x000fe20000004100 */
[----:B------:R-:W-:-:S04]  /*8350*/  CS2R R6, SRZ ;  /* 0x0000000000067805 */ /* 0x000fc8000001ff00 */
[----:B------:R-:W-:-:S06]  /*8360*/  FMUL.FTZ R4, R22, 1 ;  /* 0x3f80000016047820 */ /* 0x000fcc0000410000 */
[----:B------:R-:W0:Y:S02]  /*8370*/  F2F.F64.F32 R4, R4 ;  /* 0x0000000400047310 */ /* 0x000e240000201800 */
[----:B0-----:R-:W-:Y:S01]  /*8380*/  STG.E.128 desc[UR36][R2.64], R4 ;  /* 0x0000000402007986 */ /* 0x001fe2000c101d24 */
[----:B------:R-:W-:Y:S05]  /*8390*/  EXIT ;  /* 0x000000000000794d */ /* 0x000fea0003800000 */
.L_x_1201:
        /* <DEDUP_REMOVED lines=21> */
.L_x_1206:
[----:B------:R-:W-:Y:S05]  /*84f0*/  BSYNC B0 ;  /* 0x0000000000007941 */ /* 0x000fea0003800000 */
.L_x_1205:
[----:B------:R-:W-:-:S05]  /*8500*/  LOP3.LUT R5, R0, R5, RZ, 0xfc, !PT ;  /* 0x0000000500057212 */ /* 0x000fca00078efcff */
[----:B------:R-:W-:Y:S01]  /*8510*/  STG.E.U8 desc[UR36][R2.64], R5 ;  /* 0x0000000502007986 */ /* 0x000fe2000c101124 */
[----:B------:R-:W-:Y:S05]  /*8520*/  EXIT ;  /* 0x000000000000794d */ /* 0x000fea0003800000 */
.L_x_1204:
        /* <DEDUP_REMOVED lines=13> */
.L_x_1208:
[----:B------:R-:W-:Y:S01]  /*8600*/  IMAD.MOV.U32 R0, RZ, RZ, 0x7f ;  /* 0x0000007fff007424 */ /* 0x000fe200078e00ff */
[----:B------:R-:W-:-:S04]  /*8610*/  ISETP.GT.U32.AND P0, PT, R4, 0x7f800000, PT ;  /* 0x7f8000000400780c */ /* 0x000fc80003f04070 */
[----:B------:R-:W-:-:S09]  /*8620*/  SEL R0, R0, 0x7c, P0 ;  /* 0x0000007c00007807 */ /* 0x000fd20000000000 */
.L_x_1209:
[----:B------:R-:W-:Y:S05]  /*8630*/  BSYNC B0 ;  /* 0x0000000000007941 */ /* 0x000fea0003800000 */
.L_x_1207:
[----:B------:R-:W-:-:S04]  /*8640*/  LOP3.LUT R4, R5, 0x80000000, RZ, 0xc0, !PT ;  /* 0x8000000005047812 */ /* 0x000fc800078ec0ff */
[----:B------:R-:W-:-:S04]  /*8650*/  SHF.R.U32.HI R5, RZ, 0x18, R4 ;  /* 0x00000018ff057819 */ /* 0x000fc80000011604 */
[----:B------:R-:W-:-:S05]  /*8660*/  LOP3.LUT R5, R0, R5, RZ, 0xfc, !PT ;  /* 0x0000000500057212 */ /* 0x000fca00078efcff */
[----:B------:R-:W-:Y:S01]  /*8670*/  STG.E.U8 desc[UR36][R2.64], R5 ;  /* 0x0000000502007986 */ /* 0x000fe2000c101124 */
[----:B------:R-:W-:Y:S05]  /*8680*/  EXIT ;  /* 0x000000000000794d */ /* 0x000fea0003800000 */
.L_x_1203:
[----:B------:R-:W-:-:S05]  /*8690*/  HADD2.F32 R0, -RZ, R22.H0_H0 ;  /* 0x20000016ff007230 */ /* 0x000fca0000004100 */
[----:B------:R-:W-:-:S05]  /*86a0*/  F2FP.BF16.F32.PACK_AB R0, RZ, R0 ;  /* 0x00000000ff00723e */ /* 0x000fca00000010ff */
[----:B------:R-:W-:Y:S01]  /*86b0*/  STG.E.U16 desc[UR36][R2.64], R0 ;  /* 0x0000000002007986 */ /* 0x000fe2000c101524 */
[----:B------:R-:W-:Y:S05]  /*86c0*/  EXIT ;  /* 0x000000000000794d */ /* 0x000fea0003800000 */
.L_x_1200:
        /* <DEDUP_REMOVED lines=12> */
.L_x_1212:
        /* <DEDUP_REMOVED lines=17> */
.L_x_1215:
[----:B------:R-:W-:-:S04]  /*88a0*/  LOP3.LUT R0, R7, 0x80000000, RZ, 0xc0, !PT ;  /* 0x8000000007007812 */ /* 0x000fc800078ec0ff */
[----:B------:R-:W-:-:S04]  /*88b0*/  SHF.R.U32.HI R5, RZ, 0x18, R0 ;  /* 0x00000018ff057819 */ /* 0x000fc80000011600 */
[----:B------:R-:W-:-:S04]  /*88c0*/  LOP3.LUT R4, R4, R5, RZ, 0xfc, !PT ;  /* 0x0000000504047212 */ /* 0x000fc800078efcff */
[----:B------:R-:W-:-:S07]  /*88d0*/  PRMT R0, R4, 0x7610, R0 ;  /* 0x0000761004007816 */ /* 0x000fce0000000000 */
.L_x_1214:
[----:B------:R-:W-:Y:S05]  /*88e0*/  BSYNC B0 ;  /* 0x0000000000007941 */ /* 0x000fea0003800000 */
.L_x_1213:
[----:B------:R-:W-:Y:S01]  /*88f0*/  STG.E.U8 desc[UR36][R2.64], R0 ;  /* 0x0000000002007986 */ /* 0x000fe2000c101124 */
[----:B------:R-:W-:Y:S05]  /*8900*/  EXIT ;  /* 0x000000000000794d */ /* 0x000fea0003800000 */
.L_x_1211:
        /* <DEDUP_REMOVED lines=17> */
.L_x_1218:
[----:B------:R-:W-:-:S04]  /*8a20*/  LOP3.LUT R0, R7, 0x80000000, RZ, 0xc0, !PT ;  /* 0x8000000007007812 */ /* 0x000fc800078ec0ff */
[----:B------:R-:W-:-:S04]  /*8a30*/  SHF.R.U32.HI R5, RZ, 0x18, R0 ;  /* 0x00000018ff057819 */ /* 0x000fc80000011600 */
[----:B------:R-:W-:-:S04]  /*8a40*/  LOP3.LUT R4, R4, R5, RZ, 0xfc, !PT ;  /* 0x0000000504047212 */ /* 0x000fc800078efcff */
[----:B------:R-:W-:-:S07]  /*8a50*/  PRMT R0, R4, 0x7610, R0 ;  /* 0x0000761004007816 */ /* 0x000fce0000000000 */
.L_x_1217:
[----:B------:R-:W-:Y:S05]  /*8a60*/  BSYNC B0 ;  /* 0x0000000000007941 */ /* 0x000fea0003800000 */
.L_x_1216:
[----:B------:R-:W-:Y:S01]  /*8a70*/  STG.E.U8 desc[UR36][R2.64], R0 ;  /* 0x0000000002007986 */ /* 0x000fe2000c101124 */
[----:B------:R-:W-:Y:S05]  /*8a80*/  EXIT ;  /* 0x000000000000794d */ /* 0x000fea0003800000 */
.L_x_1210:
        /* <DEDUP_REMOVED lines=22> */
.L_x_1193:
        /* <DEDUP_REMOVED lines=16> */
.L_x_1221:
[----:B------:R-:W-:Y:S05]  /*8cf0*/  EXIT ;  /* 0x000000000000794d */ /* 0x000fea0003800000 */
.L_x_1220:
[----:B------:R-:W-:-:S06]  /*8d00*/  HADD2.F32 R4, -RZ, R22.H0_H0 ;  /* 0x20000016ff047230 */ /* 0x000fcc0000004100 */
[----:B------:R-:W0:Y:S02]  /*8d10*/  F2I.U64.TRUNC R4, R4 ;  /* 0x0000000400047311 */ /* 0x000e24000020d800 */
[----:B0-----:R-:W-:Y:S01]  /*8d20*/  STG.E.64 desc[UR36][R2.64], R4 ;  /* 0x0000000402007986 */ /* 0x001fe2000c101b24 */
[----:B------:R-:W-:Y:S05]  /*8d30*/  EXIT ;  /* 0x000000000000794d */ /* 0x000fea0003800000 */
.L_x_1219:
[----:B------:R-:W-:-:S04]  /*8d40*/  HADD2.F32 R22, -RZ, R22.H0_H0 ;  /* 0x20000016ff167230 */ /* 0x000fc80000004100 */
[----:B------:R-:W0:Y:S02]  /*8d50*/  F2I.FTZ.U32.TRUNC.NTZ R5, R22 ;  /* 0x0000001600057305 */ /* 0x000e24000021f000 */
[----:B0-----:R-:W-:Y:S01]  /*8d60*/  STG.E desc[UR36][R2.64], R5 ;  /* 0x0000000502007986 */ /* 0x001fe2000c101924 */
[----:B------:R-:W-:Y:S05]  /*8d70*/  EXIT ;  /* 0x000000000000794d */ /* 0x000fea0003800000 */
.L_x_1222:
        /* <DEDUP_REMOVED lines=16> */
.L_x_2947:


//--------------------- .text._ZN2at6native18elementwise_kernelILi128ELi4EZNS0_22gpu_kernel_impl_nocastIZZZNS0_16sinh_kernel_cudaERNS_18TensorIteratorBaseEENKUlvE0_clEvENKUlvE1_clEvEUlN3c104HalfEE_EEvS4_RKT_EUliE_EEviT1_ --------------------------
	.section	.text._ZN2at6native18elementwise_kernelILi128ELi4EZNS0_22gpu_kernel_impl_nocastIZZZNS0_16sinh_kernel_cudaERNS_18TensorIteratorBaseEENKUlvE0_clEvENKUlvE1_clEvEUlN3c104HalfEE_EEvS4_RKT_EUliE_EEviT1_,"ax",@progbits
	.align	128
        .global         _ZN2at6native18elementwise_kernelILi128ELi4EZNS0_22gpu_kernel_impl_nocastIZZZNS0_16sinh_kernel_cudaERNS_18TensorIteratorBaseEENKUlvE0_clEvENKUlvE1_clEvEUlN3c104HalfEE_EEvS4_RKT_EUliE_EEviT1_
        .type           _ZN2at6native18elementwise_kernelILi128ELi4EZNS0_22gpu_kernel_impl_nocastIZZZNS0_16sinh_kernel_cudaERNS_18TensorIteratorBaseEENKUlvE0_clEvENKUlvE1_clEvEUlN3c104HalfEE_EEvS4_RKT_EUliE_EEviT1_,@function
        .size           _ZN2at6native18elementwise_kernelILi128ELi4EZNS0_22gpu_kernel_impl_nocastIZZZNS0_16sinh_kernel_cudaERNS_18TensorIteratorBaseEENKUlvE0_clEvENKUlvE1_clEvEUlN3c104HalfEE_EEvS4_RKT_EUliE_EEviT1_,(.L_x_2948 - _ZN2at6native18elementwise_kernelILi128ELi4EZNS0_22gpu_kernel_impl_nocastIZZZNS0_16sinh_kernel_cudaERNS_18TensorIteratorBaseEENKUlvE0_clEvENKUlvE1_clEvEUlN3c104HalfEE_EEvS4_RKT_EUliE_EEviT1_)
        .other          _ZN2at6native18elementwise_kernelILi128ELi4EZNS0_22gpu_kernel_impl_nocastIZZZNS0_16sinh_kernel_cudaERNS_18TensorIteratorBaseEENKUlvE0_clEvENKUlvE1_clEvEUlN3c104HalfEE_EEvS4_RKT_EUliE_EEviT1_,@"STO_CUDA_ENTRY STV_DEFAULT"
_ZN2at6native18elementwise_kernelILi128ELi4EZNS0_22gpu_kernel_impl_nocastIZZZNS0_16sinh_kernel_cudaERNS_18TensorIteratorBaseEENKUlvE0_clEvENKUlvE1_clEvEUlN3c104HalfEE_EEvS4_RKT_EUliE_EEviT1_:
.text._ZN2at6native18elementwise_kernelILi128ELi4EZNS0_22gpu_kernel_impl_nocastIZZZNS0_16sinh_kernel_cudaERNS_18TensorIteratorBaseEENKUlvE0_clEvENKUlvE1_clEvEUlN3c104HalfEE_EEvS4_RKT_EUliE_EEviT1_:
        /* <DEDUP_REMOVED lines=311> */
.L_x_1225:
        /* <DEDUP_REMOVED lines=8> */
[----:B--2---:R-:W-:-:S05]  /*13f0*/  HADD2.F32 R2, -RZ, R4.H0_H0 ;  /* 0x20000004ff027230 */ /* 0x004fca0000004100 */
        /* <DEDUP_REMOVED lines=24> */
[----:B------:R-:W-:Y:S01]  /*1580*/  F2FP.F16.F32.PACK_AB R5, RZ, R5 ;  /* 0x00000005ff05723e */ /* 0x000fe200000000ff */
[----:B------:R-:W-:-:S05]  /*1590*/  IMAD.X R3, RZ, RZ, UR9, P0 ;  /* 0x00000009ff037e24 */ /* 0x000fca00080e06ff */
[----:B------:R0:W-:Y:S03]  /*15a0*/  STG.E.U16 desc[UR4][R2.64], R5 ;  /* 0x0000000502007986 */ /* 0x0001e6000c101504 */
.L_x_1224:
[----:B------:R-:W-:Y:S05]  /*15b0*/  BSYNC B0 ;  /* 0x0000000000007941 */ /* 0x000fea0003800000 */
.L_x_1223:
        /* <DEDUP_REMOVED lines=305> */
.L_x_1228:
        /* <DEDUP_REMOVED lines=33> */
[----:B------:R-:W-:Y:S02]  /*2ae0*/  F2FP.F16.F32.PACK_AB R5, RZ, R5 ;  /* 0x00000005ff05723e */ /* 0x000fe400000000ff */
        /* <DEDUP_REMOVED lines=306> */
.L_x_1229:
        /* <DEDUP_REMOVED lines=34> */
[----:B------:R-:W-:-:S05]  /*4030*/  IADD3.X R3, RZ, UR9, RZ, P0, !PT ;  /* 0x00000009ff037c10 */ /* 0x000fca00087fe4ff */
[----:B------:R2:W-:Y:S02]  /*4040*/  STG.E.U16 desc[UR4][R2.64], R5 ;  /* 0x0000000502007986 */ /* 0x0005e4000c101504 */
.L_x_1227:
[----:B------:R-:W-:Y:S05]  /*4050*/  BSYNC B0 ;  /* 0x0000000000007941 */ /* 0x000fea0003800000 */
.L_x_1226:
[----:B------:R-:W-:-:S13]  /*4060*/  ISETP.GE.AND P0, PT, R0, UR6, PT ;  /* 0x0000000600007c0c */ /* 0x000fda000bf06270 */
[----:B------:R-:W-:Y:S05]  /*4070*/  @P0 EXIT ;  /* 0x000000000000094d */ /* 0x000fea0003800000 */
[----:B------:R-:W3:Y:S01]  /*4080*/  LDC R8, c[0x0][0x218] ;  /* 0x00008600ff087b82 */ /* 0x000ee20000000800 */
[----:B012---:R-:W-:Y:S02]  /*4090*/  CS2R R2, SRZ ;  /* 0x0000000000027805 */ /* 0x007fe4000001ff00 */
[----:B---3--:R-:W-:-:S13]  /*40a0*/  ISETP.NE.AND P0, PT, R8, RZ, PT ;  /* 0x000000ff0800720c */ /* 0x008fda0003f05270 */
[----:B------:R-:W-:Y:S05]  /*40b0*/  @!P0 BRA `(.L_x_1230) ;  /* 0x0000001000a88947 */ /* 0x000fea0003800000 */
[----:B------:R-:W-:Y:S01]  /*40c0*/  HFMA2.MMA R2, -RZ, RZ, 0, 0 ;  /* 0x00000000ff027435 */ /* 0x000fe200000001ff */
[----:B------:R-:W-:Y:S01]  /*40d0*/  MOV R3, R0 ;  /* 0x0000000000037202 */ /* 0x000fe20000000f00 */
[----:B------:R-:W-:Y:S01]  /*40e0*/  ULDC.64 UR6, c[0x0][0x220] ;  /* 0x0000880000067ab9 */ /* 0x000fe20000000a00 */
[----:B------:R-:W-:-:S07]  /*40f0*/  ISETP.NE.AND P0, PT, R8, 0x1, PT ;  /* 0x000000010800780c */ /* 0x000fce0003f05270 */
        /* <DEDUP_REMOVED lines=294> */
.L_x_1230:
[----:B------:R-:W-:Y:S02]  /*5360*/  ULDC.64 UR6, c[0x0][0x418] ;  /* 0x0001060000067ab9 */ /* 0x000fe40000000a00 */
[----:B------:R-:W-:-:S04]  /*5370*/  IADD3 R4, P0, R2, UR6, RZ ;  /* 0x0000000602047c10 */ /* 0x000fc8000ff1e0ff */
[----:B------:R-:W-:Y:S01]  /*5380*/  IADD3.X R5, RZ, UR7, RZ, P0, !PT ;  /* 0x00000007ff057c10 */ /* 0x000fe200087fe4ff */
[----:B------:R-:W-:-:S04]  /*5390*/  ULDC.64 UR6, c[0x0][0x410] ;  /* 0x0001040000067ab9 */ /* 0x000fc80000000a00 */
[----:B------:R0:W2:Y:S01]  /*53a0*/  LDG.E.U16 R4, desc[UR4][R4.64] ;  /* 0x0000000404047981 */ /* 0x0000a2000c1e1500 */
[----:B------:R-:W-:Y:S02]  /*53b0*/  MOV R7, 0x42fc0000 ;  /* 0x42fc000000077802 */ /* 0x000fe40000000f00 */
[----:B0-----:R-:W-:Y:S01]  /*53c0*/  MOV R5, 0x363d0ada ;  /* 0x363d0ada00057802 */ /* 0x001fe20000000f00 */
[----:B--2---:R-:W-:-:S05]  /*53d0*/  HADD2.F32 R0, -RZ, R4.H0_H0 ;  /* 0x20000004ff007230 */ /* 0x004fca0000004100 */
        /* <DEDUP_REMOVED lines=26> */
[----:B------:R-:W-:Y:S01]  /*5580*/  STG.E.U16 desc[UR4][R2.64], R5 ;  /* 0x0000000502007986 */ /* 0x000fe2000c101504 */
[----:B------:R-:W-:Y:S05]  /*5590*/  EXIT ;  /* 0x000000000000794d */ /* 0x000fea0003800000 */
.L_x_1231:
        /* <DEDUP_REMOVED lines=14> */
.L_x_2948:


//--------------------- .text._ZN2at6native27unrolled_elementwise_kernelIZZZNS0_16sinh_kernel_cudaERNS_18TensorIteratorBaseEENKUlvE0_clEvENKUlvE1_clEvEUlN3c104HalfEE_St5arrayIPcLm2EELi4E23TrivialOffsetCalculatorILi1EjESD_NS0_6memory15LoadWithoutCastENSE_16StoreWithoutCastEEEviT_T0_T2_T3_T4_T5_ --------------------------
	.section	.text._ZN2at6native27unrolled_elementwise_kernelIZZZNS0_16sinh_kernel_cudaERNS_18TensorIteratorBaseEENKUlvE0_clEvENKUlvE1_clEvEUlN3c104HalfEE_St5arrayIPcLm2EELi4E23TrivialOffsetCalculatorILi1EjESD_NS0_6memory15LoadWithoutCastENSE_16StoreWithoutCastEEEviT_T0_T2_T3_T4_T5_,"ax",@progbits
	.align	128
        .global         _ZN2at6native27unrolled_elementwise_kernelIZZZNS0_16sinh_kernel_cudaERNS_18TensorIteratorBaseEENKUlvE0_clEvENKUlvE1_clEvEUlN3c104HalfEE_St5arrayIPcLm2EELi4E23TrivialOffsetCalculatorILi1EjESD_NS0_6memory15LoadWithoutCastENSE_16StoreWithoutCastEEEviT_T0_T2_T3_T4_T5_
        .type           _ZN2at6native27unrolled_elementwise_kernelIZZZNS0_16sinh_kernel_cudaERNS_18TensorIteratorBaseEENKUlvE0_clEvENKUlvE1_clEvEUlN3c104HalfEE_St5arrayIPcLm2EELi4E23TrivialOffsetCalculatorILi1EjESD_NS0_6memory15LoadWithoutCastENSE_16StoreWithoutCastEEEviT_T0_T2_T3_T4_T5_,@function
        .size           _ZN2at6native27unrolled_elementwise_kernelIZZZNS0_16sinh_kernel_cudaERNS_18TensorIteratorBaseEENKUlvE0_clEvENKUlvE1_clEvEUlN3c104HalfEE_St5arrayIPcLm2EELi4E23TrivialOffsetCalculatorILi1EjESD_NS0_6memory15LoadWithoutCastENSE_16StoreWithoutCastEEEviT_T0_T2_T3_T4_T5_,(.L_x_2949 - _ZN2at6native27unrolled_elementwise_kernelIZZZNS0_16sinh_kernel_cudaERNS_18TensorIteratorBaseEENKUlvE0_clEvENKUlvE1_clEvEUlN3c104HalfEE_St5arrayIPcLm2EELi4E23TrivialOffsetCalculatorILi1EjESD_NS0_6memory15LoadWithoutCastENSE_16StoreWithoutCastEEEviT_T0_T2_T3_T4_T5_)
        .other          _ZN2at6native27unrolled_elementwise_kernelIZZZNS0_16sinh_kernel_cudaERNS_18TensorIteratorBaseEENKUlvE0_clEvENKUlvE1_clEvEUlN3c104HalfEE_St5arrayIPcLm2EELi4E23TrivialOffsetCalculatorILi1EjESD_NS0_6memory15LoadWithoutCastENSE_16StoreWithoutCastEEEviT_T0_T2_T3_T4_T5_,@"STO_CUDA_ENTRY STV_DEFAULT"
_ZN2at6native27unrolled_elementwise_kernelIZZZNS0_16sinh_kernel_cudaERNS_18TensorIteratorBaseEENKUlvE0_clEvENKUlvE1_clEvEUlN3c104HalfEE_St5arrayIPcLm2EELi4E23TrivialOffsetCalculatorILi1EjESD_NS0_6memory15LoadWithoutCastENSE_16StoreWithoutCastEEEviT_T0_T2_T3_T4_T5_:
.text._ZN2at6native27unrolled_elementwise_kernelIZZZNS0_16sinh_kernel_cudaERNS_18TensorIteratorBaseEENKUlvE0_clEvENKUlvE1_clEvEUlN3c104HalfEE_St5arrayIPcLm2EELi4E23TrivialOffsetCalculatorILi1EjESD_NS0_6memory15LoadWithoutCastENSE_16StoreWithoutCastEEEviT_T0_T2_T3_T4_T5_:
        /* <DEDUP_REMOVED lines=27> */
[----:B------:R-:W-:Y:S02]  /*01b0*/  @!P0 LEA R9, R0, R3, 0x9 ;  /* 0x0000000300098211 */ /* 0x000fe400078e48ff */
        /* <DEDUP_REMOVED lines=19> */
[----:B-----5:R-:W-:Y:S01]  /*02f0*/  HADD2.F32 R9, -RZ, R9.H0_H0 ;  /* 0x20000009ff097230 */ /* 0x020fe20000004100 */
        /* <DEDUP_REMOVED lines=26> */
.L_x_1233:
[----:B------:R-:W-:Y:S05]  /*04a0*/  BSYNC B0 ;  /* 0x0000000000007941 */ /* 0x000fea0003800000 */
.L_x_1232:
[----:B------:R-:W-:Y:S04]  /*04b0*/  BSSY B0, `(.L_x_1234) ;  /* 0x000001d000007945 */ /* 0x000fe80003800000 */
[----:B------:R-:W-:Y:S05]  /*04c0*/  @P1 BRA `(.L_x_1235) ;  /* 0x00000000006c1947 */ /* 0x000fea0003800000 */
        /* <DEDUP_REMOVED lines=27> */
.L_x_1235:
[----:B------:R-:W-:Y:S05]  /*0680*/  BSYNC B0 ;  /* 0x0000000000007941 */ /* 0x000fea0003800000 */
.L_x_1234:
        /* <DEDUP_REMOVED lines=29> */
.L_x_1237:
[----:B------:R-:W-:Y:S05]  /*0860*/  BSYNC B0 ;  /* 0x0000000000007941 */ /* 0x000fea0003800000 */
.L_x_1236:
        /* <DEDUP_REMOVED lines=29> */
.L_x_1239:
[----:B------:R-:W-:Y:S05]  /*0a40*/  BSYNC B0 ;  /* 0x0000000000007941 */ /* 0x000fea0003800000 */
.L_x_1238:
        /* <DEDUP_REMOVED lines=14> */
.L_x_1241:
[----:B------:R-:W-:Y:S05]  /*0b30*/  BSYNC B0 ;  /* 0x0000000000007941 */ /* 0x000fea0003800000 */
.L_x_1240:
[----:B------:R-:W-:-:S13]  /*0b40*/  ISETP.GE.AND P0, PT, R3, R2, PT ;  /* 0x000000020300720c */ /* 0x000fda0003f06270 */
[----:B------:R-:W-:Y:S05]  /*0b50*/  @P0 EXIT ;  /* 0x000000000000094d */ /* 0x000fea0003800000 */
[----:B01----:R-:W0:Y:S01]  /*0b60*/  LDC.64 R4, c[0x0][0x218] ;  /* 0x00008600ff047b82 */ /* 0x003e220000000a00 */
[----:B------:R-:W-:-:S05]  /*0b70*/  LEA R3, R0, R3, 0x9 ;  /* 0x0000000300037211 */ /* 0x000fca00078e48ff */
[----:B0-----:R-:W-:-:S05]  /*0b80*/  IMAD.WIDE.U32 R2, R3, 0x2, R4 ;  /* 0x0000000203027825 */ /* 0x001fca00078e0004 */
[----:B------:R-:W-:Y:S01]  /*0b90*/  STG.E.U16 desc[UR4][R2.64], R13 ;  /* 0x0000000d02007986 */ /* 0x000fe2000c101504 */
[----:B------:R-:W-:Y:S05]  /*0ba0*/  EXIT ;  /* 0x000000000000794d */ /* 0x000fea0003800000 */
.L_x_1242:
        /* <DEDUP_REMOVED lines=13> */
.L_x_2949:


//--------------------- .text._ZN2at6native29vectorized_elementwise_kernelILi2EZZZNS0_16sinh_kernel_cudaERNS_18TensorIteratorBaseEENKUlvE0_clEvENKUlvE1_clEvEUlN3c104HalfEE_St5arrayIPcLm2EEEEviT0_T1_ --------------------------
	.section	.text._ZN2at6native29vectorized_elementwise_kernelILi2EZZZNS0_16sinh_kernel_cudaERNS_18TensorIteratorBaseEENKUlvE0_clEvENKUlvE1_clEvEUlN3c104HalfEE_St5arrayIPcLm2EEEEviT0_T1_,"ax",@progbits
	.align	128
        .global         _ZN2at6native29vectorized_elementwise_kernelILi2EZZZNS0_16sinh_kernel_cudaERNS_18TensorIteratorBaseEENKUlvE0_clEvENKUlvE1_clEvEUlN3c104HalfEE_St5arrayIPcLm2EEEEviT0_T1_
        .type           _ZN2at6native29vectorized_elementwise_kernelILi2EZZZNS0_16sinh_kernel_cudaERNS_18TensorIteratorBaseEENKUlvE0_clEvENKUlvE1_clEvEUlN3c104HalfEE_St5arrayIPcLm2EEEEviT0_T1_,@function
        .size           _ZN2at6native29vectorized_elementwise_kernelILi2EZZZNS0_16sinh_kernel_cudaERNS_18TensorIteratorBaseEENKUlvE0_clEvENKUlvE1_clEvEUlN3c104HalfEE_St5arrayIPcLm2EEEEviT0_T1_,(.L_x_2950 - _ZN2at6native29vectorized_elementwise_kernelILi2EZZZNS0_16sinh_kernel_cudaERNS_18TensorIteratorBaseEENKUlvE0_clEvENKUlvE1_clEvEUlN3c104HalfEE_St5arrayIPcLm2EEEEviT0_T1_)
        .other          _ZN2at6native29vectorized_elementwise_kernelILi2EZZZNS0_16sinh_kernel_cudaERNS_18TensorIteratorBaseEENKUlvE0_clEvENKUlvE1_clEvEUlN3c104HalfEE_St5arrayIPcLm2EEEEviT0_T1_,@"STO_CUDA_ENTRY STV_DEFAULT"
_ZN2at6native29vectorized_elementwise_kernelILi2EZZZNS0_16sinh_kernel_cudaERNS_18TensorIteratorBaseEENKUlvE0_clEvENKUlvE1_clEvEUlN3c104HalfEE_St5arrayIPcLm2EEEEviT0_T1_:
.text._ZN2at6native29vectorized_elementwise_kernelILi2EZZZNS0_16sinh_kernel_cudaERNS_18TensorIteratorBaseEENKUlvE0_clEvENKUlvE1_clEvEUlN3c104HalfEE_St5arrayIPcLm2EEEEviT0_T1_:
        /* <DEDUP_REMOVED lines=17> */
[----:B--2---:R-:W-:-:S02]  /*0110*/  HADD2.F32 R14, -RZ, R3.H0_H0 ;  /* 0x20000003ff0e7230 */ /* 0x004fc40000004100 */
[----:B------:R-:W-:Y:S02]  /*0120*/  HADD2.F32 R3, -RZ, R3.H1_H1 ;  /* 0x30000003ff037230 */ /* 0x000fe40000004100 */
[--C-:B---3--:R-:W-:Y:S02]  /*0130*/  HADD2.F32 R13, -RZ, R12.reuse.H0_H0 ;  /* 0x2000000cff0d7230 */ /* 0x108fe40000004100 */
[----:B------:R-:W-:Y:S01]  /*0140*/  FMUL.FTZ R4, |R14|, 1.4426950216293334961 ;  /* 0x3fb8aa3b0e047820 */ /* 0x000fe20000410200 */
[----:B------:R-:W-:Y:S02]  /*0150*/  HADD2.F32 R12, -RZ, R12.H1_H1 ;  /* 0x3000000cff0c7230 */ /* 0x000fe40000004100 */
[----:B------:R-:W-:Y:S01]  /*0160*/  FMUL.FTZ R15, |R3|, 1.4426950216293334961 ;  /* 0x3fb8aa3b030f7820 */ /* 0x000fe20000410200 */
[----:B------:R-:W1:Y:S01]  /*0170*/  FRND.TRUNC R7, R4 ;  /* 0x0000000400077307 */ /* 0x000e62000020d000 */
[----:B0-----:R-:W-:Y:S01]  /*0180*/  FMUL.FTZ R9, |R13|, 1.4426950216293334961 ;  /* 0x3fb8aa3b0d097820 */ /* 0x001fe20000410200 */
[----:B------:R-:W-:-:S06]  /*0190*/  FMUL.FTZ R21, |R12|, 1.4426950216293334961 ;  /* 0x3fb8aa3b0c157820 */ /* 0x000fcc0000410200 */
[----:B------:R-:W0:Y:S01]  /*01a0*/  FRND.TRUNC R15, R15 ;  /* 0x0000000f000f7307 */ /* 0x000e22000020d000 */
[----:B-1----:R-:W-:-:S07]  /*01b0*/  FSETP.GT.FTZ.AND P0, PT, |R7|, 126, PT ;  /* 0x42fc00000700780b */ /* 0x002fce0003f14200 */
[----:B------:R-:W1:Y:S01]  /*01c0*/  FRND.TRUNC R9, R9 ;  /* 0x0000000900097307 */ /* 0x000e62000020d000 */
[----:B------:R-:W-:-:S04]  /*01d0*/  LOP3.LUT R10, R2, 0x80000000, R7, 0xb8, !PT ;  /* 0x80000000020a7812 */ /* 0x000fc800078eb807 */
[----:B------:R-:W-:Y:S02]  /*01e0*/  FSEL R7, R10, R7, P0 ;  /* 0x000000070a077208 */ /* 0x000fe40000000000 */
[----:B0-----:R-:W-:Y:S01]  /*01f0*/  FSETP.GT.FTZ.AND P1, PT, |R15|, 126, PT ;  /* 0x42fc00000f00780b */ /* 0x001fe20003f34200 */
[----:B------:R-:W0:Y:S01]  /*0200*/  FRND.TRUNC R21, R21 ;  /* 0x0000001500157307 */ /* 0x000e22000020d000 */
[----:B------:R-:W-:Y:S01]  /*0210*/  LOP3.LUT R8, R2, 0x80000000, R15, 0xb8, !PT ;  /* 0x8000000002087812 */ /* 0x000fe200078eb80f */
[----:B------:R-:W-:-:S03]  /*0220*/  FFMA.FTZ R4, R7, -0.69314718246459960938, |R14| ;  /* 0xbf31721807047823 */ /* 0x000fc6000001040e */
[----:B------:R-:W-:Y:S01]  /*0230*/  FSEL R10, R8, R15, P1 ;  /* 0x0000000f080a7208 */ /* 0x000fe20000800000 */
[C---:B------:R-:W-:Y:S01]  /*0240*/  FFMA.FTZ R4, R7.reuse, 1.9046542121259335545e-09, R4 ;  /* 0x3102e30807047823 */ /* 0x040fe20000010004 */
[----:B------:R-:W-:Y:S01]  /*0250*/  FADD.FTZ R7, R7, 12583037 ;  /* 0x4b40007d07077421 */ /* 0x000fe20000010000 */
[----:B-1----:R-:W-:Y:S02]  /*0260*/  FSETP.GT.FTZ.AND P0, PT, |R9|, 126, PT ;  /* 0x42fc00000900780b */ /* 0x002fe40003f14200 */
[----:B------:R-:W-:Y:S01]  /*0270*/  FMUL.FTZ R8, R4, 1.4426950216293334961 ;  /* 0x3fb8aa3b04087820 */ /* 0x000fe20000410000 */
[C---:B------:R-:W-:Y:S01]  /*0280*/  FFMA.FTZ R15, R10.reuse, -0.69314718246459960938, |R3| ;  /* 0xbf3172180a0f7823 */ /* 0x040fe20000010403 */
[----:B------:R-:W-:Y:S01]  /*0290*/  MOV R4, 0x363d0ada ;  /* 0x363d0ada00047802 */ /* 0x000fe20000000f00 */
[C---:B------:R-:W-:Y:S01]  /*02a0*/  FADD.FTZ R18, R10.reuse, 12583037 ;  /* 0x4b40007d0a127421 */ /* 0x040fe20000010000 */
[----:B------:R-:W-:Y:S01]  /*02b0*/  SHF.L.U32 R7, R7, 0x17, RZ ;  /* 0x0000001707077819 */ /* 0x000fe200000006ff */
[----:B------:R-:W-:Y:S01]  /*02c0*/  FFMA.FTZ R15, R10, 1.9046542121259335545e-09, R15 ;  /* 0x3102e3080a0f7823 */ /* 0x000fe2000001000f */
[----:B------:R-:W1:Y:S01]  /*02d0*/  MUFU.EX2 R8, R8 ;  /* 0x0000000800087308 */ /* 0x000e620000000800 */
[----:B0-----:R-:W-:-:S02]  /*02e0*/  FSETP.GT.FTZ.AND P1, PT, |R21|, 126, PT ;  /* 0x42fc00001500780b */ /* 0x001fc40003f34200 */
[----:B------:R-:W-:Y:S01]  /*02f0*/  FMUL.FTZ R17, R15, 1.4426950216293334961 ;  /* 0x3fb8aa3b0f117820 */ /* 0x000fe20000410000 */
[----:B------:R-:W-:Y:S01]  /*0300*/  FMUL.FTZ R15, R14, R14 ;  /* 0x0000000e0e0f7220 */ /* 0x000fe20000410000 */
[----:B------:R-:W-:-:S03]  /*0310*/  LOP3.LUT R20, R2, 0x80000000, R21, 0xb8, !PT ;  /* 0x8000000002147812 */ /* 0x000fc600078eb815 */
[----:B------:R-:W0:Y:S01]  /*0320*/  MUFU.EX2 R19, R17 ;  /* 0x0000001100137308 */ /* 0x000e220000000800 */
[----:B------:R-:W-:Y:S01]  /*0330*/  FFMA.FTZ R16, R15, R4, 0.00019836159481201320887 ;  /* 0x394fff490f107423 */ /* 0x000fe20000010004 */
[----:B------:R-:W-:Y:S02]  /*0340*/  FSEL R21, R20, R21, P1 ;  /* 0x0000001514157208 */ /* 0x000fe40000800000 */
[----:B------:R-:W-:Y:S01]  /*0350*/  FSETP.GE.FTZ.AND P1, PT, |R3|, 1, PT ;  /* 0x3f8000000300780b */ /* 0x000fe20003f36200 */
[----:B------:R-:W-:Y:S01]  /*0360*/  FFMA.FTZ R16, R15, R16, 0.0083333496004343032837 ;  /* 0x3c08889a0f107423 */ /* 0x000fe20000010010 */
[----:B-1----:R-:W-:-:S03]  /*0370*/  FMUL.FTZ R10, R7, R8 ;  /* 0x00000008070a7220 */ /* 0x002fc60000410000 */
[C---:B------:R-:W-:Y:S01]  /*0380*/  FFMA.FTZ R16, R15.reuse, R16, 0.16666667163372039795 ;  /* 0x3e2aaaab0f107423 */ /* 0x040fe20000010010 */
[----:B------:R-:W-:Y:S01]  /*0390*/  SHF.L.U32 R8, R18, 0x17, RZ ;  /* 0x0000001712087819 */ /* 0x000fe200000006ff */
[--C-:B----4-:R-:W-:Y:S01]  /*03a0*/  HADD2.F32 R7, -RZ, R6.reuse.H0_H0 ;  /* 0x20000006ff077230 */ /* 0x110fe20000004100 */
[----:B------:R-:W1:Y:S01]  /*03b0*/  MUFU.RCP R17, R10 ;  /* 0x0000000a00117308 */ /* 0x000e620000001000 */
[----:B------:R-:W-:Y:S01]  /*03c0*/  FMUL.FTZ R15, R15, R16 ;  /* 0x000000100f0f7220 */ /* 0x000fe20000410000 */
[----:B------:R-:W-:Y:S01]  /*03d0*/  LOP3.LUT R16, R2, 0x80000000, R9, 0xb8, !PT ;  /* 0x8000000002107812 */ /* 0x000fe200078eb809 */
[----:B------:R-:W-:Y:S02]  /*03e0*/  HADD2.F32 R6, -RZ, R6.H1_H1 ;  /* 0x30000006ff067230 */ /* 0x000fe40000004100 */
[----:B0-----:R-:W-:Y:S01]  /*03f0*/  FMUL.FTZ R8, R8, R19 ;  /* 0x0000001308087220 */ /* 0x001fe20000410000 */
[----:B------:R-:W-:Y:S01]  /*0400*/  FMUL.FTZ R19, |R7|, 1.4426950216293334961 ;  /* 0x3fb8aa3b07137820 */ /* 0x000fe20000410200 */
[----:B------:R-:W-:Y:S01]  /*0410*/  FSEL R16, R16, R9, P0 ;  /* 0x0000000910107208 */ /* 0x000fe20000000000 */
[----:B------:R-:W-:Y:S01]  /*0420*/  FMUL.FTZ R9, R3, R3 ;  /* 0x0000000303097220 */ /* 0x000fe20000410000 */
[----:B------:R-:W0:Y:S01]  /*0430*/  MUFU.RCP R18, R8 ;  /* 0x0000000800127308 */ /* 0x000e220000001000 */
[----:B------:R-:W-:Y:S01]  /*0440*/  FSETP.GE.FTZ.AND P0, PT, |R14|, 1, PT ;  /* 0x3f8000000e00780b */ /* 0x000fe20003f16200 */
[----:B------:R-:W-:Y:S01]  /*0450*/  FMUL.FTZ R22, |R6|, 1.4426950216293334961 ;  /* 0x3fb8aa3b06167820 */ /* 0x000fe20000410200 */
[----:B------:R-:W-:Y:S01]  /*0460*/  FFMA.FTZ R20, R9, R4, 0.00019836159481201320887 ;  /* 0x394fff4909147423 */ /* 0x000fe20000010004 */
[----:B------:R-:W-:-:S03]  /*0470*/  FFMA.FTZ R25, R16, -0.69314718246459960938, |R13| ;  /* 0xbf31721810197823 */ /* 0x000fc6000001040d */
[----:B------:R-:W-:Y:S01]  /*0480*/  FFMA.FTZ R20, R9, R20, 0.0083333496004343032837 ;  /* 0x3c08889a09147423 */ /* 0x000fe20000010014 */
[----:B------:R-:W-:Y:S01]  /*0490*/  FFMA.FTZ R25, R16, 1.9046542121259335545e-09, R25 ;  /* 0x3102e30810197823 */ /* 0x000fe20000010019 */
[----:B-1----:R-:W-:Y:S01]  /*04a0*/  FMUL.FTZ R17, R17, -0.125 ;  /* 0xbe00000011117820 */ /* 0x002fe20000410000 */
[----:B------:R-:W1:Y:S01]  /*04b0*/  FRND.TRUNC R19, R19 ;  /* 0x0000001300137307 */ /* 0x000e62000020d000 */
[----:B------:R-:W-:Y:S01]  /*04c0*/  FFMA.FTZ R20, R9, R20, 0.16666667163372039795 ;  /* 0x3e2aaaab09147423 */ /* 0x000fe20000010014 */
[----:B------:R-:W-:Y:S01]  /*04d0*/  FMUL.FTZ R24, R25, 1.4426950216293334961 ;  /* 0x3fb8aa3b19187820 */ /* 0x000fe20000410000 */
[----:B------:R-:W-:Y:S01]  /*04e0*/  FFMA.FTZ R23, R10, 2, R17 ;  /* 0x400000000a177823 */ /* 0x000fe20000010011 */
[C---:B------:R-:W-:Y:S01]  /*04f0*/  FFMA.FTZ R10, R21.reuse, -0.69314718246459960938, |R12| ;  /* 0xbf317218150a7823 */ /* 0x040fe2000001040c */
[----:B------:R-:W-:Y:S01]  /*0500*/  FADD.FTZ R16, R16, 12583037 ;  /* 0x4b40007d10107421 */ /* 0x000fe20000010000 */
[----:B0-----:R-:W-:Y:S02]  /*0510*/  FMUL.FTZ R25, R18, -0.125 ;  /* 0xbe00000012197820 */ /* 0x001fe40000410000 */
[C---:B------:R-:W-:Y:S01]  /*0520*/  FFMA.FTZ R26, R21.reuse, 1.9046542121259335545e-09, R10 ;  /* 0x3102e308151a7823 */ /* 0x040fe2000001000a */
[----:B------:R0:W2:Y:S01]  /*0530*/  FRND.TRUNC R17, R22 ;  /* 0x0000001600117307 */ /* 0x0000a2000020d000 */
[----:B------:R-:W-:Y:S01]  /*0540*/  FADD.FTZ R21, R21, 12583037 ;  /* 0x4b40007d15157421 */ /* 0x000fe20000010000 */
[----:B------:R-:W-:Y:S01]  /*0550*/  FFMA.FTZ R10, R8, 2, R25 ;  /* 0x40000000080a7823 */ /* 0x000fe20000010019 */
[----:B-----5:R-:W-:-:S02]  /*0560*/  HADD2.F32 R8, -RZ, R11.H0_H0 ;  /* 0x2000000bff087230 */ /* 0x020fc40000004100 */
[----:B------:R-:W-:Y:S01]  /*0570*/  HADD2.F32 R11, -RZ, R11.H1_H1 ;  /* 0x3000000bff0b7230 */ /* 0x000fe20000004100 */
[----:B------:R-:W-:Y:S02]  /*0580*/  SHF.L.U32 R21, R21, 0x17, RZ ;  /* 0x0000001715157819 */ /* 0x000fe400000006ff */
[----:B------:R3:W4:Y:S01]  /*0590*/  MUFU.EX2 R18, R24 ;  /* 0x0000001800127308 */ /* 0x0007220000000800 */
[----:B0-----:R-:W-:Y:S01]  /*05a0*/  FMUL.FTZ R22, R9, R20 ;  /* 0x0000001409167220 */ /* 0x001fe20000410000 */
[----:B------:R-:W-:Y:S01]  /*05b0*/  FMUL.FTZ R20, R26, 1.4426950216293334961 ;  /* 0x3fb8aa3b1a147820 */ /* 0x000fe20000410000 */
[--C-:B------:R-:W-:Y:S01]  /*05c0*/  LOP3.LUT R9, R23, 0x80000000, R14.reuse, 0xb8, !PT ;  /* 0x8000000017097812 */ /* 0x100fe200078eb80e */
[----:B------:R-:W-:Y:S01]  /*05d0*/  FMUL.FTZ R23, R13, R13 ;  /* 0x0000000d0d177220 */ /* 0x000fe20000410000 */
[----:B------:R-:W-:Y:S01]  /*05e0*/  @!P0 FFMA.FTZ R9, R14, R15, R14 ;  /* 0x0000000f0e098223 */ /* 0x000fe2000001000e */
[--C-:B------:R-:W-:Y:S01]  /*05f0*/  LOP3.LUT R10, R10, 0x80000000, R3.reuse, 0xb8, !PT ;  /* 0x800000000a0a7812 */ /* 0x100fe200078eb803 */
[----:B------:R-:W-:Y:S01]  /*0600*/  FMUL.FTZ R25, |R8|, 1.4426950216293334961 ;  /* 0x3fb8aa3b08197820 */ /* 0x000fe20000410200 */
[----:B------:R-:W-:Y:S01]  /*0610*/  FFMA.FTZ R14, R23, R4, 0.00019836159481201320887 ;  /* 0x394fff49170e7423 */ /* 0x000fe20000010004 */
[----:B------:R-:W0:Y:S01]  /*0620*/  MUFU.EX2 R20, R20 ;  /* 0x0000001400147308 */ /* 0x000e220000000800 */
[----:B------:R-:W-:Y:S01]  /*0630*/  @!P1 FFMA.FTZ R10, R3, R22, R3 ;  /* 0x00000016030a9223 */ /* 0x000fe20000010003 */
[----:B------:R-:W-:Y:S01]  /*0640*/  FMUL.FTZ R22, |R11|, 1.4426950216293334961 ;  /* 0x3fb8aa3b0b167820 */ /* 0x000fe20000410200 */
[----:B------:R-:W-:Y:S01]  /*0650*/  FFMA.FTZ R14, R23, R14, 0.0083333496004343032837 ;  /* 0x3c08889a170e7423 */ /* 0x000fe2000001000e */
[----:B-1----:R-:W-:-:S02]  /*0660*/  FSETP.GT.FTZ.AND P0, PT, |R19|, 126, PT ;  /* 0x42fc00001300780b */ /* 0x002fc40003f14200 */
[----:B---3--:R-:W-:Y:S01]  /*0670*/  LOP3.LUT R24, R2, 0x80000000, R19, 0xb8, !PT ;  /* 0x8000000002187812 */ /* 0x008fe200078eb813 */
[C---:B------:R-:W-:Y:S01]  /*0680*/  FFMA.FTZ R14, R23.reuse, R14, 0.16666667163372039795 ;  /* 0x3e2aaaab170e7423 */ /* 0x040fe2000001000e */
[----:B------:R-:W-:Y:S01]  /*0690*/  SHF.L.U32 R15, R16, 0x17, RZ ;  /* 0x00000017100f7819 */ /* 0x000fe200000006ff */
[----:B------:R-:W1:Y:S01]  /*06a0*/  FRND.TRUNC R3, R25 ;  /* 0x0000001900037307 */ /* 0x000e62000020d000 */
[----:B------:R-:W-:Y:S01]  /*06b0*/  FSEL R16, R24, R19, P0 ;  /* 0x0000001318107208 */ /* 0x000fe20000000000 */
[----:B------:R-:W-:Y:S01]  /*06c0*/  FMUL.FTZ R14, R23, R14 ;  /* 0x0000000e170e7220 */ /* 0x000fe20000410000 */
[----:B--2---:R-:W-:Y:S01]  /*06d0*/  FSETP.GT.FTZ.AND P0, PT, |R17|, 126, PT ;  /* 0x42fc00001100780b */ /* 0x004fe20003f14200 */
[----:B----4-:R-:W-:Y:S01]  /*06e0*/  FMUL.FTZ R24, R15, R18 ;  /* 0x000000120f187220 */ /* 0x010fe20000410000 */
[----:B------:R-:W-:Y:S01]  /*06f0*/  LOP3.LUT R18, R2, 0x80000000, R17, 0xb8, !PT ;  /* 0x8000000002127812 */ /* 0x000fe200078eb811 */
[----:B------:R-:W-:Y:S01]  /*0700*/  FFMA.FTZ R19, R16, -0.69314718246459960938, |R7| ;  /* 0xbf31721810137823 */ /* 0x000fe20000010407 */
[C---:B------:R-:W-:Y:S01]  /*0710*/  FSETP.GE.FTZ.AND P1, PT, |R12|.reuse, 1, PT ;  /* 0x3f8000000c00780b */ /* 0x040fe20003f36200 */
[----:B------:R2:W3:Y:S01]  /*0720*/  FRND.TRUNC R23, R22 ;  /* 0x0000001600177307 */ /* 0x0004e2000020d000 */
[----:B0-----:R-:W-:Y:S01]  /*0730*/  FMUL.FTZ R15, R21, R20 ;  /* 0x00000014150f7220 */ /* 0x001fe20000410000 */
[----:B------:R-:W-:Y:S01]  /*0740*/  FMUL.FTZ R21, R12, R12 ;  /* 0x0000000c0c157220 */ /* 0x000fe20000410000 */
[----:B------:R-:W-:Y:S01]  /*0750*/  FSEL R17, R18, R17, P0 ;  /* 0x0000001112117208 */ /* 0x000fe20000000000 */
[C---:B------:R-:W-:Y:S01]  /*0760*/  FFMA.FTZ R19, R16.reuse, 1.9046542121259335545e-09, R19 ;  /* 0x3102e30810137823 */ /* 0x040fe20000010013 */
[----:B------:R-:W-:Y:S01]  /*0770*/  FADD.FTZ R16, R16, 12583037 ;  /* 0x4b40007d10107421 */ /* 0x000fe20000010000 */
[----:B------:R-:W-:Y:S01]  /*0780*/  FFMA.FTZ R18, R21, R4, 0.00019836159481201320887 ;  /* 0x394fff4915127423 */ /* 0x000fe20000010004 */
[----:B-1----:R-:W-:Y:S01]  /*0790*/  FSETP.GT.FTZ.AND P0, PT, |R3|, 126, PT ;  /* 0x42fc00000300780b */ /* 0x002fe20003f14200 */
[----:B------:R-:W0:Y:S01]  /*07a0*/  MUFU.RCP R20, R24 ;  /* 0x0000001800147308 */ /* 0x000e220000001000 */
[----:B------:R-:W-:Y:S01]  /*07b0*/  LOP3.LUT R26, R2, 0x80000000, R3, 0xb8, !PT ;  /* 0x80000000021a7812 */ /* 0x000fe200078eb803 */
[----:B------:R-:W-:Y:S01]  /*07c0*/  FFMA.FTZ R18, R21, R18, 0.0083333496004343032837 ;  /* 0x3c08889a15127423 */ /* 0x000fe20000010012 */
[----:B--2---:R-:W-:Y:S01]  /*07d0*/  FMUL.FTZ R22, R19, 1.4426950216293334961 ;  /* 0x3fb8aa3b13167820 */ /* 0x004fe20000410000 */
[----:B------:R-:W-:-:S02]  /*07e0*/  FSETP.GE.FTZ.AND P2, PT, |R8|, 1, PT ;  /* 0x3f8000000800780b */ /* 0x000fc40003f56200 */
[----:B------:R-:W-:Y:S01]  /*07f0*/  FSEL R19, R26, R3, P0 ;  /* 0x000000031a137208 */ /* 0x000fe20000000000 */
[----:B------:R-:W-:Y:S01]  /*0800*/  FFMA.FTZ R18, R21, R18, 0.16666667163372039795 ;  /* 0x3e2aaaab15127423 */ /* 0x000fe20000010012 */
[----:B---3--:R-:W-:Y:S01]  /*0810*/  LOP3.LUT R28, R2, 0x80000000, R23, 0xb8, !PT ;  /* 0x80000000021c7812 */ /* 0x008fe200078eb817 */
[----:B------:R-:W-:Y:S01]  /*0820*/  FFMA.FTZ R26, R17, -0.69314718246459960938, |R6| ;  /* 0xbf317218111a7823 */ /* 0x000fe20000010406 */
[----:B------:R-:W1:Y:S01]  /*0830*/  MUFU.RCP R2, R15 ;  /* 0x0000000f00027308 */ /* 0x000e620000001000 */
[----:B------:R-:W-:Y:S01]  /*0840*/  FSETP.GT.FTZ.AND P0, PT, |R23|, 126, PT ;  /* 0x42fc00001700780b */ /* 0x000fe20003f14200 */
[----:B------:R-:W-:Y:S01]  /*0850*/  FMUL.FTZ R21, R21, R18 ;  /* 0x0000001215157220 */ /* 0x000fe20000410000 */
[----:B------:R-:W-:Y:S01]  /*0860*/  FFMA.FTZ R26, R17, 1.9046542121259335545e-09, R26 ;  /* 0x3102e308111a7823 */ /* 0x000fe2000001001a */
[----:B------:R-:W-:Y:S02]  /*0870*/  FSETP.GE.FTZ.AND P3, PT, |R11|, 1, PT ;  /* 0x3f8000000b00780b */ /* 0x000fe40003f76200 */
[----:B------:R-:W-:Y:S01]  /*0880*/  FSEL R18, R28, R23, P0 ;  /* 0x000000171c127208 */ /* 0x000fe20000000000 */
[----:B0-----:R-:W-:Y:S01]  /*0890*/  FMUL.FTZ R3, R20, -0.125 ;  /* 0xbe00000014037820 */ /* 0x001fe20000410000 */
[----:B------:R-:W0:Y:S01]  /*08a0*/  MUFU.EX2 R22, R22 ;  /* 0x0000001600167308 */ /* 0x000e220000000800 */
[----:B------:R-:W-:Y:S01]  /*08b0*/  FMUL.FTZ R23, R26, 1.4426950216293334961 ;  /* 0x3fb8aa3b1a177820 */ /* 0x000fe20000410000 */
[----:B------:R-:W-:Y:S01]  /*08c0*/  FFMA.FTZ R28, R19, -0.69314718246459960938, |R8| ;  /* 0xbf317218131c7823 */ /* 0x000fe20000010408 */
[----:B------:R-:W-:Y:S01]  /*08d0*/  FFMA.FTZ R24, R24, 2, R3 ;  /* 0x4000000018187823 */ /* 0x000fe20000010003 */
[C---:B------:R-:W-:Y:S01]  /*08e0*/  FFMA.FTZ R3, R18.reuse, -0.69314718246459960938, |R11| ;  /* 0xbf31721812037823 */ /* 0x040fe2000001040b */
[----:B------:R-:W-:Y:S01]  /*08f0*/  FSETP.GE.FTZ.AND P0, PT, |R13|, 1, PT ;  /* 0x3f8000000d00780b */ /* 0x000fe20003f16200 */
[----:B------:R-:W-:Y:S01]  /*0900*/  FFMA.FTZ R28, R19, 1.9046542121259335545e-09, R28 ;  /* 0x3102e308131c7823 */ /* 0x000fe2000001001c */
[----:B------:R-:W-:Y:S01]  /*0910*/  FADD.FTZ R26, R17, 12583037 ;  /* 0x4b40007d111a7421 */ /* 0x000fe20000010000 */
[----:B------:R-:W2:Y:S01]  /*0920*/  MUFU.EX2 R23, R23 ;  /* 0x0000001700177308 */ /* 0x000ea20000000800 */
[----:B------:R-:W-:Y:S01]  /*0930*/  FFMA.FTZ R25, R18, 1.9046542121259335545e-09, R3 ;  /* 0x3102e30812197823 */ /* 0x000fe20000010003 */
[----:B------:R-:W-:Y:S01]  /*0940*/  SHF.L.U32 R3, R16, 0x17, RZ ;  /* 0x0000001710037819 */ /* 0x000fe200000006ff */
[----:B-1----:R-:W-:Y:S01]  /*0950*/  FMUL.FTZ R2, R2, -0.125 ;  /* 0xbe00000002027820 */ /* 0x002fe20000410000 */
[----:B------:R-:W-:Y:S01]  /*0960*/  FMUL.FTZ R20, R28, 1.4426950216293334961 ;  /* 0x3fb8aa3b1c147820 */ /* 0x000fe20000410000 */
[----:B------:R-:W-:Y:S01]  /*0970*/  FMUL.FTZ R27, R25, 1.4426950216293334961 ;  /* 0x3fb8aa3b191b7820 */ /* 0x000fe20000410000 */
[----:B------:R-:W-:Y:S01]  /*0980*/  SHF.L.U32 R26, R26, 0x17, RZ ;  /* 0x000000171a1a7819 */ /* 0x000fe200000006ff */
[----:B------:R-:W-:Y:S01]  /*0990*/  FFMA.FTZ R25, R15, 2, R2 ;  /* 0x400000000f197823 */ /* 0x000fe20000010002 */
[--C-:B------:R-:W-:Y:S01]  /*09a0*/  LOP3.LUT R17, R24, 0x80000000, R13.reuse, 0xb8, !PT ;  /* 0x8000000018117812 */ /* 0x100fe200078eb80d */
[----:B0-----:R-:W-:Y:S01]  /*09b0*/  FMUL.FTZ R15, R3, R22 ;  /* 0x00000016030f7220 */ /* 0x001fe20000410000 */
[----:B------:R-:W0:Y:S01]  /*09c0*/  MUFU.EX2 R20, R20 ;  /* 0x0000001400147308 */ /* 0x000e220000000800 */
[----:B------:R-:W1:Y:S01]  /*09d0*/  LDC.64 R2, c[0x0][0x218] ;  /* 0x00008600ff027b82 */ /* 0x000e620000000a00 */
[--C-:B------:R-:W-:Y:S01]  /*09e0*/  LOP3.LUT R16, R25, 0x80000000, R12.reuse, 0xb8, !PT ;  /* 0x8000000019107812 */ /* 0x100fe200078eb80c */
[----:B------:R-:W-:Y:S01]  /*09f0*/  @!P1 FFMA.FTZ R16, R12, R21, R12 ;  /* 0x000000150c109223 */ /* 0x000fe2000001000c */
[----:B------:R-:W-:Y:S01]  /*0a00*/  FADD.FTZ R12, R19, 12583037 ;  /* 0x4b40007d130c7421 */ /* 0x000fe20000010000 */
[----:B------:R-:W-:Y:S01]  /*0a10*/  FMUL.FTZ R21, R7, R7 ;  /* 0x0000000707157220 */ /* 0x000fe20000410000 */
[----:B------:R-:W-:Y:S01]  /*0a20*/  @!P0 FFMA.FTZ R17, R13, R14, R13 ;  /* 0x0000000e0d118223 */ /* 0x000fe2000001000d */
[----:B--2---:R-:W-:Y:S01]  /*0a30*/  FMUL.FTZ R23, R26, R23 ;  /* 0x000000171a177220 */ /* 0x004fe20000410000 */
[----:B------:R2:W3:Y:S01]  /*0a40*/  MUFU.EX2 R22, R27 ;  /* 0x0000001b00167308 */ /* 0x0004e20000000800 */
[----:B------:R-:W-:Y:S01]  /*0a50*/  FADD.FTZ R18, R18, 12583037 ;  /* 0x4b40007d12127421 */ /* 0x000fe20000010000 */
[----:B------:R-:W-:Y:S01]  /*0a60*/  SHF.L.U32 R25, R12, 0x17, RZ ;  /* 0x000000170c197819 */ /* 0x000fe200000006ff */
[----:B------:R-:W-:Y:S01]  /*0a70*/  FFMA.FTZ R12, R21, R4, 0.00019836159481201320887 ;  /* 0x394fff49150c7423 */ /* 0x000fe20000010004 */
[----:B------:R-:W-:Y:S01]  /*0a80*/  FMUL.FTZ R19, R6, R6 ;  /* 0x0000000606137220 */ /* 0x000fe20000410000 */
[----:B------:R-:W-:-:S02]  /*0a90*/  FSETP.GE.FTZ.AND P0, PT, |R7|, 1, PT ;  /* 0x3f8000000700780b */ /* 0x000fc40003f16200 */
[----:B------:R-:W-:Y:S01]  /*0aa0*/  FSETP.GE.FTZ.AND P1, PT, |R6|, 1, PT ;  /* 0x3f8000000600780b */ /* 0x000fe20003f36200 */
[----:B------:R-:W4:Y:S01]  /*0ab0*/  MUFU.RCP R13, R15 ;  /* 0x0000000f000d7308 */ /* 0x000f220000001000 */
[----:B--2---:R-:W-:Y:S01]  /*0ac0*/  SHF.L.U32 R27, R18, 0x17, RZ ;  /* 0x00000017121b7819 */ /* 0x004fe200000006ff */
[----:B------:R-:W-:Y:S01]  /*0ad0*/  FFMA.FTZ R18, R21, R12, 0.0083333496004343032837 ;  /* 0x3c08889a15127423 */ /* 0x000fe2000001000c */
[----:B------:R-:W-:Y:S01]  /*0ae0*/  FFMA.FTZ R24, R19, R4, 0.00019836159481201320887 ;  /* 0x394fff4913187423 */ /* 0x000fe20000010004 */
[----:B0-----:R-:W-:Y:S01]  /*0af0*/  FMUL.FTZ R20, R25, R20 ;  /* 0x0000001419147220 */ /* 0x001fe20000410000 */
[----:B------:R-:W-:Y:S01]  /*0b00*/  F2FP.F16.F32.PACK_AB R9, R10, R9 ;  /* 0x000000090a09723e */ /* 0x000fe200000000ff */
[----:B------:R-:W-:Y:S01]  /*0b10*/  FFMA.FTZ R18, R21, R18, 0.16666667163372039795 ;  /* 0x3e2aaaab15127423 */ /* 0x000fe20000010012 */
[----:B------:R-:W-:Y:S01]  /*0b20*/  FFMA.FTZ R24, R19, R24, 0.0083333496004343032837 ;  /* 0x3c08889a13187423 */ /* 0x000fe20000010018 */
[----:B------:R-:W0:Y:S01]  /*0b30*/  MUFU.RCP R14, R23 ;  /* 0x00000017000e7308 */ /* 0x000e220000001000 */
[----:B---3--:R-:W-:Y:S01]  /*0b40*/  FMUL.FTZ R22, R27, R22 ;  /* 0x000000161b167220 */ /* 0x008fe20000410000 */
[----:B-1----:R-:W-:-:S04]  /*0b50*/  IMAD.WIDE.U32 R2, R0, 0x2, R2 ;  /* 0x0000000200027825 */ /* 0x002fc800078e0002 */
[----:B------:R-:W-:Y:S01]  /*0b60*/  FMUL.FTZ R0, R21, R18 ;  /* 0x0000001215007220 */ /* 0x000fe20000410000 */
[----:B------:R-:W-:Y:S01]  /*0b70*/  FFMA.FTZ R28, R19, R24, 0.16666667163372039795 ;  /* 0x3e2aaaab131c7423 */ /* 0x000fe20000010018 */
[----:B------:R-:W-:Y:S01]  /*0b80*/  F2FP.F16.F32.PACK_AB R17, R16, R17 ;  /* 0x000000111011723e */ /* 0x000fe200000000ff */
[----:B------:R-:W1:Y:S01]  /*0b90*/  MUFU.RCP R12, R20 ;  /* 0x00000014000c7308 */ /* 0x000e620000001000 */
[----:B----4-:R-:W-:Y:S01]  /*0ba0*/  FMUL.FTZ R24, R13, -0.125 ;  /* 0xbe0000000d187820 */ /* 0x010fe20000410000 */
[----:B------:R-:W-:Y:S01]  /*0bb0*/  FMUL.FTZ R13, R8, R8 ;  /* 0x00000008080d7220 */ /* 0x000fe20000410000 */
[----:B------:R-:W-:Y:S01]  /*0bc0*/  FMUL.FTZ R19, R19, R28 ;  /* 0x0000001c13137220 */ /* 0x000fe20000410000 */
[----:B------:R-:W-:-:S04]  /*0bd0*/  IMAD.WIDE R2, R5, 0x4, R2 ;  /* 0x0000000405027825 */ /* 0x000fc800078e0202 */
[----:B------:R-:W2:Y:S01]  /*0be0*/  MUFU.RCP R18, R22 ;  /* 0x0000001600127308 */ /* 0x000ea20000001000 */
[----:B0-----:R-:W-:Y:S01]  /*0bf0*/  FMUL.FTZ R26, R14, -0.125 ;  /* 0xbe0000000e1a7820 */ /* 0x001fe20000410000 */
[----:B------:R-:W-:Y:S01]  /*0c00*/  FFMA.FTZ R14, R15, 2, R24 ;  /* 0x400000000f0e7823 */ /* 0x000fe20000010018 */
[----:B------:R-:W-:Y:S01]  /*0c10*/  FMUL.FTZ R15, R11, R11 ;  /* 0x0000000b0b0f7220 */ /* 0x000fe20000410000 */
[-C--:B------:R-:W-:Y:S01]  /*0c20*/  FFMA.FTZ R24, R13, R4.reuse, 0.00019836159481201320887 ;  /* 0x394fff490d187423 */ /* 0x080fe20000010004 */
[----:B------:R-:W-:Y:S01]  /*0c30*/  FFMA.FTZ R23, R23, 2, R26 ;  /* 0x4000000017177823 */ /* 0x000fe2000001001a */
[----:B------:R-:W-:Y:S01]  /*0c40*/  STG.E desc[UR4][R2.64], R9 ;  /* 0x0000000902007986 */ /* 0x000fe2000c101904 */
[----:B------:R-:W-:Y:S01]  /*0c50*/  FFMA.FTZ R4, R15, R4, 0.00019836159481201320887 ;  /* 0x394fff490f047423 */ /* 0x000fe20000010004 */
[----:B------:R-:W-:Y:S01]  /*0c60*/  FFMA.FTZ R24, R13, R24, 0.0083333496004343032837 ;  /* 0x3c08889a0d187423 */ /* 0x000fe20000010018 */
[----:B-1----:R-:W-:Y:S01]  /*0c70*/  FMUL.FTZ R21, R12, -0.125 ;  /* 0xbe0000000c157820 */ /* 0x002fe20000410000 */
[----:B------:R-:W-:Y:S01]  /*0c80*/  LOP3.LUT R14, R14, 0x80000000, R7, 0xb8, !PT ;  /* 0x800000000e0e7812 */ /* 0x000fe200078eb807 */
[----:B------:R-:W-:Y:S01]  /*0c90*/  FFMA.FTZ R4, R15, R4, 0.0083333496004343032837 ;  /* 0x3c08889a0f047423 */ /* 0x000fe20000010004 */
[----:B------:R-:W-:Y:S01]  /*0ca0*/  FFMA.FTZ R24, R13, R24, 0.16666667163372039795 ;  /* 0x3e2aaaab0d187423 */ /* 0x000fe20000010018 */
[----:B------:R-:W-:Y:S01]  /*0cb0*/  FFMA.FTZ R21, R20, 2, R21 ;  /* 0x4000000014157823 */ /* 0x000fe20000010015 */
[----:B------:R-:W-:Y:S01]  /*0cc0*/  LOP3.LUT R23, R23, 0x80000000, R6, 0xb8, !PT ;  /* 0x8000000017177812 */ /* 0x000fe200078eb806 */
[----:B------:R-:W-:Y:S01]  /*0cd0*/  FFMA.FTZ R4, R15, R4, 0.16666667163372039795 ;  /* 0x3e2aaaab0f047423 */ /* 0x000fe20000010004 */
[----:B------:R-:W-:Y:S01]  /*0ce0*/  FMUL.FTZ R13, R13, R24 ;  /* 0x000000180d0d7220 */ /* 0x000fe20000410000 */
[----:B--2---:R-:W-:Y:S01]  /*0cf0*/  FMUL.FTZ R25, R18, -0.125 ;  /* 0xbe00000012197820 */ /* 0x004fe20000410000 */
[----:B------:R-:W-:Y:S01]  /*0d00*/  LOP3.LUT R21, R21, 0x80000000, R8, 0xb8, !PT ;  /* 0x8000000015157812 */ /* 0x000fe200078eb808 */
[----:B------:R-:W-:Y:S01]  /*0d10*/  FMUL.FTZ R4, R15, R4 ;  /* 0x000000040f047220 */ /* 0x000fe20000410000 */
[----:B------:R-:W-:Y:S01]  /*0d20*/  @!P0 FFMA.FTZ R14, R7, R0, R7 ;  /* 0x00000000070e8223 */ /* 0x000fe20000010007 */
[----:B------:R-:W-:Y:S01]  /*0d30*/  FFMA.FTZ R22, R22, 2, R25 ;  /* 0x4000000016167823 */ /* 0x000fe20000010019 */
[----:B------:R-:W-:Y:S01]  /*0d40*/  @!P1 FFMA.FTZ R23, R6, R19, R6 ;  /* 0x0000001306179223 */ /* 0x000fe20000010006 */
[----:B------:R-:W-:Y:S01]  /*0d50*/  @!P2 FFMA.FTZ R21, R8, R13, R8 ;  /* 0x0000000d0815a223 */ /* 0x000fe20000010008 */
[----:B------:R-:W-:Y:S02]  /*0d60*/  STG.E desc[UR4][R2.64+0x200], R17 ;  /* 0x0002001102007986 */ /* 0x000fe4000c101904 */
[--C-:B------:R-:W-:Y:S01]  /*0d70*/  LOP3.LUT R22, R22, 0x80000000, R11.reuse, 0xb8, !PT ;  /* 0x8000000016167812 */ /* 0x100fe200078eb80b */
[----:B------:R-:W-:Y:S01]  /*0d80*/  @!P3 FFMA.FTZ R22, R11, R4, R11 ;  /* 0x000000040b16b223 */ /* 0x000fe2000001000b */
[----:B------:R-:W-:-:S04]  /*0d90*/  F2FP.F16.F32.PACK_AB R23, R23, R14 ;  /* 0x0000000e1717723e */ /* 0x000fc800000000ff */
[----:B------:R-:W-:Y:S01]  /*0da0*/  F2FP.F16.F32.PACK_AB R21, R22, R21 ;  /* 0x000000151615723e */ /* 0x000fe200000000ff */
[----:B------:R-:W-:Y:S04]  /*0db0*/  STG.E desc[UR4][R2.64+0x400], R23 ;  /* 0x0004001702007986 */ /* 0x000fe8000c101904 */
[----:B------:R-:W-:Y:S01]  /*0dc0*/  STG.E desc[UR4][R2.64+0x600], R21 ;  /* 0x0006001502007986 */ /* 0x000fe2000c101904 */
[----:B------:R-:W-:Y:S05]  /*0dd0*/  EXIT ;  /* 0x000000000000794d */ /* 0x000fea0003800000 */
.L_x_1243:
        /* <DEDUP_REMOVED lines=68> */
[----:B-----5:R-:W-:Y:S01]  /*1220*/  HADD2.F32 R2, -RZ, R10.H0_H0 ;  /* 0x2000000aff027230 */ /* 0x020fe20000004100 */
        /* <DEDUP_REMOVED lines=25> */
[----:B------:R-:W-:-:S07]  /*13c0*/  F2FP.F16.F32.PACK_AB R2, RZ, R15 ;  /* 0x0000000fff02723e */ /* 0x000fce00000000ff */
.L_x_1245:
[----:B------:R-:W-:Y:S05]  /*13d0*/  BSYNC B0 ;  /* 0x0000000000007941 */ /* 0x000fea0003800000 */
.L_x_1244:
[-C--:B------:R-:W-:Y:S01]  /*13e0*/  ISETP.GE.AND P5, PT, R3, R6.reuse, PT ;  /* 0x000000060300720c */ /* 0x080fe20003fa6270 */
[----:B------:R-:W-:Y:S01]  /*13f0*/  BSSY B0, `(.L_x_1246) ;  /* 0x000001f000007945 */ /* 0x000fe20003800000 */
[----:B------:R-:W-:Y:S02]  /*1400*/  ISETP.GE.AND P4, PT, R5, R6, PT ;  /* 0x000000060500720c */ /* 0x000fe40003f86270 */
[----:B------:R-:W-:-:S09]  /*1410*/  IADD3 R5, R11, 0x300, RZ ;  /* 0x000003000b057810 */ /* 0x000fd20007ffe0ff */
[----:B------:R-:W-:Y:S05]  /*1420*/  @P5 BRA `(.L_x_1247) ;  /* 0x00000000006c5947 */ /* 0x000fea0003800000 */
        /* <DEDUP_REMOVED lines=27> */
.L_x_1247:
[----:B------:R-:W-:Y:S05]  /*15e0*/  BSYNC B0 ;  /* 0x0000000000007941 */ /* 0x000fea0003800000 */
.L_x_1246:
[----:B------:R-:W-:Y:S01]  /*15f0*/  BSSY B0, `(.L_x_1248) ;  /* 0x000001f000007945 */ /* 0x000fe20003800000 */
[----:B------:R-:W-:Y:S02]  /*1600*/  ISETP.GE.AND P5, PT, R5, R6, PT ;  /* 0x000000060500720c */ /* 0x000fe40003fa6270 */
[----:B-----5:R-:W-:Y:S01]  /*1610*/  IADD3 R9, R11, 0x380, RZ ;  /* 0x000003800b097810 */ /* 0x020fe20007ffe0ff */
[----:B------:R-:W-:Y:S10]  /*1620*/  @P3 BRA `(.L_x_1249) ;  /* 0x00000000006c3947 */ /* 0x000ff40003800000 */
[----:B------:R-:W-:Y:S01]  /*1630*/  HADD2.F32 R8, -RZ, R8.H0_H0 ;  /* 0x20000008ff087230 */ /* 0x000fe20000004100 */
        /* <DEDUP_REMOVED lines=25> */
[----:B------:R-:W-:-:S07]  /*17d0*/  F2FP.F16.F32.PACK_AB R5, RZ, R5 ;  /* 0x00000005ff05723e */ /* 0x000fce00000000ff */
.L_x_1249:
[----:B------:R-:W-:Y:S05]  /*17e0*/  BSYNC B0 ;  /* 0x0000000000007941 */ /* 0x000fea0003800000 */
.L_x_1248:
[----:B------:R-:W-:Y:S01]  /*17f0*/  ISETP.GE.AND P3, PT, R9, R6, PT ;  /* 0x000000060900720c */ /* 0x000fe20003f66270 */
[----:B------:R-:W-:Y:S01]  /*1800*/  BSSY B0, `(.L_x_1250) ;  /* 0x000001f000007945 */ /* 0x000fe20003800000 */
[----:B------:R-:W-:-:S05]  /*1810*/  @!P0 IADD3 R9, R0, R11, RZ ;  /* 0x0000000b00098210 */ /* 0x000fca0007ffe0ff */
[----:B0-----:R-:W-:Y:S01]  /*1820*/  @!P0 IMAD.WIDE.U32 R16, R9, 0x2, R16 ;  /* 0x0000000209108825 */ /* 0x001fe200078e0010 */
[----:B------:R-:W-:Y:S06]  /*1830*/  @P1 BRA `(.L_x_1251) ;  /* 0x00000000006c1947 */ /* 0x000fec0003800000 */
[----:B------:R-:W-:Y:S01]  /*1840*/  HADD2.F32 R7, -RZ, R7.H0_H0 ;  /* 0x20000007ff077230 */ /* 0x000fe20000004100 */
        /* <DEDUP_REMOVED lines=26> */
.L_x_1251:
[----:B------:R-:W-:Y:S05]  /*19f0*/  BSYNC B0 ;  /* 0x0000000000007941 */ /* 0x000fea0003800000 */
.L_x_1250:
[----:B------:R-:W-:Y:S04]  /*1a00*/  BSSY B0, `(.L_x_1252) ;  /* 0x000001d000007945 */ /* 0x000fe80003800000 */
[----:B------:R-:W-:Y:S05]  /*1a10*/  @P2 BRA `(.L_x_1253) ;  /* 0x00000000006c2947 */ /* 0x000fea0003800000 */
        /* <DEDUP_REMOVED lines=27> */
.L_x_1253:
[----:B------:R-:W-:Y:S05]  /*1bd0*/  BSYNC B0 ;  /* 0x0000000000007941 */ /* 0x000fea0003800000 */
.L_x_1252:
[----:B------:R-:W-:Y:S04]  /*1be0*/  BSSY B0, `(.L_x_1254) ;  /* 0x000001d000007945 */ /* 0x000fe80003800000 */
[----:B------:R-:W-:Y:S05]  /*1bf0*/  @P4 BRA `(.L_x_1255) ;  /* 0x00000000006c4947 */ /* 0x000fea0003800000 */
[----:B------:R-:W-:Y:S01]  /*1c00*/  HADD2.F32 R20, -RZ, R20.H0_H0 ;  /* 0x20000014ff147230 */ /* 0x000fe20000004100 */
        /* <DEDUP_REMOVED lines=25> */
[----:B------:R-:W-:-:S07]  /*1da0*/  F2FP.F16.F32.PACK_AB R9, RZ, R9 ;  /* 0x00000009ff09723e */ /* 0x000fce00000000ff */
.L_x_1255:
[----:B------:R-:W-:Y:S05]  /*1db0*/  BSYNC B0 ;  /* 0x0000000000007941 */ /* 0x000fea0003800000 */
.L_x_1254:
        /* <DEDUP_REMOVED lines=29> */
.L_x_1257:
[----:B------:R-:W-:Y:S05]  /*1f90*/  BSYNC B0 ;  /* 0x0000000000007941 */ /* 0x000fea0003800000 */
.L_x_1256:
        /* <DEDUP_REMOVED lines=29> */
.L_x_1259:
[----:B------:R-:W-:Y:S05]  /*2170*/  BSYNC B0 ;  /* 0x0000000000007941 */ /* 0x000fea0003800000 */
.L_x_1258:
        /* <DEDUP_REMOVED lines=18> */
.L_x_1262:
[----:B------:R-:W-:-:S13]  /*22a0*/  ISETP.GE.AND P0, PT, R11, R6, PT ;  /* 0x000000060b00720c */ /* 0x000fda0003f06270 */
[----:B------:R-:W-:Y:S05]  /*22b0*/  @P0 BRA `(.L_x_1264) ;  /* 0x0000000000300947 */ /* 0x000fea0003800000 */
[----:B0-----:R-:W0:Y:S01]  /*22c0*/  LDC.64 R2, c[0x0][0x218] ;  /* 0x00008600ff027b82 */ /* 0x001e220000000a00 */
[----:B------:R-:W-:Y:S02]  /*22d0*/  IADD3 R5, R0, R11, RZ ;  /* 0x0000000b00057210 */ /* 0x000fe40007ffe0ff */
[----:B------:R-:W-:-:S03]  /*22e0*/  IADD3 R11, R11, 0x80, RZ ;  /* 0x000000800b0b7810 */ /* 0x000fc60007ffe0ff */
[----:B0-----:R-:W-:-:S05]  /*22f0*/  IMAD.WIDE.U32 R2, R5, 0x2, R2 ;  /* 0x0000000205027825 */ /* 0x001fca00078e0002 */
[----:B------:R1:W-:Y:S02]  /*2300*/  STG.E.U16 desc[UR4][R2.64], R7 ;  /* 0x0000000702007986 */ /* 0x0003e4000c101504 */
.L_x_1263:
[----:B------:R-:W-:-:S13]  /*2310*/  ISETP.GE.AND P0, PT, R11, R6, PT ;  /* 0x000000060b00720c */ /* 0x000fda0003f06270 */
[----:B------:R-:W-:Y:S05]  /*2320*/  @P0 BRA `(.L_x_1265) ;  /* 0x0000000000340947 */ /* 0x000fea0003800000 */
[----:B01----:R-:W0:Y:S01]  /*2330*/  LDC.64 R2, c[0x0][0x218] ;  /* 0x00008600ff027b82 */ /* 0x003e220000000a00 */
[----:B------:R-:W-:Y:S02]  /*2340*/  IADD3 R5, R0, R11, RZ ;  /* 0x0000000b00057210 */ /* 0x000fe40007ffe0ff */
[----:B------:R-:W-:-:S03]  /*2350*/  IADD3 R11, R11, 0x80, RZ ;  /* 0x000000800b0b7810 */ /* 0x000fc60007ffe0ff */
[----:B0-----:R-:W-:-:S05]  /*2360*/  IMAD.WIDE.U32 R2, R5, 0x2, R2 ;  /* 0x0000000205027825 */ /* 0x001fca00078e0002 */
[----:B------:R1:W-:Y:S02]  /*2370*/  STG.E.U16 desc[UR4][R2.64], R8 ;  /* 0x0000000802007986 */ /* 0x0003e4000c101504 */
.L_x_1264:
        /* <DEDUP_REMOVED lines=8> */
.L_x_1265:
[----:B------:R-:W-:Y:S05]  /*2400*/  BSYNC B1 ;  /* 0x0000000000017941 */ /* 0x000fea0003800000 */
.L_x_1261:
[----:B------:R-:W-:-:S13]  /*2410*/  ISETP.GE.AND P0, PT, R11, R6, PT ;  /* 0x000000060b00720c */ /* 0x000fda0003f06270 */
[----:B012---:R-:W0:Y:S01]  /*2420*/  @!P0 LDC.64 R2, c[0x0][0x218] ;  /* 0x00008600ff028b82 */ /* 0x007e220000000a00 */
[----:B------:R-:W-:Y:S02]  /*2430*/  @!P0 IADD3 R5, R0, R11, RZ ;  /* 0x0000000b00058210 */ /* 0x000fe40007ffe0ff */
[----:B------:R-:W-:-:S03]  /*2440*/  @!P0 IADD3 R11, R11, 0x80, RZ ;  /* 0x000000800b0b8810 */ /* 0x000fc60007ffe0ff */
[----:B0-----:R-:W-:-:S05]  /*2450*/  @!P0 IMAD.WIDE.U32 R2, R5, 0x2, R2 ;  /* 0x0000000205028825 */ /* 0x001fca00078e0002 */
[----:B------:R2:W-:Y:S02]  /*2460*/  @!P0 STG.E.U16 desc[UR4][R2.64], R10 ;  /* 0x0000000a02008986 */ /* 0x0005e4000c101504 */
.L_x_1266:
[----:B------:R-:W-:Y:S05]  /*2470*/  BSYNC B0 ;  /* 0x0000000000007941 */ /* 0x000fea0003800000 */
.L_x_1260:
        /* <DEDUP_REMOVED lines=8> */
.L_x_1267:
        /* <DEDUP_REMOVED lines=16> */
.L_x_2950:


//--------------------- .text._ZN2at6native29vectorized_elementwise_kernelILi4EZZZNS0_16sinh_kernel_cudaERNS_18TensorIteratorBaseEENKUlvE0_clEvENKUlvE1_clEvEUlN3c104HalfEE_St5arrayIPcLm2EEEEviT0_T1_ --------------------------
	.section	.text._ZN2at6native29vectorized_elementwise_kernelILi4EZZZNS0_16sinh_kernel_cudaERNS_18TensorIteratorBaseEENKUlvE0_clEvENKUlvE1_clEvEUlN3c104HalfEE_St5arrayIPcLm2EEEEviT0_T1_,"ax",@progbits
	.align	128
        .global         _ZN2at6native29vectorized_elementwise_kernelILi4EZZZNS0_16sinh_kernel_cudaERNS_18TensorIteratorBaseEENKUlvE0_clEvENKUlvE1_clEvEUlN3c104HalfEE_St5arrayIPcLm2EEEEviT0_T1_
        .type           _ZN2at6native29vectorized_elementwise_kernelILi4EZZZNS0_16sinh_kernel_cudaERNS_18TensorIteratorBaseEENKUlvE0_clEvENKUlvE1_clEvEUlN3c104HalfEE_St5arrayIPcLm2EEEEviT0_T1_,@function
        .size           _ZN2at6native29vectorized_elementwise_kernelILi4EZZZNS0_16sinh_kernel_cudaERNS_18TensorIteratorBaseEENKUlvE0_clEvENKUlvE1_clEvEUlN3c104HalfEE_St5arrayIPcLm2EEEEviT0_T1_,(.L_x_2951 - _ZN2at6native29vectorized_elementwise_kernelILi4EZZZNS0_16sinh_kernel_cudaERNS_18TensorIteratorBaseEENKUlvE0_clEvENKUlvE1_clEvEUlN3c104HalfEE_St5arrayIPcLm2EEEEviT0_T1_)
        .other          _ZN2at6native29vectorized_elementwise_kernelILi4EZZZNS0_16sinh_kernel_cudaERNS_18TensorIteratorBaseEENKUlvE0_clEvENKUlvE1_clEvEUlN3c104HalfEE_St5arrayIPcLm2EEEEviT0_T1_,@"STO_CUDA_ENTRY STV_DEFAULT"
_ZN2at6native29vectorized_elementwise_kernelILi4EZZZNS0_16sinh_kernel_cudaERNS_18TensorIteratorBaseEENKUlvE0_clEvENKUlvE1_clEvEUlN3c104HalfEE_St5arrayIPcLm2EEEEviT0_T1_:
.text._ZN2at6native29vectorized_elementwise_kernelILi4EZZZNS0_16sinh_kernel_cudaERNS_18TensorIteratorBaseEENKUlvE0_clEvENKUlvE1_clEvEUlN3c104HalfEE_St5arrayIPcLm2EEEEviT0_T1_:
        /* <DEDUP_REMOVED lines=13> */
[----:B------:R-:W3:Y:S01]  /*00d0*/  LDG.E.64 R2, desc[UR4][R6.64+0x400] ;  /* 0x0004000406027981 */ /* 0x000ee2000c1e1b00 */
[----:B------:R-:W-:Y:S01]  /*00e0*/  HFMA2.MMA R12, -RZ, RZ, 3.4921875, 0 ;  /* 0x42fc0000ff0c7435 */ /* 0x000fe200000001ff */
[--C-:B--2---:R-:W-:Y:S02]  /*00f0*/  HADD2.F32 R14, -RZ, R8.reuse.H0_H0 ;  /* 0x20000008ff0e7230 */ /* 0x104fe40000004100 */
[----:B------:R-:W-:Y:S02]  /*0100*/  HADD2.F32 R10, -RZ, R8.H1_H1 ;  /* 0x30000008ff0a7230 */ /* 0x000fe40000004100 */
[----:B------:R-:W-:-:S02]  /*0110*/  HADD2.F32 R8, -RZ, R9.H0_H0 ;  /* 0x20000009ff087230 */ /* 0x000fc40000004100 */
[----:B------:R-:W-:Y:S01]  /*0120*/  FMUL.FTZ R11, |R14|, 1.4426950216293334961 ;  /* 0x3fb8aa3b0e0b7820 */ /* 0x000fe20000410200 */
[----:B------:R-:W-:Y:S02]  /*0130*/  HADD2.F32 R9, -RZ, R9.H1_H1 ;  /* 0x30000009ff097230 */ /* 0x000fe40000004100 */
[C---:B------:R-:W-:Y:S01]  /*0140*/  FMUL.FTZ R13, |R10|.reuse, 1.4426950216293334961 ;  /* 0x3fb8aa3b0a0d7820 */ /* 0x040fe20000410200 */
[----:B------:R-:W-:Y:S01]  /*0150*/  FMUL.FTZ R23, R10, R10 ;  /* 0x0000000a0a177220 */ /* 0x000fe20000410000 */
[----:B------:R-:W-:Y:S01]  /*0160*/  FMUL.FTZ R18, |R8|, 1.4426950216293334961 ;  /* 0x3fb8aa3b08127820 */ /* 0x000fe20000410200 */
[--C-:B---3--:R-:W-:Y:S01]  /*0170*/  HADD2.F32 R5, -RZ, R2.reuse.H0_H0 ;  /* 0x20000002ff057230 */ /* 0x108fe20000004100 */
[----:B------:R-:W0:Y:S01]  /*0180*/  FRND.TRUNC R11, R11 ;  /* 0x0000000b000b7307 */ /* 0x000e22000020d000 */
[----:B------:R-:W-:Y:S01]  /*0190*/  FMUL.FTZ R15, |R9|, 1.4426950216293334961 ;  /* 0x3fb8aa3b090f7820 */ /* 0x000fe20000410200 */
[----:B------:R-:W-:-:S06]  /*01a0*/  HADD2.F32 R2, -RZ, R2.H1_H1 ;  /* 0x30000002ff027230 */ /* 0x000fcc0000004100 */
[----:B------:R1:W2:Y:S01]  /*01b0*/  FRND.TRUNC R17, R13 ;  /* 0x0000000d00117307 */ /* 0x0002a2000020d000 */
[----:B0-----:R-:W-:-:S07]  /*01c0*/  FSETP.GT.FTZ.AND P0, PT, |R11|, 126, PT ;  /* 0x42fc00000b00780b */ /* 0x001fce0003f14200 */
[----:B------:R-:W0:Y:S01]  /*01d0*/  FRND.TRUNC R19, R18 ;  /* 0x0000001200137307 */ /* 0x000e22000020d000 */
[----:B------:R-:W-:-:S04]  /*01e0*/  LOP3.LUT R6, R12, 0x80000000, R11, 0xb8, !PT ;  /* 0x800000000c067812 */ /* 0x000fc800078eb80b */
[----:B-1----:R-:W-:Y:S02]  /*01f0*/  FSEL R13, R6, R11, P0 ;  /* 0x0000000b060d7208 */ /* 0x002fe40000000000 */
[----:B--2---:R-:W-:Y:S01]  /*0200*/  FSETP.GT.FTZ.AND P1, PT, |R17|, 126, PT ;  /* 0x42fc00001100780b */ /* 0x004fe20003f34200 */
[----:B------:R-:W1:Y:S01]  /*0210*/  FRND.TRUNC R15, R15 ;  /* 0x0000000f000f7307 */ /* 0x000e62000020d000 */
[----:B------:R-:W-:Y:S01]  /*0220*/  LOP3.LUT R16, R12, 0x80000000, R17, 0xb8, !PT ;  /* 0x800000000c107812 */ /* 0x000fe200078eb811 */
[----:B------:R-:W-:-:S03]  /*0230*/  FFMA.FTZ R6, R13, -0.69314718246459960938, |R14| ;  /* 0xbf3172180d067823 */ /* 0x000fc6000001040e */
[----:B------:R-:W-:Y:S01]  /*0240*/  FSEL R7, R16, R17, P1 ;  /* 0x0000001110077208 */ /* 0x000fe20000800000 */
[----:B------:R-:W-:Y:S01]  /*0250*/  FFMA.FTZ R6, R13, 1.9046542121259335545e-09, R6 ;  /* 0x3102e3080d067823 */ /* 0x000fe20000010006 */
[----:B0-----:R-:W-:Y:S01]  /*0260*/  FSETP.GT.FTZ.AND P0, PT, |R19|, 126, PT ;  /* 0x42fc00001300780b */ /* 0x001fe20003f14200 */
[----:B------:R-:W-:Y:S01]  /*0270*/  FADD.FTZ R13, R13, 12583037 ;  /* 0x4b40007d0d0d7421 */ /* 0x000fe20000010000 */
[----:B------:R-:W-:Y:S01]  /*0280*/  LOP3.LUT R16, R12, 0x80000000, R19, 0xb8, !PT ;  /* 0x800000000c107812 */ /* 0x000fe200078eb813 */
[----:B------:R-:W-:Y:S01]  /*0290*/  FMUL.FTZ R6, R6, 1.4426950216293334961 ;  /* 0x3fb8aa3b06067820 */ /* 0x000fe20000410000 */
[----:B------:R-:W-:Y:S02]  /*02a0*/  FMUL.FTZ R17, |R5|, 1.4426950216293334961 ;  /* 0x3fb8aa3b05117820 */ /* 0x000fe40000410200 */
[----:B------:R-:W-:Y:S01]  /*02b0*/  FSEL R11, R16, R19, P0 ;  /* 0x00000013100b7208 */ /* 0x000fe20000000000 */
[----:B------:R-:W-:Y:S01]  /*02c0*/  FFMA.FTZ R16, R7, -0.69314718246459960938, |R10| ;  /* 0xbf31721807107823 */ /* 0x000fe2000001040a */
[----:B-1----:R-:W-:Y:S01]  /*02d0*/  FSETP.GT.FTZ.AND P0, PT, |R15|, 126, PT ;  /* 0x42fc00000f00780b */ /* 0x002fe20003f14200 */
[----:B------:R0:W1:Y:S01]  /*02e0*/  MUFU.EX2 R20, R6 ;  /* 0x0000000600147308 */ /* 0x0000620000000800 */
[----:B------:R-:W-:Y:S01]  /*02f0*/  LOP3.LUT R24, R12, 0x80000000, R15, 0xb8, !PT ;  /* 0x800000000c187812 */ /* 0x000fe200078eb80f */
[----:B------:R-:W-:Y:S01]  /*0300*/  FFMA.FTZ R18, R7, 1.9046542121259335545e-09, R16 ;  /* 0x3102e30807127823 */ /* 0x000fe20000010010 */
[----:B------:R-:W-:Y:S01]  /*0310*/  FFMA.FTZ R22, R11, -0.69314718246459960938, |R8| ;  /* 0xbf3172180b167823 */ /* 0x000fe20000010408 */
[----:B------:R-:W-:-:S02]  /*0320*/  SHF.L.U32 R13, R13, 0x17, RZ ;  /* 0x000000170d0d7819 */ /* 0x000fc400000006ff */
[----:B------:R-:W-:Y:S01]  /*0330*/  FMUL.FTZ R21, R18, 1.4426950216293334961 ;  /* 0x3fb8aa3b12157820 */ /* 0x000fe20000410000 */
[----:B------:R-:W-:Y:S01]  /*0340*/  FSEL R16, R24, R15, P0 ;  /* 0x0000000f18107208 */ /* 0x000fe20000000000 */
[C---:B------:R-:W-:Y:S01]  /*0350*/  FFMA.FTZ R22, R11.reuse, 1.9046542121259335545e-09, R22 ;  /* 0x3102e3080b167823 */ /* 0x040fe20000010016 */
[----:B0-----:R-:W-:Y:S01]  /*0360*/  MOV R6, 0x363d0ada ;  /* 0x363d0ada00067802 */ /* 0x001fe20000000f00 */
[----:B------:R-:W-:Y:S01]  /*0370*/  FADD.FTZ R11, R11, 12583037 ;  /* 0x4b40007d0b0b7421 */ /* 0x000fe20000010000 */
[----:B------:R-:W0:Y:S01]  /*0380*/  FRND.TRUNC R17, R17 ;  /* 0x0000001100117307 */ /* 0x000e22000020d000 */
[----:B------:R-:W-:Y:S01]  /*0390*/  FMUL.FTZ R19, R22, 1.4426950216293334961 ;  /* 0x3fb8aa3b16137820 */ /* 0x000fe20000410000 */
[C---:B------:R-:W-:Y:S01]  /*03a0*/  FFMA.FTZ R15, R16.reuse, -0.69314718246459960938, |R9| ;  /* 0xbf317218100f7823 */ /* 0x040fe20000010409 */
[----:B------:R-:W-:Y:S01]  /*03b0*/  FADD.FTZ R22, R7, 12583037 ;  /* 0x4b40007d07167421 */ /* 0x000fe20000010000 */
[----:B------:R-:W-:Y:S01]  /*03c0*/  FADD.FTZ R25, R16, 12583037 ;  /* 0x4b40007d10197421 */ /* 0x000fe20000010000 */
[----:B------:R-:W-:Y:S01]  /*03d0*/  FSETP.GE.FTZ.AND P0, PT, |R14|, 1, PT ;  /* 0x3f8000000e00780b */ /* 0x000fe20003f16200 */
[----:B------:R-:W-:Y:S01]  /*03e0*/  FFMA.FTZ R15, R16, 1.9046542121259335545e-09, R15 ;  /* 0x3102e308100f7823 */ /* 0x000fe2000001000f */
[----:B-1----:R-:W-:Y:S01]  /*03f0*/  FMUL.FTZ R7, R13, R20 ;  /* 0x000000140d077220 */ /* 0x002fe20000410000 */
[----:B------:R-:W1:Y:S01]  /*0400*/  MUFU.EX2 R21, R21 ;  /* 0x0000001500157308 */ /* 0x000e620000000800 */
[----:B------:R-:W-:Y:S01]  /*0410*/  SHF.L.U32 R24, R22, 0x17, RZ ;  /* 0x0000001716187819 */ /* 0x000fe200000006ff */
[----:B------:R-:W-:Y:S01]  /*0420*/  FMUL.FTZ R18, R15, 1.4426950216293334961 ;  /* 0x3fb8aa3b0f127820 */ /* 0x000fe20000410000 */
[----:B------:R-:W-:-:S04]  /*0430*/  FMUL.FTZ R15, R14, R14 ;  /* 0x0000000e0e0f7220 */ /* 0x000fc80000410000 */
[----:B------:R-:W-:Y:S01]  /*0440*/  FFMA.FTZ R20, R15, R6, 0.00019836159481201320887 ;  /* 0x394fff490f147423 */ /* 0x000fe20000010006 */
[----:B------:R-:W2:Y:S01]  /*0450*/  MUFU.EX2 R19, R19 ;  /* 0x0000001300137308 */ /* 0x000ea20000000800 */
[----:B0-----:R-:W-:Y:S02]  /*0460*/  FSETP.GT.FTZ.AND P1, PT, |R17|, 126, PT ;  /* 0x42fc00001100780b */ /* 0x001fe40003f34200 */
[----:B------:R-:W-:Y:S01]  /*0470*/  FFMA.FTZ R22, R15, R20, 0.0083333496004343032837 ;  /* 0x3c08889a0f167423 */ /* 0x000fe20000010014 */
[----:B------:R-:W-:-:S03]  /*0480*/  FFMA.FTZ R20, R23, R6, 0.00019836159481201320887 ;  /* 0x394fff4917147423 */ /* 0x000fc60000010006 */
[----:B------:R-:W-:Y:S01]  /*0490*/  FFMA.FTZ R22, R15, R22, 0.16666667163372039795 ;  /* 0x3e2aaaab0f167423 */ /* 0x000fe20000010016 */
[----:B------:R-:W0:Y:S01]  /*04a0*/  MUFU.EX2 R18, R18 ;  /* 0x0000001200127308 */ /* 0x000e220000000800 */
[----:B-1----:R-:W-:Y:S01]  /*04b0*/  FMUL.FTZ R21, R24, R21 ;  /* 0x0000001518157220 */ /* 0x002fe20000410000 */
[----:B------:R-:W-:Y:S01]  /*04c0*/  SHF.L.U32 R24, R11, 0x17, RZ ;  /* 0x000000170b187819 */ /* 0x000fe200000006ff */
[----:B------:R-:W-:Y:S01]  /*04d0*/  FFMA.FTZ R20, R23, R20, 0.0083333496004343032837 ;  /* 0x3c08889a17147423 */ /* 0x000fe20000010014 */
[----:B------:R-:W-:Y:S01]  /*04e0*/  SHF.L.U32 R11, R25, 0x17, RZ ;  /* 0x00000017190b7819 */ /* 0x000fe200000006ff */
[----:B------:R-:W-:Y:S01]  /*04f0*/  FMUL.FTZ R25, R8, R8 ;  /* 0x0000000808197220 */ /* 0x000fe20000410000 */
[----:B------:R-:W-:Y:S01]  /*0500*/  FMUL.FTZ R15, R15, R22 ;  /* 0x000000160f0f7220 */ /* 0x000fe20000410000 */
[----:B------:R-:W-:Y:S01]  /*0510*/  FFMA.FTZ R20, R23, R20, 0.16666667163372039795 ;  /* 0x3e2aaaab17147423 */ /* 0x000fe20000010014 */
[----:B------:R-:W1:Y:S01]  /*0520*/  MUFU.RCP R13, R7 ;  /* 0x00000007000d7308 */ /* 0x000e620000001000 */
[----:B--2---:R-:W-:Y:S01]  /*0530*/  FMUL.FTZ R19, R24, R19 ;  /* 0x0000001318137220 */ /* 0x004fe20000410000 */
[----:B------:R-:W-:-:S04]  /*0540*/  FFMA.FTZ R24, R25, R6, 0.00019836159481201320887 ;  /* 0x394fff4919187423 */ /* 0x000fc80000010006 */
[----:B------:R-:W-:Y:S02]  /*0550*/  FFMA.FTZ R24, R25, R24, 0.0083333496004343032837 ;  /* 0x3c08889a19187423 */ /* 0x000fe40000010018 */
[----:B------:R-:W2:Y:S01]  /*0560*/  MUFU.RCP R22, R19 ;  /* 0x0000001300167308 */ /* 0x000ea20000001000 */
[----:B0-----:R-:W-:Y:S01]  /*0570*/  FMUL.FTZ R18, R11, R18 ;  /* 0x000000120b127220 */ /* 0x001fe20000410000 */
[----:B------:R-:W-:Y:S01]  /*0580*/  FFMA.FTZ R26, R25, R24, 0.16666667163372039795 ;  /* 0x3e2aaaab191a7423 */ /* 0x000fe20000010018 */
[----:B------:R-:W-:-:S05]  /*0590*/  FMUL.FTZ R11, R23, R20 ;  /* 0x00000014170b7220 */ /* 0x000fca0000410000 */
[----:B------:R-:W0:Y:S01]  /*05a0*/  MUFU.RCP R20, R18 ;  /* 0x0000001200147308 */ /* 0x000e220000001000 */
[----:B-1----:R-:W-:Y:S01]  /*05b0*/  FMUL.FTZ R24, R13, -0.125 ;  /* 0xbe0000000d187820 */ /* 0x002fe20000410000 */
[----:B------:R-:W-:Y:S01]  /*05c0*/  FMUL.FTZ R13, R25, R26 ;  /* 0x0000001a190d7220 */ /* 0x000fe20000410000 */
[----:B------:R-:W-:Y:S02]  /*05d0*/  FMUL.FTZ R25, |R2|, 1.4426950216293334961 ;  /* 0x3fb8aa3b02197820 */ /* 0x000fe40000410200 */
[----:B------:R-:W-:Y:S01]  /*05e0*/  FFMA.FTZ R23, R7, 2, R24 ;  /* 0x4000000007177823 */ /* 0x000fe20000010018 */
[--C-:B------:R-:W-:Y:S02]  /*05f0*/  HADD2.F32 R7, -RZ, R3.reuse.H0_H0 ;  /* 0x20000003ff077230 */ /* 0x100fe40000004100 */
[----:B------:R-:W1:Y:S01]  /*0600*/  MUFU.RCP R16, R21 ;  /* 0x0000001500107308 */ /* 0x000e620000001000 */
[----:B------:R-:W-:Y:S02]  /*0610*/  HADD2.F32 R3, -RZ, R3.H1_H1 ;  /* 0x30000003ff037230 */ /* 0x000fe40000004100 */
[----:B--2---:R-:W-:Y:S01]  /*0620*/  FMUL.FTZ R22, R22, -0.125 ;  /* 0xbe00000016167820 */ /* 0x004fe20000410000 */
[C---:B------:R-:W-:Y:S01]  /*0630*/  FMUL.FTZ R27, |R7|.reuse, 1.4426950216293334961 ;  /* 0x3fb8aa3b071b7820 */ /* 0x040fe20000410200 */
[----:B------:R-:W-:Y:S01]  /*0640*/  FSETP.GE.FTZ.AND P2, PT, |R7|, 1, PT ;  /* 0x3f8000000700780b */ /* 0x000fe20003f56200 */
[----:B------:R-:W-:Y:S01]  /*0650*/  FMUL.FTZ R26, |R3|, 1.4426950216293334961 ;  /* 0x3fb8aa3b031a7820 */ /* 0x000fe20000410200 */
[----:B------:R-:W-:Y:S01]  /*0660*/  FFMA.FTZ R19, R19, 2, R22 ;  /* 0x4000000013137823 */ /* 0x000fe20000010016 */
[----:B------:R-:W2:Y:S01]  /*0670*/  FRND.TRUNC R25, R25 ;  /* 0x0000001900197307 */ /* 0x000ea2000020d000 */
[----:B0-----:R-:W-:Y:S01]  /*0680*/  FMUL.FTZ R29, R20, -0.125 ;  /* 0xbe000000141d7820 */ /* 0x001fe20000410000 */
[----:B------:R-:W-:-:S02]  /*0690*/  LOP3.LUT R20, R12, 0x80000000, R17, 0xb8, !PT ;  /* 0x800000000c147812 */ /* 0x000fc400078eb811 */
[----:B------:R-:W-:Y:S01]  /*06a0*/  LOP3.LUT R19, R19, 0x80000000, R8, 0xb8, !PT ;  /* 0x8000000013137812 */ /* 0x000fe200078eb808 */
[----:B------:R-:W-:Y:S01]  /*06b0*/  FFMA.FTZ R18, R18, 2, R29 ;  /* 0x4000000012127823 */ /* 0x000fe2000001001d */
[----:B------:R-:W-:Y:S02]  /*06c0*/  FSEL R20, R20, R17, P1 ;  /* 0x0000001114147208 */ /* 0x000fe40000800000 */
[----:B------:R-:W0:Y:S01]  /*06d0*/  FRND.TRUNC R27, R27 ;  /* 0x0000001b001b7307 */ /* 0x000e22000020d000 */
[----:B-1----:R-:W-:Y:S01]  /*06e0*/  FMUL.FTZ R16, R16, -0.125 ;  /* 0xbe00000010107820 */ /* 0x002fe20000410000 */
[----:B------:R-:W-:Y:S02]  /*06f0*/  LOP3.LUT R18, R18, 0x80000000, R9, 0xb8, !PT ;  /* 0x8000000012127812 */ /* 0x000fe400078eb809 */
[----:B------:R-:W-:Y:S01]  /*0700*/  FSETP.GE.FTZ.AND P3, PT, |R3|, 1, PT ;  /* 0x3f8000000300780b */ /* 0x000fe20003f76200 */
[----:B------:R-:W-:Y:S01]  /*0710*/  FFMA.FTZ R21, R21, 2, R16 ;  /* 0x4000000015157823 */ /* 0x000fe20000010010 */
[--C-:B------:R-:W-:Y:S01]  /*0720*/  LOP3.LUT R16, R23, 0x80000000, R14.reuse, 0xb8, !PT ;  /* 0x8000000017107812 */ /* 0x100fe200078eb80e */
[----:B------:R-:W-:Y:S01]  /*0730*/  @!P0 FFMA.FTZ R16, R14, R15, R14 ;  /* 0x0000000f0e108223 */ /* 0x000fe2000001000e */
[----:B------:R-:W1:Y:S01]  /*0740*/  FRND.TRUNC R17, R26 ;  /* 0x0000001a00117307 */ /* 0x000e62000020d000 */
[----:B--2---:R-:W-:Y:S01]  /*0750*/  FSETP.GT.FTZ.AND P1, PT, |R25|, 126, PT ;  /* 0x42fc00001900780b */ /* 0x004fe20003f34200 */
[----:B------:R-:W-:Y:S01]  /*0760*/  FFMA.FTZ R23, R20, -0.69314718246459960938, |R5| ;  /* 0xbf31721814177823 */ /* 0x000fe20000010405 */
[----:B------:R-:W-:-:S02]  /*0770*/  LOP3.LUT R22, R12, 0x80000000, R25, 0xb8, !PT ;  /* 0x800000000c167812 */ /* 0x000fc400078eb819 */
[----:B------:R-:W-:Y:S01]  /*0780*/  FSETP.GE.FTZ.AND P0, PT, |R10|, 1, PT ;  /* 0x3f8000000a00780b */ /* 0x000fe20003f16200 */
[----:B------:R-:W-:Y:S01]  /*0790*/  FFMA.FTZ R23, R20, 1.9046542121259335545e-09, R23 ;  /* 0x3102e30814177823 */ /* 0x000fe20000010017 */
[----:B------:R-:W-:Y:S02]  /*07a0*/  FSEL R25, R22, R25, P1 ;  /* 0x0000001916197208 */ /* 0x000fe40000800000 */
[----:B0-----:R-:W-:Y:S01]  /*07b0*/  FSETP.GT.FTZ.AND P1, PT, |R27|, 126, PT ;  /* 0x42fc00001b00780b */ /* 0x001fe20003f34200 */
[----:B------:R-:W-:Y:S01]  /*07c0*/  FMUL.FTZ R22, R23, 1.4426950216293334961 ;  /* 0x3fb8aa3b17167820 */ /* 0x000fe20000410000 */
[----:B------:R-:W-:Y:S01]  /*07d0*/  LOP3.LUT R14, R12, 0x80000000, R27, 0xb8, !PT ;  /* 0x800000000c0e7812 */ /* 0x000fe200078eb81b */
[----:B------:R-:W-:Y:S01]  /*07e0*/  FFMA.FTZ R24, R25, -0.69314718246459960938, |R2| ;  /* 0xbf31721819187823 */ /* 0x000fe20000010402 */
[----:B------:R-:W-:Y:S02]  /*07f0*/  LOP3.LUT R15, R21, 0x80000000, R10, 0xb8, !PT ;  /* 0x80000000150f7812 */ /* 0x000fe400078eb80a */
[----:B------:R-:W-:Y:S01]  /*0800*/  FSEL R14, R14, R27, P1 ;  /* 0x0000001b0e0e7208 */ /* 0x000fe20000800000 */
[----:B------:R-:W-:Y:S01]  /*0810*/  FFMA.FTZ R24, R25, 1.9046542121259335545e-09, R24 ;  /* 0x3102e30819187823 */ /* 0x000fe20000010018 */
[----:B-1----:R-:W-:Y:S01]  /*0820*/  LOP3.LUT R12, R12, 0x80000000, R17, 0xb8, !PT ;  /* 0x800000000c0c7812 */ /* 0x002fe200078eb811 */
[----:B------:R-:W0:Y:S01]  /*0830*/  MUFU.EX2 R22, R22 ;  /* 0x0000001600167308 */ /* 0x000e220000000800 */
[----:B------:R-:W-:Y:S01]  /*0840*/  FSETP.GT.FTZ.AND P1, PT, |R17|, 126, PT ;  /* 0x42fc00001100780b */ /* 0x000fe20003f34200 */
[----:B------:R-:W-:Y:S01]  /*0850*/  FFMA.FTZ R23, R14, -0.69314718246459960938, |R7| ;  /* 0xbf3172180e177823 */ /* 0x000fe20000010407 */
[----:B------:R-:W-:Y:S01]  /*0860*/  FMUL.FTZ R24, R24, 1.4426950216293334961 ;  /* 0x3fb8aa3b18187820 */ /* 0x000fe20000410000 */
[----:B------:R-:W-:Y:S01]  /*0870*/  @!P0 FFMA.FTZ R15, R10, R11, R10 ;  /* 0x0000000b0a0f8223 */ /* 0x000fe2000001000a */
[----:B------:R-:W-:Y:S01]  /*0880*/  FSEL R12, R12, R17, P1 ;  /* 0x000000110c0c7208 */ /* 0x000fe20000800000 */
[----:B------:R-:W-:Y:S01]  /*0890*/  FFMA.FTZ R21, R14, 1.9046542121259335545e-09, R23 ;  /* 0x3102e3080e157823 */ /* 0x000fe20000010017 */
[----:B------:R-:W-:Y:S01]  /*08a0*/  FMUL.FTZ R23, R9, R9 ;  /* 0x0000000909177220 */ /* 0x000fe20000410000 */
[----:B------:R-:W-:Y:S01]  /*08b0*/  FSETP.GE.FTZ.AND P0, PT, |R8|, 1, PT ;  /* 0x3f8000000800780b */ /* 0x000fe20003f16200 */
[----:B------:R-:W1:Y:S01]  /*08c0*/  MUFU.EX2 R17, R24 ;  /* 0x0000001800117308 */ /* 0x000e620000000800 */
[C---:B------:R-:W-:Y:S01]  /*08d0*/  FFMA.FTZ R11, R12.reuse, -0.69314718246459960938, |R3| ;  /* 0xbf3172180c0b7823 */ /* 0x040fe20000010403 */
[----:B------:R-:W-:Y:S01]  /*08e0*/  FFMA.FTZ R10, R23, R6, 0.00019836159481201320887 ;  /* 0x394fff49170a7423 */ /* 0x000fe20000010006 */
[----:B------:R-:W-:Y:S01]  /*08f0*/  FSETP.GE.FTZ.AND P1, PT, |R9|, 1, PT ;  /* 0x3f8000000900780b */ /* 0x000fe20003f36200 */
[----:B------:R-:W-:Y:S01]  /*0900*/  FMUL.FTZ R21, R21, 1.4426950216293334961 ;  /* 0x3fb8aa3b15157820 */ /* 0x000fe20000410000 */
[----:B------:R-:W-:Y:S01]  /*0910*/  FFMA.FTZ R26, R12, 1.9046542121259335545e-09, R11 ;  /* 0x3102e3080c1a7823 */ /* 0x000fe2000001000b */
[----:B------:R-:W-:Y:S01]  /*0920*/  FFMA.FTZ R10, R23, R10, 0.0083333496004343032837 ;  /* 0x3c08889a170a7423 */ /* 0x000fe2000001000a */
[----:B------:R-:W-:Y:S01]  /*0930*/  FADD.FTZ R11, R20, 12583037 ;  /* 0x4b40007d140b7421 */ /* 0x000fe20000010000 */
[----:B------:R-:W-:Y:S01]  /*0940*/  FADD.FTZ R25, R25, 12583037 ;  /* 0x4b40007d19197421 */ /* 0x000fe20000010000 */
[----:B------:R-:W-:Y:S01]  /*0950*/  FMUL.FTZ R26, R26, 1.4426950216293334961 ;  /* 0x3fb8aa3b1a1a7820 */ /* 0x000fe20000410000 */
[----:B------:R-:W-:Y:S01]  /*0960*/  FFMA.FTZ R20, R23, R10, 0.16666667163372039795 ;  /* 0x3e2aaaab17147423 */ /* 0x000fe2000001000a */
[----:B------:R-:W2:Y:S01]  /*0970*/  MUFU.EX2 R21, R21 ;  /* 0x0000001500157308 */ /* 0x000ea20000000800 */
[----:B------:R-:W-:Y:S01]  /*0980*/  SHF.L.U32 R11, R11, 0x17, RZ ;  /* 0x000000170b0b7819 */ /* 0x000fe200000006ff */
[----:B------:R-:W-:Y:S01]  /*0990*/  @!P0 FFMA.FTZ R19, R8, R13, R8 ;  /* 0x0000000d08138223 */ /* 0x000fe20000010008 */
[----:B------:R-:W-:Y:S01]  /*09a0*/  FMUL.FTZ R20, R23, R20 ;  /* 0x0000001417147220 */ /* 0x000fe20000410000 */
[----:B------:R-:W-:Y:S01]  /*09b0*/  SHF.L.U32 R8, R25, 0x17, RZ ;  /* 0x0000001719087819 */ /* 0x000fe200000006ff */
[----:B------:R-:W-:Y:S01]  /*09c0*/  FADD.FTZ R14, R14, 12583037 ;  /* 0x4b40007d0e0e7421 */ /* 0x000fe20000010000 */
[----:B0-----:R-:W-:Y:S01]  /*09d0*/  FMUL.FTZ R11, R11, R22 ;  /* 0x000000160b0b7220 */ /* 0x001fe20000410000 */
[----:B------:R-:W-:Y:S01]  /*09e0*/  @!P1 FFMA.FTZ R18, R9, R20, R9 ;  /* 0x0000001409129223 */ /* 0x000fe20000010009 */
[----:B------:R-:W0:Y:S01]  /*09f0*/  MUFU.EX2 R10, R26 ;  /* 0x0000001a000a7308 */ /* 0x000e220000000800 */
[----:B------:R-:W-:Y:S01]  /*0a00*/  FMUL.FTZ R23, R5, R5 ;  /* 0x0000000505177220 */ /* 0x000fe20000410000 */
[----:B------:R-:W-:Y:S01]  /*0a10*/  FMUL.FTZ R9, R2, R2 ;  /* 0x0000000202097220 */ /* 0x000fe20000410000 */
[----:B-1----:R-:W-:Y:S01]  /*0a20*/  FMUL.FTZ R17, R8, R17 ;  /* 0x0000001108117220 */ /* 0x002fe20000410000 */
[----:B------:R-:W-:Y:S01]  /*0a30*/  SHF.L.U32 R22, R14, 0x17, RZ ;  /* 0x000000170e167819 */ /* 0x000fe200000006ff */
[-C--:B------:R-:W-:Y:S01]  /*0a40*/  FFMA.FTZ R8, R23, R6.reuse, 0.00019836159481201320887 ;  /* 0x394fff4917087423 */ /* 0x080fe20000010006 */
[----:B------:R-:W-:Y:S01]  /*0a50*/  FFMA.FTZ R14, R9, R6, 0.00019836159481201320887 ;  /* 0x394fff49090e7423 */ /* 0x000fe20000010006 */
[----:B------:R-:W-:Y:S01]  /*0a60*/  FADD.FTZ R24, R12, 12583037 ;  /* 0x4b40007d0c187421 */ /* 0x000fe20000010000 */
[----:B------:R-:W1:Y:S01]  /*0a70*/  MUFU.RCP R13, R11 ;  /* 0x0000000b000d7308 */ /* 0x000e620000001000 */
[----:B------:R-:W-:Y:S01]  /*0a80*/  FMUL.FTZ R25, R7, R7 ;  /* 0x0000000707197220 */ /* 0x000fe20000410000 */
[----:B------:R-:W-:Y:S01]  /*0a90*/  FFMA.FTZ R8, R23, R8, 0.0083333496004343032837 ;  /* 0x3c08889a17087423 */ /* 0x000fe20000010008 */
[----:B------:R-:W-:Y:S01]  /*0aa0*/  FFMA.FTZ R12, R9, R14, 0.0083333496004343032837 ;  /* 0x3c08889a090c7423 */ /* 0x000fe2000001000e */
[----:B------:R-:W-:Y:S01]  /*0ab0*/  SHF.L.U32 R27, R24, 0x17, RZ ;  /* 0x00000017181b7819 */ /* 0x000fe200000006ff */
[----:B--2---:R-:W-:Y:S01]  /*0ac0*/  FMUL.FTZ R21, R22, R21 ;  /* 0x0000001516157220 */ /* 0x004fe20000410000 */
[----:B------:R-:W-:Y:S01]  /*0ad0*/  FFMA.FTZ R24, R25, R6, 0.00019836159481201320887 ;  /* 0x394fff4919187423 */ /* 0x000fe20000010006 */
[----:B------:R-:W-:Y:S01]  /*0ae0*/  FFMA.FTZ R8, R23, R8, 0.16666667163372039795 ;  /* 0x3e2aaaab17087423 */ /* 0x000fe20000010008 */
[----:B------:R-:W-:Y:S01]  /*0af0*/  FFMA.FTZ R22, R9, R12, 0.16666667163372039795 ;  /* 0x3e2aaaab09167423 */ /* 0x000fe2000001000c */
[----:B0-----:R-:W-:Y:S01]  /*0b00*/  FMUL.FTZ R10, R27, R10 ;  /* 0x0000000a1b0a7220 */ /* 0x001fe20000410000 */
[----:B------:R-:W-:Y:S01]  /*0b10*/  FFMA.FTZ R24, R25, R24, 0.0083333496004343032837 ;  /* 0x3c08889a19187423 */ /* 0x000fe20000010018 */
[----:B------:R-:W-:Y:S01]  /*0b20*/  FMUL.FTZ R12, R23, R8 ;  /* 0x00000008170c7220 */ /* 0x000fe20000410000 */
[----:B------:R-:W-:Y:S01]  /*0b30*/  FMUL.FTZ R23, R9, R22 ;  /* 0x0000001609177220 */ /* 0x000fe20000410000 */
[----:B------:R-:W0:Y:S01]  /*0b40*/  MUFU.RCP R20, R17 ;  /* 0x0000001100147308 */ /* 0x000e220000001000 */
[----:B------:R-:W-:Y:S01]  /*0b50*/  FFMA.FTZ R28, R25, R24, 0.16666667163372039795 ;  /* 0x3e2aaaab191c7423 */ /* 0x000fe20000010018 */
[----:B------:R-:W2:Y:S01]  /*0b60*/  LDC.64 R8, c[0x0][0x218] ;  /* 0x00008600ff087b82 */ /* 0x000ea20000000a00 */
[----:B------:R-:W-:Y:S01]  /*0b70*/  FSETP.GE.FTZ.AND P0, PT, |R5|, 1, PT ;  /* 0x3f8000000500780b */ /* 0x000fe20003f16200 */
[----:B-1----:R-:W-:Y:S01]  /*0b80*/  FMUL.FTZ R24, R13, -0.125 ;  /* 0xbe0000000d187820 */ /* 0x002fe20000410000 */
[----:B------:R-:W-:-:S03]  /*0b90*/  FSETP.GE.FTZ.AND P1, PT, |R2|, 1, PT ;  /* 0x3f8000000200780b */ /* 0x000fc60003f36200 */
[----:B------:R-:W1:Y:S01]  /*0ba0*/  MUFU.RCP R14, R21 ;  /* 0x00000015000e7308 */ /* 0x000e620000001000 */
[----:B------:R-:W-:Y:S01]  /*0bb0*/  FFMA.FTZ R24, R11, 2, R24 ;  /* 0x400000000b187823 */ /* 0x000fe20000010018 */
[----:B------:R-:W-:-:S04]  /*0bc0*/  FMUL.FTZ R11, R3, R3 ;  /* 0x00000003030b7220 */ /* 0x000fc80000410000 */
[C---:B------:R-:W-:Y:S01]  /*0bd0*/  FFMA.FTZ R6, R11.reuse, R6, 0.00019836159481201320887 ;  /* 0x394fff490b067423 */ /* 0x040fe20000010006 */
[--C-:B------:R-:W-:Y:S01]  /*0be0*/  LOP3.LUT R24, R24, 0x80000000, R5.reuse, 0xb8, !PT ;  /* 0x8000000018187812 */ /* 0x100fe200078eb805 */
[----:B------:R-:W3:Y:S01]  /*0bf0*/  MUFU.RCP R22, R10 ;  /* 0x0000000a00167308 */ /* 0x000ee20000001000 */
[----:B0-----:R-:W-:Y:S01]  /*0c00*/  FMUL.FTZ R26, R20, -0.125 ;  /* 0xbe000000141a7820 */ /* 0x001fe20000410000 */
[----:B------:R-:W-:Y:S01]  /*0c10*/  FFMA.FTZ R6, R11, R6, 0.0083333496004343032837 ;  /* 0x3c08889a0b067423 */ /* 0x000fe20000010006 */
[----:B------:R-:W-:Y:S01]  /*0c20*/  FMUL.FTZ R20, R25, R28 ;  /* 0x0000001c19147220 */ /* 0x000fe20000410000 */
[----:B------:R-:W-:Y:S01]  /*0c30*/  @!P0 FFMA.FTZ R24, R5, R12, R5 ;  /* 0x0000000c05188223 */ /* 0x000fe20000010005 */
[----:B------:R-:W-:Y:S01]  /*0c40*/  FFMA.FTZ R17, R17, 2, R26 ;  /* 0x4000000011117823 */ /* 0x000fe2000001001a */
[----:B------:R-:W-:Y:S01]  /*0c50*/  FFMA.FTZ R6, R11, R6, 0.16666667163372039795 ;  /* 0x3e2aaaab0b067423 */ /* 0x000fe20000010006 */
[----:B-1----:R-:W-:-:S03]  /*0c60*/  FMUL.FTZ R14, R14, -0.125 ;  /* 0xbe0000000e0e7820 */ /* 0x002fc60000410000 */
[----:B------:R-:W-:Y:S01]  /*0c70*/  FMUL.FTZ R6, R11, R6 ;  /* 0x000000060b067220 */ /* 0x000fe20000410000 */
[----:B--2---:R-:W-:Y:S01]  /*0c80*/  IMAD.WIDE.U32 R8, R0, 0x2, R8 ;  /* 0x0000000200087825 */ /* 0x004fe200078e0008 */
[----:B------:R-:W-:-:S03]  /*0c90*/  LOP3.LUT R17, R17, 0x80000000, R2, 0xb8, !PT ;  /* 0x8000000011117812 */ /* 0x000fc600078eb802 */
[----:B------:R-:W-:Y:S01]  /*0ca0*/  FFMA.FTZ R14, R21, 2, R14 ;  /* 0x40000000150e7823 */ /* 0x000fe2000001000e */
[----:B------:R-:W-:Y:S01]  /*0cb0*/  @!P1 FFMA.FTZ R17, R2, R23, R2 ;  /* 0x0000001702119223 */ /* 0x000fe20000010002 */
[----:B------:R-:W-:Y:S01]  /*0cc0*/  F2FP.F16.F32.PACK_AB R2, R15, R16 ;  /* 0x000000100f02723e */ /* 0x000fe200000000ff */
[----:B---3--:R-:W-:Y:S02]  /*0cd0*/  FMUL.FTZ R13, R22, -0.125 ;  /* 0xbe000000160d7820 */ /* 0x008fe40000410000 */
[--C-:B------:R-:W-:Y:S01]  /*0ce0*/  LOP3.LUT R14, R14, 0x80000000, R7.reuse, 0xb8, !PT ;  /* 0x800000000e0e7812 */ /* 0x100fe200078eb807 */
[----:B------:R-:W-:Y:S01]  /*0cf0*/  @!P2 FFMA.FTZ R14, R7, R20, R7 ;  /* 0x00000014070ea223 */ /* 0x000fe20000010007 */
[----:B------:R-:W-:-:S04]  /*0d00*/  IMAD.WIDE R8, R4, 0x8, R8 ;  /* 0x0000000804087825 */ /* 0x000fc800078e0208 */
[----:B------:R-:W-:Y:S01]  /*0d10*/  FFMA.FTZ R10, R10, 2, R13 ;  /* 0x400000000a0a7823 */ /* 0x000fe2000001000d */
[----:B------:R-:W-:-:S04]  /*0d20*/  F2FP.F16.F32.PACK_AB R12, R17, R24 ;  /* 0x00000018110c723e */ /* 0x000fc800000000ff */
[--C-:B------:R-:W-:Y:S01]  /*0d30*/  LOP3.LUT R13, R10, 0x80000000, R3.reuse, 0xb8, !PT ;  /* 0x800000000a0d7812 */ /* 0x100fe200078eb803 */
[----:B------:R-:W-:Y:S01]  /*0d40*/  @!P3 FFMA.FTZ R13, R3, R6, R3 ;  /* 0x00000006030db223 */ /* 0x000fe20000010003 */
[----:B------:R-:W-:-:S04]  /*0d50*/  F2FP.F16.F32.PACK_AB R3, R18, R19 ;  /* 0x000000131203723e */ /* 0x000fc800000000ff */
[----:B------:R-:W-:Y:S01]  /*0d60*/  F2FP.F16.F32.PACK_AB R13, R13, R14 ;  /* 0x0000000e0d0d723e */ /* 0x000fe200000000ff */
[----:B------:R-:W-:Y:S04]  /*0d70*/  STG.E.64 desc[UR4][R8.64], R2 ;  /* 0x0000000208007986 */ /* 0x000fe8000c101b04 */
[----:B------:R-:W-:Y:S01]  /*0d80*/  STG.E.64 desc[UR4][R8.64+0x400], R12 ;  /* 0x0004000c08007986 */ /* 0x000fe2000c101b04 */
[----:B------:R-:W-:Y:S05]  /*0d90*/  EXIT ;  /* 0x000000000000794d */ /* 0x000fea0003800000 */
.L_x_1268:
        /* <DEDUP_REMOVED lines=95> */
.L_x_1270:
[----:B------:R-:W-:Y:S05]  /*1390*/  BSYNC B0 ;  /* 0x0000000000007941 */ /* 0x000fea0003800000 */
.L_x_1269:
        /* <DEDUP_REMOVED lines=32> */
.L_x_1272:
[----:B------:R-:W-:Y:S05]  /*15a0*/  BSYNC B0 ;  /* 0x0000000000007941 */ /* 0x000fea0003800000 */
.L_x_1271:
        /* <DEDUP_REMOVED lines=31> */
.L_x_1274:
[----:B------:R-:W-:Y:S05]  /*17a0*/  BSYNC B0 ;  /* 0x0000000000007941 */ /* 0x000fea0003800000 */
.L_x_1273:
        /* <DEDUP_REMOVED lines=32> */
.L_x_1276:
[----:B------:R-:W-:Y:S05]  /*19b0*/  BSYNC B0 ;  /* 0x0000000000007941 */ /* 0x000fea0003800000 */
.L_x_1275:
        /* <DEDUP_REMOVED lines=29> */
.L_x_1278:
[----:B------:R-:W-:Y:S05]  /*1b90*/  BSYNC B0 ;  /* 0x0000000000007941 */ /* 0x000fea0003800000 */
.L_x_1277:
        /* <DEDUP_REMOVED lines=29> */
.L_x_1280:
[----:B------:R-:W-:Y:S05]  /*1d70*/  BSYNC B0 ;  /* 0x0000000000007941 */ /* 0x000fea0003800000 */
.L_x_1279:
        /* <DEDUP_REMOVED lines=29> */
.L_x_1282:
[----:B------:R-:W-:Y:S05]  /*1f50*/  BSYNC B0 ;  /* 0x0000000000007941 */ /* 0x000fea0003800000 */
.L_x_1281:
        /* <DEDUP_REMOVED lines=29> */
.L_x_1284:
[----:B------:R-:W-:Y:S05]  /*2130*/  BSYNC B0 ;  /* 0x0000000000007941 */ /* 0x000fea0003800000 */
.L_x_1283:
        /* <DEDUP_REMOVED lines=18> */
.L_x_1287:
[----:B------:R-:W-:-:S13]  /*2260*/  ISETP.GE.AND P0, PT, R11, R6, PT ;  /* 0x000000060b00720c */ /* 0x000fda0003f06270 */
[----:B------:R-:W-:Y:S05]  /*2270*/  @P0 BRA `(.L_x_1289) ;  /* 0x0000000000300947 */ /* 0x000fea0003800000 */
[----:B0-----:R-:W0:Y:S01]  /*2280*/  LDC.64 R2, c[0x0][0x218] ;  /* 0x00008600ff027b82 */ /* 0x001e220000000a00 */
[----:B------:R-:W-:Y:S02]  /*2290*/  IADD3 R5, R0, R11, RZ ;  /* 0x0000000b00057210 */ /* 0x000fe40007ffe0ff */
[----:B------:R-:W-:-:S03]  /*22a0*/  IADD3 R11, R11, 0x80, RZ ;  /* 0x000000800b0b7810 */ /* 0x000fc60007ffe0ff */
[----:B0-----:R-:W-:-:S05]  /*22b0*/  IMAD.WIDE.U32 R2, R5, 0x2, R2 ;  /* 0x0000000205027825 */ /* 0x001fca00078e0002 */
[----:B------:R1:W-:Y:S02]  /*22c0*/  STG.E.U16 desc[UR4][R2.64], R7 ;  /* 0x0000000702007986 */ /* 0x0003e4000c101504 */
.L_x_1288:
[----:B------:R-:W-:-:S13]  /*22d0*/  ISETP.GE.AND P0, PT, R11, R6, PT ;  /* 0x000000060b00720c */ /* 0x000fda0003f06270 */
[----:B------:R-:W-:Y:S05]  /*22e0*/  @P0 BRA `(.L_x_1290) ;  /* 0x0000000000340947 */ /* 0x000fea0003800000 */
[----:B01----:R-:W0:Y:S01]  /*22f0*/  LDC.64 R2, c[0x0][0x218] ;  /* 0x00008600ff027b82 */ /* 0x003e220000000a00 */
[----:B------:R-:W-:Y:S02]  /*2300*/  IADD3 R5, R0, R11, RZ ;  /* 0x0000000b00057210 */ /* 0x000fe40007ffe0ff */
[----:B------:R-:W-:-:S03]  /*2310*/  IADD3 R11, R11, 0x80, RZ ;  /* 0x000000800b0b7810 */ /* 0x000fc60007ffe0ff */
[----:B0-----:R-:W-:-:S05]  /*2320*/  IMAD.WIDE.U32 R2, R5, 0x2, R2 ;  /* 0x0000000205027825 */ /* 0x001fca00078e0002 */
[----:B------:R1:W-:Y:S02]  /*2330*/  STG.E.U16 desc[UR4][R2.64], R8 ;  /* 0x0000000802007986 */ /* 0x0003e4000c101504 */
.L_x_1289:
        /* <DEDUP_REMOVED lines=8> */
.L_x_1290:
[----:B------:R-:W-:Y:S05]  /*23c0*/  BSYNC B1 ;  /* 0x0000000000017941 */ /* 0x000fea0003800000 */
.L_x_1286:
[----:B------:R-:W-:-:S13]  /*23d0*/  ISETP.GE.AND P0, PT, R11, R6, PT ;  /* 0x000000060b00720c */ /* 0x000fda0003f06270 */
[----:B012---:R-:W0:Y:S01]  /*23e0*/  @!P0 LDC.64 R2, c[0x0][0x218] ;  /* 0x00008600ff028b82 */ /* 0x007e220000000a00 */
[----:B------:R-:W-:Y:S02]  /*23f0*/  @!P0 IADD3 R5, R0, R11, RZ ;  /* 0x0000000b00058210 */ /* 0x000fe40007ffe0ff */
[----:B------:R-:W-:-:S03]  /*2400*/  @!P0 IADD3 R11, R11, 0x80, RZ ;  /* 0x000000800b0b8810 */ /* 0x000fc60007ffe0ff */
[----:B0-----:R-:W-:-:S05]  /*2410*/  @!P0 IMAD.WIDE.U32 R2, R5, 0x2, R2 ;  /* 0x0000000205028825 */ /* 0x001fca00078e0002 */
[----:B------:R2:W-:Y:S02]  /*2420*/  @!P0 STG.E.U16 desc[UR4][R2.64], R10 ;  /* 0x0000000a02008986 */ /* 0x0005e4000c101504 */
.L_x_1291:
[----:B------:R-:W-:Y:S05]  /*2430*/  BSYNC B0 ;  /* 0x0000000000007941 */ /* 0x000fea0003800000 */
.L_x_1285:
        /* <DEDUP_REMOVED lines=8> */
.L_x_1292:
        /* <DEDUP_REMOVED lines=12> */
.L_x_2951:


//--------------------- .text._ZN2at6native29vectorized_elementwise_kernelILi8EZZZNS0_16sinh_kernel_cudaERNS_18TensorIteratorBaseEENKUlvE0_clEvENKUlvE1_clEvEUlN3c104HalfEE_St5arrayIPcLm2EEEEviT0_T1_ --------------------------
	.section	.text._ZN2at6native29vectorized_elementwise_kernelILi8EZZZNS0_16sinh_kernel_cudaERNS_18TensorIteratorBaseEENKUlvE0_clEvENKUlvE1_clEvEUlN3c104HalfEE_St5arrayIPcLm2EEEEviT0_T1_,"ax",@progbits
	.align	128
        .global         _ZN2at6native29vectorized_elementwise_kernelILi8EZZZNS0_16sinh_kernel_cudaERNS_18TensorIteratorBaseEENKUlvE0_clEvENKUlvE1_clEvEUlN3c104HalfEE_St5arrayIPcLm2EEEEviT0_T1_
        .type           _ZN2at6native29vectorized_elementwise_kernelILi8EZZZNS0_16sinh_kernel_cudaERNS_18TensorIteratorBaseEENKUlvE0_clEvENKUlvE1_clEvEUlN3c104HalfEE_St5arrayIPcLm2EEEEviT0_T1_,@function
        .size           _ZN2at6native29vectorized_elementwise_kernelILi8EZZZNS0_16sinh_kernel_cudaERNS_18TensorIteratorBaseEENKUlvE0_clEvENKUlvE1_clEvEUlN3c104HalfEE_St5arrayIPcLm2EEEEviT0_T1_,(.L_x_2952 - _ZN2at6native29vectorized_elementwise_kernelILi8EZZZNS0_16sinh_kernel_cudaERNS_18TensorIteratorBaseEENKUlvE0_clEvENKUlvE1_clEvEUlN3c104HalfEE_St5arrayIPcLm2EEEEviT0_T1_)
        .other          _ZN2at6native29vectorized_elementwise_kernelILi8EZZZNS0_16sinh_kernel_cudaERNS_18TensorIteratorBaseEENKUlvE0_clEvENKUlvE1_clEvEUlN3c104HalfEE_St5arrayIPcLm2EEEEviT0_T1_,@"STO_CUDA_ENTRY STV_DEFAULT"
_ZN2at6native29vectorized_elementwise_kernelILi8EZZZNS0_16sinh_kernel_cudaERNS_18TensorIteratorBaseEENKUlvE0_clEvENKUlvE1_clEvEUlN3c104HalfEE_St5arrayIPcLm2EEEEviT0_T1_:
.text._ZN2at6native29vectorized_elementwise_kernelILi8EZZZNS0_16sinh_kernel_cudaERNS_18TensorIteratorBaseEENKUlvE0_clEvENKUlvE1_clEvEUlN3c104HalfEE_St5arrayIPcLm2EEEEviT0_T1_:
        /* <DEDUP_REMOVED lines=14> */
[--C-:B--2---:R-:W-:Y:S02]  /*00e0*/  HADD2.F32 R12, -RZ, R4.reuse.H0_H0 ;  /* 0x20000004ff0c7230 */ /* 0x104fe40000004100 */
[----:B------:R-:W-:Y:S02]  /*00f0*/  HADD2.F32 R15, -RZ, R4.H1_H1 ;  /* 0x30000004ff0f7230 */ /* 0x000fe40000004100 */
[--C-:B------:R-:W-:Y:S02]  /*0100*/  HADD2.F32 R10, -RZ, R5.reuse.H0_H0 ;  /* 0x20000005ff0a7230 */ /* 0x100fe40000004100 */
[----:B------:R-:W-:Y:S01]  /*0110*/  FMUL.FTZ R8, |R12|, 1.4426950216293334961 ;  /* 0x3fb8aa3b0c087820 */ /* 0x000fe20000410200 */
[----:B------:R-:W-:Y:S02]  /*0120*/  HADD2.F32 R5, -RZ, R5.H1_H1 ;  /* 0x30000005ff057230 */ /* 0x000fe40000004100 */
[----:B------:R-:W-:Y:S01]  /*0130*/  FMUL.FTZ R11, |R15|, 1.4426950216293334961 ;  /* 0x3fb8aa3b0f0b7820 */ /* 0x000fe20000410200 */
[----:B------:R-:W-:Y:S01]  /*0140*/  HADD2.F32 R4, -RZ, R6.H0_H0 ;  /* 0x20000006ff047230 */ /* 0x000fe20000004100 */
[----:B------:R0:W1:Y:S01]  /*0150*/  FRND.TRUNC R19, R8 ;  /* 0x0000000800137307 */ /* 0x000062000020d000 */
[----:B------:R-:W-:Y:S01]  /*0160*/  FMUL.FTZ R13, |R10|, 1.4426950216293334961 ;  /* 0x3fb8aa3b0a0d7820 */ /* 0x000fe20000410200 */
[----:B------:R-:W-:Y:S01]  /*0170*/  FMUL.FTZ R17, |R5|, 1.4426950216293334961 ;  /* 0x3fb8aa3b05117820 */ /* 0x000fe20000410200 */
[----:B------:R-:W-:Y:S01]  /*0180*/  FMUL.FTZ R27, R12, R12 ;  /* 0x0000000c0c1b7220 */ /* 0x000fe20000410000 */
[C---:B------:R-:W-:Y:S01]  /*0190*/  FMUL.FTZ R23, |R4|.reuse, 1.4426950216293334961 ;  /* 0x3fb8aa3b04177820 */ /* 0x040fe20000410200 */
[----:B------:R-:W-:Y:S01]  /*01a0*/  FMUL.FTZ R29, R15, R15 ;  /* 0x0000000f0f1d7220 */ /* 0x000fe20000410000 */
[----:B------:R-:W-:-:S02]  /*01b0*/  FSETP.GE.FTZ.AND P2, PT, |R4|, 1, PT ;  /* 0x3f8000000400780b */ /* 0x000fc40003f56200 */
[----:B------:R-:W2:Y:S01]  /*01c0*/  FRND.TRUNC R11, R11 ;  /* 0x0000000b000b7307 */ /* 0x000ea2000020d000 */
[----:B0-----:R-:W-:Y:S02]  /*01d0*/  HADD2.F32 R8, -RZ, R6.H1_H1 ;  /* 0x30000006ff087230 */ /* 0x001fe40000004100 */
[----:B------:R-:W-:-:S03]  /*01e0*/  HADD2.F32 R6, -RZ, R7.H0_H0 ;  /* 0x20000007ff067230 */ /* 0x000fc60000004100 */
[----:B------:R-:W-:Y:S01]  /*01f0*/  FMUL.FTZ R3, |R8|, 1.4426950216293334961 ;  /* 0x3fb8aa3b08037820 */ /* 0x000fe20000410200 */
[----:B-1----:R-:W-:Y:S01]  /*0200*/  FSETP.GT.FTZ.AND P0, PT, |R19|, 126, PT ;  /* 0x42fc00001300780b */ /* 0x002fe20003f14200 */
[----:B------:R-:W0:Y:S01]  /*0210*/  FRND.TRUNC R13, R13 ;  /* 0x0000000d000d7307 */ /* 0x000e22000020d000 */
[----:B------:R-:W-:Y:S01]  /*0220*/  LOP3.LUT R2, R14, 0x80000000, R19, 0xb8, !PT ;  /* 0x800000000e027812 */ /* 0x000fe200078eb813 */
[----:B------:R-:W-:Y:S01]  /*0230*/  FMUL.FTZ R21, |R6|, 1.4426950216293334961 ;  /* 0x3fb8aa3b06157820 */ /* 0x000fe20000410200 */
[----:B------:R-:W-:Y:S02]  /*0240*/  FSETP.GE.FTZ.AND P3, PT, |R8|, 1, PT ;  /* 0x3f8000000800780b */ /* 0x000fe40003f76200 */
[----:B------:R-:W-:Y:S02]  /*0250*/  FSEL R19, R2, R19, P0 ;  /* 0x0000001302137208 */ /* 0x000fe40000000000 */
[----:B--2---:R-:W-:Y:S01]  /*0260*/  FSETP.GT.FTZ.AND P0, PT, |R11|, 126, PT ;  /* 0x42fc00000b00780b */ /* 0x004fe20003f14200 */
[----:B------:R-:W1:Y:S01]  /*0270*/  FRND.TRUNC R17, R17 ;  /* 0x0000001100117307 */ /* 0x000e62000020d000 */
[----:B------:R-:W-:Y:S01]  /*0280*/  LOP3.LUT R20, R14, 0x80000000, R11, 0xb8, !PT ;  /* 0x800000000e147812 */ /* 0x000fe200078eb80b */
[----:B------:R-:W-:Y:S01]  /*0290*/  FFMA.FTZ R2, R19, -0.69314718246459960938, |R12| ;  /* 0xbf31721813027823 */ /* 0x000fe2000001040c */
[----:B------:R-:W-:-:S02]  /*02a0*/  FSETP.GE.FTZ.AND P4, PT, |R6|, 1, PT ;  /* 0x3f8000000600780b */ /* 0x000fc40003f96200 */
[----:B------:R-:W-:Y:S01]  /*02b0*/  FSEL R20, R20, R11, P0 ;  /* 0x0000000b14147208 */ /* 0x000fe20000000000 */
[C---:B------:R-:W-:Y:S01]  /*02c0*/  FFMA.FTZ R2, R19.reuse, 1.9046542121259335545e-09, R2 ;  /* 0x3102e30813027823 */ /* 0x040fe20000010002 */
[----:B------:R-:W-:Y:S01]  /*02d0*/  FADD.FTZ R19, R19, 12583037 ;  /* 0x4b40007d13137421 */ /* 0x000fe20000010000 */
[----:B------:R-:W2:Y:S01]  /*02e0*/  FRND.TRUNC R23, R23 ;  /* 0x0000001700177307 */ /* 0x000ea2000020d000 */
[----:B0-----:R-:W-:Y:S01]  /*02f0*/  FSETP.GT.FTZ.AND P0, PT, |R13|, 126, PT ;  /* 0x42fc00000d00780b */ /* 0x001fe20003f14200 */
[----:B------:R-:W-:Y:S01]  /*0300*/  FFMA.FTZ R11, R20, -0.69314718246459960938, |R15| ;  /* 0xbf317218140b7823 */ /* 0x000fe2000001040f */
[----:B------:R-:W-:Y:S01]  /*0310*/  FMUL.FTZ R2, R2, 1.4426950216293334961 ;  /* 0x3fb8aa3b02027820 */ /* 0x000fe20000410000 */
[----:B------:R-:W-:Y:S02]  /*0320*/  LOP3.LUT R18, R14, 0x80000000, R13, 0xb8, !PT ;  /* 0x800000000e127812 */ /* 0x000fe400078eb80d */
[----:B------:R-:W-:Y:S01]  /*0330*/  FFMA.FTZ R16, R20, 1.9046542121259335545e-09, R11 ;  /* 0x3102e30814107823 */ /* 0x000fe2000001000b */
[----:B------:R-:W-:Y:S01]  /*0340*/  HADD2.F32 R11, -RZ, R7.H1_H1 ;  /* 0x30000007ff0b7230 */ /* 0x000fe20000004100 */
[----:B------:R-:W0:Y:S01]  /*0350*/  FRND.TRUNC R21, R21 ;  /* 0x0000001500157307 */ /* 0x000e22000020d000 */
[----:B------:R-:W-:Y:S01]  /*0360*/  SHF.L.U32 R7, R19, 0x17, RZ ;  /* 0x0000001713077819 */ /* 0x000fe200000006ff */
[----:B------:R-:W-:Y:S01]  /*0370*/  FMUL.FTZ R16, R16, 1.4426950216293334961 ;  /* 0x3fb8aa3b10107820 */ /* 0x000fe20000410000 */
[----:B------:R-:W-:Y:S01]  /*0380*/  FADD.FTZ R20, R20, 12583037 ;  /* 0x4b40007d14147421 */ /* 0x000fe20000010000 */
[----:B------:R-:W-:Y:S01]  /*0390*/  FMUL.FTZ R25, |R11|, 1.4426950216293334961 ;  /* 0x3fb8aa3b0b197820 */ /* 0x000fe20000410200 */
[----:B-1----:R-:W-:-:S02]  /*03a0*/  FSETP.GT.FTZ.AND P1, PT, |R17|, 126, PT ;  /* 0x42fc00001100780b */ /* 0x002fc40003f34200 */
[----:B------:R-:W-:Y:S01]  /*03b0*/  LOP3.LUT R22, R14, 0x80000000, R17, 0xb8, !PT ;  /* 0x800000000e167812 */ /* 0x000fe200078eb811 */
[----:B------:R-:W1:Y:S01]  /*03c0*/  MUFU.EX2 R2, R2 ;  /* 0x0000000200027308 */ /* 0x000e620000000800 */
[----:B------:R-:W-:Y:S02]  /*03d0*/  SHF.L.U32 R19, R20, 0x17, RZ ;  /* 0x0000001714137819 */ /* 0x000fe400000006ff */
[----:B------:R-:W-:Y:S02]  /*03e0*/  FSEL R13, R18, R13, P0 ;  /* 0x0000000d120d7208 */ /* 0x000fe40000000000 */
[----:B------:R-:W-:Y:S02]  /*03f0*/  FSEL R18, R22, R17, P1 ;  /* 0x0000001116127208 */ /* 0x000fe40000800000 */
[----:B--2---:R-:W-:Y:S01]  /*0400*/  FSETP.GT.FTZ.AND P0, PT, |R23|, 126, PT ;  /* 0x42fc00001700780b */ /* 0x004fe20003f14200 */
[----:B------:R-:W2:Y:S01]  /*0410*/  MUFU.EX2 R16, R16 ;  /* 0x0000001000107308 */ /* 0x000ea20000000800 */
[----:B------:R-:W-:Y:S01]  /*0420*/  LOP3.LUT R22, R14, 0x80000000, R23, 0xb8, !PT ;  /* 0x800000000e167812 */ /* 0x000fe200078eb817 */
[----:B------:R-:W-:Y:S01]  /*0430*/  FADD.FTZ R26, R13, 12583037 ;  /* 0x4b40007d0d1a7421 */ /* 0x000fe20000010000 */
[----:B------:R-:W-:-:S02]  /*0440*/  FSETP.GE.FTZ.AND P5, PT, |R11|, 1, PT ;  /* 0x3f8000000b00780b */ /* 0x000fc40003fb6200 */
[----:B------:R-:W-:Y:S02]  /*0450*/  FSEL R23, R22, R23, P0 ;  /* 0x0000001716177208 */ /* 0x000fe40000000000 */
[----:B0-----:R-:W-:Y:S01]  /*0460*/  FSETP.GT.FTZ.AND P0, PT, |R21|, 126, PT ;  /* 0x42fc00001500780b */ /* 0x001fe20003f14200 */
[----:B------:R-:W0:Y:S01]  /*0470*/  FRND.TRUNC R25, R25 ;  /* 0x0000001900197307 */ /* 0x000e22000020d000 */
[----:B-1----:R-:W-:Y:S01]  /*0480*/  FMUL.FTZ R7, R7, R2 ;  /* 0x0000000207077220 */ /* 0x002fe20000410000 */
[----:B------:R-:W-:Y:S02]  /*0490*/  MOV R2, 0x363d0ada ;  /* 0x363d0ada00027802 */ /* 0x000fe40000000f00 */
[----:B------:R-:W-:-:S04]  /*04a0*/  LOP3.LUT R22, R14, 0x80000000, R21, 0xb8, !PT ;  /* 0x800000000e167812 */ /* 0x000fc800078eb815 */
[----:B------:R-:W1:Y:S01]  /*04b0*/  FRND.TRUNC R3, R3 ;  /* 0x0000000300037307 */ /* 0x000e62000020d000 */
[----:B--2---:R-:W-:Y:S01]  /*04c0*/  FMUL.FTZ R19, R19, R16 ;  /* 0x0000001013137220 */ /* 0x004fe20000410000 */
[----:B------:R-:W-:Y:S01]  /*04d0*/  FFMA.FTZ R16, R27, R2, 0.00019836159481201320887 ;  /* 0x394fff491b107423 */ /* 0x000fe20000010002 */
[----:B------:R-:W-:-:S03]  /*04e0*/  FSEL R21, R22, R21, P0 ;  /* 0x0000001516157208 */ /* 0x000fc60000000000 */
[----:B------:R-:W-:Y:S01]  /*04f0*/  FFMA.FTZ R16, R27, R16, 0.0083333496004343032837 ;  /* 0x3c08889a1b107423 */ /* 0x000fe20000010010 */
[C---:B0-----:R-:W-:Y:S01]  /*0500*/  LOP3.LUT R22, R14.reuse, 0x80000000, R25, 0xb8, !PT ;  /* 0x800000000e167812 */ /* 0x041fe200078eb819 */
[----:B------:R-:W0:Y:S01]  /*0510*/  MUFU.RCP R17, R7 ;  /* 0x0000000700117308 */ /* 0x000e220000001000 */
[----:B------:R-:W-:Y:S02]  /*0520*/  FSETP.GT.FTZ.AND P0, PT, |R25|, 126, PT ;  /* 0x42fc00001900780b */ /* 0x000fe40003f14200 */
[----:B-1----:R-:W-:-:S05]  /*0530*/  LOP3.LUT R24, R14, 0x80000000, R3, 0xb8, !PT ;  /* 0x800000000e187812 */ /* 0x002fca00078eb803 */
[----:B------:R-:W1:Y:S01]  /*0540*/  MUFU.RCP R20, R19 ;  /* 0x0000001300147308 */ /* 0x000e620000001000 */
[----:B------:R-:W-:Y:S01]  /*0550*/  FFMA.FTZ R14, R27, R16, 0.16666667163372039795 ;  /* 0x3e2aaaab1b0e7423 */ /* 0x000fe20000010010 */
[----:B------:R-:W-:Y:S01]  /*0560*/  FSEL R16, R22, R25, P0 ;  /* 0x0000001916107208 */ /* 0x000fe20000000000 */
[----:B------:R-:W-:Y:S01]  /*0570*/  FFMA.FTZ R22, R29, R2, 0.00019836159481201320887 ;  /* 0x394fff491d167423 */ /* 0x000fe20000010002 */
[----:B------:R-:W-:Y:S01]  /*0580*/  FSETP.GE.FTZ.AND P0, PT, |R12|, 1, PT ;  /* 0x3f8000000c00780b */ /* 0x000fe20003f16200 */
[----:B------:R-:W-:Y:S01]  /*0590*/  FMUL.FTZ R27, R27, R14 ;  /* 0x0000000e1b1b7220 */ /* 0x000fe20000410000 */
[----:B------:R-:W-:Y:S01]  /*05a0*/  FSETP.GT.FTZ.AND P1, PT, |R3|, 126, PT ;  /* 0x42fc00000300780b */ /* 0x000fe20003f34200 */
[----:B------:R-:W-:Y:S01]  /*05b0*/  FFMA.FTZ R22, R29, R22, 0.0083333496004343032837 ;  /* 0x3c08889a1d167423 */ /* 0x000fe20000010016 */
[----:B------:R-:W-:Y:S01]  /*05c0*/  FMUL.FTZ R25, R5, R5 ;  /* 0x0000000505197220 */ /* 0x000fe20000410000 */
[----:B0-----:R-:W-:Y:S01]  /*05d0*/  FMUL.FTZ R14, R17, -0.125 ;  /* 0xbe000000110e7820 */ /* 0x001fe20000410000 */
[----:B------:R-:W-:Y:S01]  /*05e0*/  FSEL R3, R24, R3, P1 ;  /* 0x0000000318037208 */ /* 0x000fe20000800000 */
[----:B------:R-:W-:Y:S01]  /*05f0*/  FMUL.FTZ R17, R10, R10 ;  /* 0x0000000a0a117220 */ /* 0x000fe20000410000 */
[----:B------:R-:W-:Y:S01]  /*0600*/  FSETP.GE.FTZ.AND P1, PT, |R15|, 1, PT ;  /* 0x3f8000000f00780b */ /* 0x000fe20003f36200 */
[----:B------:R-:W-:Y:S01]  /*0610*/  FFMA.FTZ R7, R7, 2, R14 ;  /* 0x4000000007077823 */ /* 0x000fe2000001000e */
[----:B------:R-:W-:Y:S01]  /*0620*/  FFMA.FTZ R22, R29, R22, 0.16666667163372039795 ;  /* 0x3e2aaaab1d167423 */ /* 0x000fe20000010016 */
[----:B------:R-:W-:Y:S01]  /*0630*/  FFMA.FTZ R24, R17, R2, 0.00019836159481201320887 ;  /* 0x394fff4911187423 */ /* 0x000fe20000010002 */
[----:B-1----:R-:W-:-:S02]  /*0640*/  FMUL.FTZ R20, R20, -0.125 ;  /* 0xbe00000014147820 */ /* 0x002fc40000410000 */
[--C-:B------:R-:W-:Y:S01]  /*0650*/  LOP3.LUT R14, R7, 0x80000000, R12.reuse, 0xb8, !PT ;  /* 0x80000000070e7812 */ /* 0x100fe200078eb80c */
[----:B------:R-:W-:Y:S01]  /*0660*/  @!P0 FFMA.FTZ R14, R12, R27, R12 ;  /* 0x0000001b0c0e8223 */ /* 0x000fe2000001000c */
[----:B------:R-:W-:Y:S01]  /*0670*/  FMUL.FTZ R27, R4, R4 ;  /* 0x00000004041b7220 */ /* 0x000fe20000410000 */
[----:B------:R-:W-:Y:S01]  /*0680*/  FFMA.FTZ R20, R19, 2, R20 ;  /* 0x4000000013147823 */ /* 0x000fe20000010014 */
[----:B------:R-:W-:Y:S01]  /*0690*/  FMUL.FTZ R22, R29, R22 ;  /* 0x000000161d167220 */ /* 0x000fe20000410000 */
[----:B------:R-:W-:Y:S01]  /*06a0*/  FFMA.FTZ R24, R17, R24, 0.0083333496004343032837 ;  /* 0x3c08889a11187423 */ /* 0x000fe20000010018 */
[-C--:B------:R-:W-:Y:S01]  /*06b0*/  FFMA.FTZ R12, R25, R2.reuse, 0.00019836159481201320887 ;  /* 0x394fff49190c7423 */ /* 0x080fe20000010002 */
[----:B------:R-:W-:Y:S02]  /*06c0*/  FSETP.GE.FTZ.AND P0, PT, |R10|, 1, PT ;  /* 0x3f8000000a00780b */ /* 0x000fe40003f16200 */
[--C-:B------:R-:W-:Y:S01]  /*06d0*/  LOP3.LUT R7, R20, 0x80000000, R15.reuse, 0xb8, !PT ;  /* 0x8000000014077812 */ /* 0x100fe200078eb80f */
[----:B------:R-:W-:Y:S01]  /*06e0*/  FFMA.FTZ R20, R27, R2, 0.00019836159481201320887 ;  /* 0x394fff491b147423 */ /* 0x000fe20000010002 */
[----:B------:R-:W-:Y:S01]  /*06f0*/  @!P1 FFMA.FTZ R7, R15, R22, R15 ;  /* 0x000000160f079223 */ /* 0x000fe2000001000f */
[----:B------:R-:W-:Y:S01]  /*0700*/  FFMA.FTZ R24, R17, R24, 0.16666667163372039795 ;  /* 0x3e2aaaab11187423 */ /* 0x000fe20000010018 */
[----:B------:R-:W-:Y:S01]  /*0710*/  FFMA.FTZ R12, R25, R12, 0.0083333496004343032837 ;  /* 0x3c08889a190c7423 */ /* 0x000fe2000001000c */
[----:B------:R-:W-:Y:S01]  /*0720*/  FMUL.FTZ R15, R8, R8 ;  /* 0x00000008080f7220 */ /* 0x000fe20000410000 */
[----:B------:R-:W-:Y:S01]  /*0730*/  FFMA.FTZ R20, R27, R20, 0.0083333496004343032837 ;  /* 0x3c08889a1b147423 */ /* 0x000fe20000010014 */
[----:B------:R-:W-:Y:S01]  /*0740*/  FMUL.FTZ R19, R17, R24 ;  /* 0x0000001811137220 */ /* 0x000fe20000410000 */
[----:B------:R-:W-:Y:S01]  /*0750*/  FFMA.FTZ R12, R25, R12, 0.16666667163372039795 ;  /* 0x3e2aaaab190c7423 */ /* 0x000fe2000001000c */
[----:B------:R-:W-:Y:S01]  /*0760*/  FFMA.FTZ R24, R15, R2, 0.00019836159481201320887 ;  /* 0x394fff490f187423 */ /* 0x000fe20000010002 */
[----:B------:R-:W-:Y:S01]  /*0770*/  FFMA.FTZ R22, R27, R20, 0.16666667163372039795 ;  /* 0x3e2aaaab1b167423 */ /* 0x000fe20000010014 */
[----:B------:R-:W-:Y:S01]  /*0780*/  FFMA.FTZ R20, R13, -0.69314718246459960938, |R10| ;  /* 0xbf3172180d147823 */ /* 0x000fe2000001040a */
[----:B------:R-:W-:Y:S01]  /*0790*/  FMUL.FTZ R12, R25, R12 ;  /* 0x0000000c190c7220 */ /* 0x000fe20000410000 */
[----:B------:R-:W-:Y:S01]  /*07a0*/  FFMA.FTZ R24, R15, R24, 0.0083333496004343032837 ;  /* 0x3c08889a0f187423 */ /* 0x000fe20000010018 */
[----:B------:R-:W-:Y:S01]  /*07b0*/  FMUL.FTZ R25, R6, R6 ;  /* 0x0000000606197220 */ /* 0x000fe20000410000 */
[----:B------:R-:W-:Y:S01]  /*07c0*/  FFMA.FTZ R20, R13, 1.9046542121259335545e-09, R20 ;  /* 0x3102e3080d147823 */ /* 0x000fe20000010014 */
[----:B------:R-:W-:Y:S01]  /*07d0*/  FMUL.FTZ R17, R27, R22 ;  /* 0x000000161b117220 */ /* 0x000fe20000410000 */
[----:B------:R-:W-:Y:S01]  /*07e0*/  FFMA.FTZ R24, R15, R24, 0.16666667163372039795 ;  /* 0x3e2aaaab0f187423 */ /* 0x000fe20000010018 */
[----:B------:R-:W-:Y:S01]  /*07f0*/  FFMA.FTZ R22, R25, R2, 0.00019836159481201320887 ;  /* 0x394fff4919167423 */ /* 0x000fe20000010002 */
[----:B------:R-:W-:Y:S01]  /*0800*/  FFMA.FTZ R27, R18, -0.69314718246459960938, |R5| ;  /* 0xbf317218121b7823 */ /* 0x000fe20000010405 */
[----:B------:R-:W-:Y:S01]  /*0810*/  FMUL.FTZ R20, R20, 1.4426950216293334961 ;  /* 0x3fb8aa3b14147820 */ /* 0x000fe20000410000 */
[----:B------:R-:W-:Y:S01]  /*0820*/  FMUL.FTZ R15, R15, R24 ;  /* 0x000000180f0f7220 */ /* 0x000fe20000410000 */
[C---:B------:R-:W-:Y:S01]  /*0830*/  FFMA.FTZ R22, R25.reuse, R22, 0.0083333496004343032837 ;  /* 0x3c08889a19167423 */ /* 0x040fe20000010016 */
[C---:B------:R-:W-:Y:S01]  /*0840*/  FFMA.FTZ R27, R18.reuse, 1.9046542121259335545e-09, R27 ;  /* 0x3102e308121b7823 */ /* 0x040fe2000001001b */
[----:B------:R0:W1:Y:S01]  /*0850*/  MUFU.EX2 R24, R20 ;  /* 0x0000001400187308 */ /* 0x0000620000000800 */
[----:B------:R-:W-:Y:S01]  /*0860*/  FADD.FTZ R18, R18, 12583037 ;  /* 0x4b40007d12127421 */ /* 0x000fe20000010000 */
[----:B------:R-:W-:Y:S01]  /*0870*/  FFMA.FTZ R28, R25, R22, 0.16666667163372039795 ;  /* 0x3e2aaaab191c7423 */ /* 0x000fe20000010016 */
[----:B------:R-:W-:Y:S01]  /*0880*/  FMUL.FTZ R22, R27, 1.4426950216293334961 ;  /* 0x3fb8aa3b1b167820 */ /* 0x000fe20000410000 */
[----:B------:R-:W-:Y:S01]  /*0890*/  FFMA.FTZ R27, R16, -0.69314718246459960938, |R11| ;  /* 0xbf317218101b7823 */ /* 0x000fe2000001040b */
[----:B------:R-:W-:Y:S01]  /*08a0*/  FSETP.GE.FTZ.AND P1, PT, |R5|, 1, PT ;  /* 0x3f8000000500780b */ /* 0x000fe20003f36200 */
[----:B------:R-:W-:Y:S01]  /*08b0*/  FMUL.FTZ R13, R25, R28 ;  /* 0x0000001c190d7220 */ /* 0x000fe20000410000 */
[----:B------:R-:W-:Y:S01]  /*08c0*/  SHF.L.U32 R25, R26, 0x17, RZ ;  /* 0x000000171a197819 */ /* 0x000fe200000006ff */
[C---:B------:R-:W-:Y:S01]  /*08d0*/  FFMA.FTZ R26, R23.reuse, -0.69314718246459960938, |R4| ;  /* 0xbf317218171a7823 */ /* 0x040fe20000010404 */
[----:B------:R-:W2:Y:S03]  /*08e0*/  MUFU.EX2 R22, R22 ;  /* 0x0000001600167308 */ /* 0x000ea60000000800 */
[C---:B------:R-:W-:Y:S01]  /*08f0*/  FFMA.FTZ R26, R23.reuse, 1.9046542121259335545e-09, R26 ;  /* 0x3102e308171a7823 */ /* 0x040fe2000001001a */
[----:B------:R-:W-:-:S03]  /*0900*/  FADD.FTZ R23, R23, 12583037 ;  /* 0x4b40007d17177421 */ /* 0x000fc60000010000 */
[----:B0-----:R-:W-:Y:S01]  /*0910*/  FMUL.FTZ R20, R26, 1.4426950216293334961 ;  /* 0x3fb8aa3b1a147820 */ /* 0x001fe20000410000 */
[----:B-1----:R-:W-:Y:S01]  /*0920*/  FMUL.FTZ R24, R25, R24 ;  /* 0x0000001819187220 */ /* 0x002fe20000410000 */
[----:B------:R-:W-:Y:S01]  /*0930*/  SHF.L.U32 R25, R18, 0x17, RZ ;  /* 0x0000001712197819 */ /* 0x000fe200000006ff */
[----:B------:R-:W-:Y:S01]  /*0940*/  FFMA.FTZ R18, R3, -0.69314718246459960938, |R8| ;  /* 0xbf31721803127823 */ /* 0x000fe20000010408 */
[----:B------:R-:W-:Y:S02]  /*0950*/  FFMA.FTZ R26, R21, -0.69314718246459960938, |R6| ;  /* 0xbf317218151a7823 */ /* 0x000fe40000010406 */
[----:B------:R-:W0:Y:S01]  /*0960*/  MUFU.EX2 R20, R20 ;  /* 0x0000001400147308 */ /* 0x000e220000000800 */
[----:B------:R-:W-:Y:S01]  /*0970*/  FFMA.FTZ R18, R3, 1.9046542121259335545e-09, R18 ;  /* 0x3102e30803127823 */ /* 0x000fe20000010012 */
[----:B------:R-:W-:Y:S01]  /*0980*/  FFMA.FTZ R26, R21, 1.9046542121259335545e-09, R26 ;  /* 0x3102e308151a7823 */ /* 0x000fe2000001001a */
[----:B------:R-:W-:Y:S01]  /*0990*/  FADD.FTZ R3, R3, 12583037 ;  /* 0x4b40007d03037421 */ /* 0x000fe20000010000 */
[----:B--2---:R-:W-:Y:S01]  /*09a0*/  FMUL.FTZ R22, R25, R22 ;  /* 0x0000001619167220 */ /* 0x004fe20000410000 */
[----:B------:R-:W-:Y:S01]  /*09b0*/  FMUL.FTZ R25, R18, 1.4426950216293334961 ;  /* 0x3fb8aa3b12197820 */ /* 0x000fe20000410000 */
[----:B------:R-:W-:Y:S01]  /*09c0*/  FMUL.FTZ R18, R26, 1.4426950216293334961 ;  /* 0x3fb8aa3b1a127820 */ /* 0x000fe20000410000 */
[C---:B------:R-:W-:Y:S01]  /*09d0*/  FFMA.FTZ R26, R16.reuse, 1.9046542121259335545e-09, R27 ;  /* 0x3102e308101a7823 */ /* 0x040fe2000001001b */
[----:B------:R-:W-:Y:S01]  /*09e0*/  SHF.L.U32 R27, R23, 0x17, RZ ;  /* 0x00000017171b7819 */ /* 0x000fe200000006ff */
[----:B------:R-:W-:-:S02]  /*09f0*/  FADD.FTZ R16, R16, 12583037 ;  /* 0x4b40007d10107421 */ /* 0x000fc40000010000 */
[----:B------:R-:W1:Y:S01]  /*0a00*/  MUFU.EX2 R25, R25 ;  /* 0x0000001900197308 */ /* 0x000e620000000800 */
[----:B------:R-:W-:Y:S01]  /*0a10*/  FMUL.FTZ R23, R26, 1.4426950216293334961 ;  /* 0x3fb8aa3b1a177820 */ /* 0x000fe20000410000 */
[----:B------:R-:W-:Y:S02]  /*0a20*/  SHF.L.U32 R26, R3, 0x17, RZ ;  /* 0x00000017031a7819 */ /* 0x000fe400000006ff */
[----:B------:R-:W-:Y:S01]  /*0a30*/  SHF.L.U32 R16, R16, 0x17, RZ ;  /* 0x0000001710107819 */ /* 0x000fe200000006ff */
[----:B0-----:R-:W-:Y:S01]  /*0a40*/  FMUL.FTZ R20, R27, R20 ;  /* 0x000000141b147220 */ /* 0x001fe20000410000 */
[----:B------:R-:W-:Y:S02]  /*0a50*/  FADD.FTZ R27, R21, 12583037 ;  /* 0x4b40007d151b7421 */ /* 0x000fe40000010000 */
[----:B------:R-:W0:Y:S03]  /*0a60*/  MUFU.EX2 R18, R18 ;  /* 0x0000001200127308 */ /* 0x000e260000000800 */
[----:B------:R-:W-:-:S05]  /*0a70*/  SHF.L.U32 R27, R27, 0x17, RZ ;  /* 0x000000171b1b7819 */ /* 0x000fca00000006ff */
[----:B------:R-:W2:Y:S01]  /*0a80*/  MUFU.EX2 R23, R23 ;  /* 0x0000001700177308 */ /* 0x000ea20000000800 */
[----:B-1----:R-:W-:-:S07]  /*0a90*/  FMUL.FTZ R3, R26, R25 ;  /* 0x000000191a037220 */ /* 0x002fce0000410000 */
[----:B------:R-:W1:Y:S01]  /*0aa0*/  MUFU.RCP R21, R24 ;  /* 0x0000001800157308 */ /* 0x000e620000001000 */
[----:B0-----:R-:W-:-:S07]  /*0ab0*/  FMUL.FTZ R18, R27, R18 ;  /* 0x000000121b127220 */ /* 0x001fce0000410000 */
[----:B------:R-:W0:Y:S01]  /*0ac0*/  MUFU.RCP R27, R20 ;  /* 0x00000014001b7308 */ /* 0x000e220000001000 */
[----:B--2---:R-:W-:-:S07]  /*0ad0*/  FMUL.FTZ R16, R16, R23 ;  /* 0x0000001710107220 */ /* 0x004fce0000410000 */
[----:B------:R-:W2:Y:S01]  /*0ae0*/  MUFU.RCP R25, R22 ;  /* 0x0000001600197308 */ /* 0x000ea20000001000 */
[----:B-1----:R-:W-:-:S04]  /*0af0*/  FMUL.FTZ R21, R21, -0.125 ;  /* 0xbe00000015157820 */ /* 0x002fc80000410000 */
[----:B------:R-:W-:-:S03]  /*0b00*/  FFMA.FTZ R21, R24, 2, R21 ;  /* 0x4000000018157823 */ /* 0x000fc60000010015 */
[----:B------:R-:W1:Y:S01]  /*0b10*/  MUFU.RCP R26, R3 ;  /* 0x00000003001a7308 */ /* 0x000e620000001000 */
[----:B0-----:R-:W-:Y:S01]  /*0b20*/  FMUL.FTZ R23, R27, -0.125 ;  /* 0xbe0000001b177820 */ /* 0x001fe20000410000 */
[----:B------:R-:W-:Y:S01]  /*0b30*/  FMUL.FTZ R27, R11, R11 ;  /* 0x0000000b0b1b7220 */ /* 0x000fe20000410000 */
[--C-:B------:R-:W-:Y:S01]  /*0b40*/  LOP3.LUT R21, R21, 0x80000000, R10.reuse, 0xb8, !PT ;  /* 0x8000000015157812 */ /* 0x100fe200078eb80a */
[----:B------:R-:W-:Y:S01]  /*0b50*/  @!P0 FFMA.FTZ R21, R10, R19, R10 ;  /* 0x000000130a158223 */ /* 0x000fe2000001000a */
[----:B------:R-:W-:Y:S01]  /*0b60*/  FFMA.FTZ R23, R20, 2, R23 ;  /* 0x4000000014177823 */ /* 0x000fe20000010017 */
[----:B------:R-:W-:Y:S02]  /*0b70*/  FFMA.FTZ R20, R27, R2, 0.00019836159481201320887 ;  /* 0x394fff491b147423 */ /* 0x000fe40000010002 */
[----:B------:R-:W0:Y:S01]  /*0b80*/  MUFU.RCP R24, R18 ;  /* 0x0000001200187308 */ /* 0x000e220000001000 */
[----:B--2---:R-:W-:Y:S01]  /*0b90*/  FMUL.FTZ R25, R25, -0.125 ;  /* 0xbe00000019197820 */ /* 0x004fe20000410000 */
[----:B------:R-:W-:Y:S01]  /*0ba0*/  FFMA.FTZ R20, R27, R20, 0.0083333496004343032837 ;  /* 0x3c08889a1b147423 */ /* 0x000fe20000010014 */
[--C-:B------:R-:W-:Y:S01]  /*0bb0*/  LOP3.LUT R23, R23, 0x80000000, R4.reuse, 0xb8, !PT ;  /* 0x8000000017177812 */ /* 0x100fe200078eb804 */
[----:B------:R-:W-:Y:S01]  /*0bc0*/  @!P2 FFMA.FTZ R23, R4, R17, R4 ;  /* 0x000000110417a223 */ /* 0x000fe20000010004 */
[----:B------:R-:W-:Y:S01]  /*0bd0*/  FFMA.FTZ R22, R22, 2, R25 ;  /* 0x4000000016167823 */ /* 0x000fe20000010019 */
[----:B------:R-:W-:Y:S01]  /*0be0*/  FFMA.FTZ R20, R27, R20, 0.16666667163372039795 ;  /* 0x3e2aaaab1b147423 */ /* 0x000fe20000010014 */
[----:B-1----:R-:W-:-:S03]  /*0bf0*/  FMUL.FTZ R2, R26, -0.125 ;  /* 0xbe0000001a027820 */ /* 0x002fc60000410000 */
[----:B------:R-:W-:Y:S01]  /*0c00*/  FMUL.FTZ R20, R27, R20 ;  /* 0x000000141b147220 */ /* 0x000fe20000410000 */
[----:B------:R-:W1:Y:S01]  /*0c10*/  MUFU.RCP R26, R16 ;  /* 0x00000010001a7308 */ /* 0x000e620000001000 */
[--C-:B------:R-:W-:Y:S01]  /*0c20*/  LOP3.LUT R22, R22, 0x80000000, R5.reuse, 0xb8, !PT ;  /* 0x8000000016167812 */ /* 0x100fe200078eb805 */
[----:B------:R-:W-:Y:S01]  /*0c30*/  FFMA.FTZ R25, R3, 2, R2 ;  /* 0x4000000003197823 */ /* 0x000fe20000010002 */
[----:B------:R-:W-:Y:S01]  /*0c40*/  @!P1 FFMA.FTZ R22, R5, R12, R5 ;  /* 0x0000000c05169223 */ /* 0x000fe20000010005 */
[----:B------:R-:W2:Y:S01]  /*0c50*/  LDC.64 R2, c[0x0][0x218] ;  /* 0x00008600ff027b82 */ /* 0x000ea20000000a00 */
[----:B0-----:R-:W-:Y:S02]  /*0c60*/  FMUL.FTZ R27, R24, -0.125 ;  /* 0xbe000000181b7820 */ /* 0x001fe40000410000 */
[--C-:B------:R-:W-:Y:S01]  /*0c70*/  LOP3.LUT R10, R25, 0x80000000, R8.reuse, 0xb8, !PT ;  /* 0x80000000190a7812 */ /* 0x100fe200078eb808 */
[----:B------:R-:W-:Y:S01]  /*0c80*/  @!P3 FFMA.FTZ R10, R8, R15, R8 ;  /* 0x0000000f080ab223 */ /* 0x000fe20000010008 */
[----:B------:R-:W-:Y:S01]  /*0c90*/  F2FP.F16.F32.PACK_AB R21, R22, R21 ;  /* 0x000000151615723e */ /* 0x000fe200000000ff */
[----:B------:R-:W-:-:S03]  /*0ca0*/  FFMA.FTZ R27, R18, 2, R27 ;  /* 0x40000000121b7823 */ /* 0x000fc6000001001b */
[----:B------:R-:W-:Y:S02]  /*0cb0*/  F2FP.F16.F32.PACK_AB R22, R10, R23 ;  /* 0x000000170a16723e */ /* 0x000fe400000000ff */
[--C-:B------:R-:W-:Y:S01]  /*0cc0*/  LOP3.LUT R27, R27, 0x80000000, R6.reuse, 0xb8, !PT ;  /* 0x800000001b1b7812 */ /* 0x100fe200078eb806 */
[----:B------:R-:W-:Y:S01]  /*0cd0*/  @!P4 FFMA.FTZ R27, R6, R13, R6 ;  /* 0x0000000d061bc223 */ /* 0x000fe20000010006 */
[----:B-1----:R-:W-:-:S04]  /*0ce0*/  FMUL.FTZ R29, R26, -0.125 ;  /* 0xbe0000001a1d7820 */ /* 0x002fc80000410000 */
[----:B------:R-:W-:-:S05]  /*0cf0*/  FFMA.FTZ R18, R16, 2, R29 ;  /* 0x4000000010127823 */ /* 0x000fca000001001d */
[--C-:B------:R-:W-:Y:S01]  /*0d00*/  LOP3.LUT R18, R18, 0x80000000, R11.reuse, 0xb8, !PT ;  /* 0x8000000012127812 */ /* 0x100fe200078eb80b */
[----:B------:R-:W-:Y:S01]  /*0d10*/  @!P5 FFMA.FTZ R18, R11, R20, R11 ;  /* 0x000000140b12d223 */ /* 0x000fe2000001000b */
[----:B--2---:R-:W-:Y:S01]  /*0d20*/  IMAD.WIDE.U32 R2, R9, 0x2, R2 ;  /* 0x0000000209027825 */ /* 0x004fe200078e0002 */
[----:B------:R-:W-:-:S03]  /*0d30*/  F2FP.F16.F32.PACK_AB R20, R7, R14 ;  /* 0x0000000e0714723e */ /* 0x000fc600000000ff */
[----:B------:R-:W-:Y:S01]  /*0d40*/  F2FP.F16.F32.PACK_AB R23, R18, R27 ;  /* 0x0000001b1217723e */ /* 0x000fe200000000ff */
[----:B------:R-:W-:-:S05]  /*0d50*/  IMAD.WIDE R2, R0, 0x10, R2 ;  /* 0x0000001000027825 */ /* 0x000fca00078e0202 */
[----:B------:R-:W-:Y:S01]  /*0d60*/  STG.E.128 desc[UR4][R2.64], R20 ;  /* 0x0000001402007986 */ /* 0x000fe2000c101d04 */
[----:B------:R-:W-:Y:S05]  /*0d70*/  EXIT ;  /* 0x000000000000794d */ /* 0x000fea0003800000 */
.L_x_1293:
        /* <DEDUP_REMOVED lines=95> */
.L_x_1295:
[----:B------:R-:W-:Y:S05]  /*1370*/  BSYNC B0 ;  /* 0x0000000000007941 */ /* 0x000fea0003800000 */
.L_x_1294:
        /* <DEDUP_REMOVED lines=32> */
.L_x_1297:
[----:B------:R-:W-:Y:S05]  /*1580*/  BSYNC B0 ;  /* 0x0000000000007941 */ /* 0x000fea0003800000 */
.L_x_1296:
[----:B------:R-:W-:Y:S01]  /*1590*/  BSSY B0, `(.L_x_1298) ;  /* 0x000001f000007945 */ /* 0x000fe20003800000 */
[----:B------:R-:W-:Y:S02]  /*15a0*/  ISETP.GE.AND P5, PT, R5, R0, PT ;  /* 0x000000000500720c */ /* 0x000fe40003fa6270 */
[----:B-----5:R-:W-:Y:S01]  /*15b0*/  IADD3 R11, R10, 0x380, RZ ;  /* 0x000003800a0b7810 */ /* 0x020fe20007ffe0ff */
[----:B------:R-:W-:Y:S10]  /*15c0*/  @P3 BRA `(.L_x_1299) ;  /* 0x00000000006c3947 */ /* 0x000ff40003800000 */
        /* <DEDUP_REMOVED lines=27> */
.L_x_1299:
[----:B------:R-:W-:Y:S05]  /*1780*/  BSYNC B0 ;  /* 0x0000000000007941 */ /* 0x000fea0003800000 */
.L_x_1298:
[----:B------:R-:W-:Y:S01]  /*1790*/  @!P0 IADD3 R7, R9, R10, RZ ;  /* 0x0000000a09078210 */ /* 0x000fe20007ffe0ff */
[----:B------:R-:W-:Y:S01]  /*17a0*/  BSSY B0, `(.L_x_1300) ;  /* 0x000001f000007945 */ /* 0x000fe20003800000 */
[----:B------:R-:W-:-:S03]  /*17b0*/  ISETP.GE.AND P3, PT, R11, R0, PT ;  /* 0x000000000b00720c */ /* 0x000fc60003f66270 */
[----:B------:R-:W-:Y:S01]  /*17c0*/  @!P0 IMAD.WIDE.U32 R16, R7, 0x2, R16 ;  /* 0x0000000207108825 */ /* 0x000fe200078e0010 */
[----:B------:R-:W-:Y:S09]  /*17d0*/  @P1 BRA `(.L_x_1301) ;  /* 0x00000000006c1947 */ /* 0x000ff20003800000 */
        /* <DEDUP_REMOVED lines=27> */
.L_x_1301:
[----:B------:R-:W-:Y:S05]  /*1990*/  BSYNC B0 ;  /* 0x0000000000007941 */ /* 0x000fea0003800000 */
.L_x_1300:
        /* <DEDUP_REMOVED lines=29> */
.L_x_1303:
[----:B------:R-:W-:Y:S05]  /*1b70*/  BSYNC B0 ;  /* 0x0000000000007941 */ /* 0x000fea0003800000 */
.L_x_1302:
        /* <DEDUP_REMOVED lines=29> */
.L_x_1305:
[----:B------:R-:W-:Y:S05]  /*1d50*/  BSYNC B0 ;  /* 0x0000000000007941 */ /* 0x000fea0003800000 */
.L_x_1304:
        /* <DEDUP_REMOVED lines=29> */
.L_x_1307:
[----:B------:R-:W-:Y:S05]  /*1f30*/  BSYNC B0 ;  /* 0x0000000000007941 */ /* 0x000fea0003800000 */
.L_x_1306:
        /* <DEDUP_REMOVED lines=29> */
.L_x_1309:
[----:B------:R-:W-:Y:S05]  /*2110*/  BSYNC B0 ;  /* 0x0000000000007941 */ /* 0x000fea0003800000 */
.L_x_1308:
        /* <DEDUP_REMOVED lines=18> */
.L_x_1312:
[----:B------:R-:W-:-:S13]  /*2240*/  ISETP.GE.AND P0, PT, R10, R0, PT ;  /* 0x000000000a00720c */ /* 0x000fda0003f06270 */
[----:B------:R-:W-:Y:S05]  /*2250*/  @P0 BRA `(.L_x_1314) ;  /* 0x0000000000300947 */ /* 0x000fea0003800000 */
[----:B0-----:R-:W0:Y:S01]  /*2260*/  LDC.64 R2, c[0x0][0x218] ;  /* 0x00008600ff027b82 */ /* 0x001e220000000a00 */
[----:B------:R-:W-:Y:S02]  /*2270*/  IADD3 R5, R9, R10, RZ ;  /* 0x0000000a09057210 */ /* 0x000fe40007ffe0ff */
[----:B------:R-:W-:-:S03]  /*2280*/  IADD3 R10, R10, 0x80, RZ ;  /* 0x000000800a0a7810 */ /* 0x000fc60007ffe0ff */
[----:B0-----:R-:W-:-:S05]  /*2290*/  IMAD.WIDE.U32 R2, R5, 0x2, R2 ;  /* 0x0000000205027825 */ /* 0x001fca00078e0002 */
[----:B------:R1:W-:Y:S02]  /*22a0*/  STG.E.U16 desc[UR4][R2.64], R6 ;  /* 0x0000000602007986 */ /* 0x0003e4000c101504 */
.L_x_1313:
[----:B------:R-:W-:-:S13]  /*22b0*/  ISETP.GE.AND P0, PT, R10, R0, PT ;  /* 0x000000000a00720c */ /* 0x000fda0003f06270 */
[----:B------:R-:W-:Y:S05]  /*22c0*/  @P0 BRA `(.L_x_1315) ;  /* 0x0000000000340947 */ /* 0x000fea0003800000 */
[----:B01----:R-:W0:Y:S01]  /*22d0*/  LDC.64 R2, c[0x0][0x218] ;  /* 0x00008600ff027b82 */ /* 0x003e220000000a00 */
[----:B------:R-:W-:Y:S02]  /*22e0*/  IADD3 R5, R9, R10, RZ ;  /* 0x0000000a09057210 */ /* 0x000fe40007ffe0ff */
[----:B------:R-:W-:-:S03]  /*22f0*/  IADD3 R10, R10, 0x80, RZ ;  /* 0x000000800a0a7810 */ /* 0x000fc60007ffe0ff */
[----:B0-----:R-:W-:-:S05]  /*2300*/  IMAD.WIDE.U32 R2, R5, 0x2, R2 ;  /* 0x0000000205027825 */ /* 0x001fca00078e0002 */
[----:B------:R1:W-:Y:S02]  /*2310*/  STG.E.U16 desc[UR4][R2.64], R7 ;  /* 0x0000000702007986 */ /* 0x0003e4000c101504 */
.L_x_1314:
        /* <DEDUP_REMOVED lines=8> */
.L_x_1315:
[----:B------:R-:W-:Y:S05]  /*23a0*/  BSYNC B1 ;  /* 0x0000000000017941 */ /* 0x000fea0003800000 */
.L_x_1311:
[----:B------:R-:W-:-:S13]  /*23b0*/  ISETP.GE.AND P0, PT, R10, R0, PT ;  /* 0x000000000a00720c */ /* 0x000fda0003f06270 */
[----:B012---:R-:W0:Y:S01]  /*23c0*/  @!P0 LDC.64 R2, c[0x0][0x218] ;  /* 0x00008600ff028b82 */ /* 0x007e220000000a00 */
[----:B------:R-:W-:Y:S02]  /*23d0*/  @!P0 IADD3 R5, R9, R10, RZ ;  /* 0x0000000a09058210 */ /* 0x000fe40007ffe0ff */
[----:B------:R-:W-:-:S03]  /*23e0*/  @!P0 IADD3 R10, R10, 0x80, RZ ;  /* 0x000000800a0a8810 */ /* 0x000fc60007ffe0ff */
[----:B0-----:R-:W-:-:S05]  /*23f0*/  @!P0 IMAD.WIDE.U32 R2, R5, 0x2, R2 ;  /* 0x0000000205028825 */ /* 0x001fca00078e0002 */
[----:B------:R2:W-:Y:S02]  /*2400*/  @!P0 STG.E.U16 desc[UR4][R2.64], R11 ;  /* 0x0000000b02008986 */ /* 0x0005e4000c101504 */
.L_x_1316:
[----:B------:R-:W-:Y:S05]  /*2410*/  BSYNC B0 ;  /* 0x0000000000007941 */ /* 0x000fea0003800000 */
.L_x_1310:
        /* <DEDUP_REMOVED lines=8> */
.L_x_1317:
        /* <DEDUP_REMOVED lines=14> */
.L_x_2952:


//--------------------- .text._ZN2at6native18elementwise_kernelILi128ELi4EZNS0_15gpu_kernel_implIZZZNS0_16sinh_kernel_cudaERNS_18TensorIteratorBaseEENKUlvE0_clEvENKUlvE0_clEvEUlfE_EEvS4_RKT_EUliE_EEviT1_ --------------------------
	.section	.text._ZN2at6native18elementwise_kernelILi128ELi4EZNS0_15gpu_kernel_implIZZZNS0_16sinh_kernel_cudaERNS_18TensorIteratorBaseEENKUlvE0_clEvENKUlvE0_clEvEUlfE_EEvS4_RKT_EUliE_EEviT1_,"ax",@progbits
	.align	128
        .global         _ZN2at6native18elementwise_kernelILi128ELi4EZNS0_15gpu_kernel_implIZZZNS0_16sinh_kernel_cudaERNS_18TensorIteratorBaseEENKUlvE0_clEvENKUlvE0_clEvEUlfE_EEvS4_RKT_EUliE_EEviT1_
        .type           _ZN2at6native18elementwise_kernelILi128ELi4EZNS0_15gpu_kernel_implIZZZNS0_16sinh_kernel_cudaERNS_18TensorIteratorBaseEENKUlvE0_clEvENKUlvE0_clEvEUlfE_EEvS4_RKT_EUliE_EEviT1_,@function
        .size           _ZN2at6native18elementwise_kernelILi128ELi4EZNS0_15gpu_kernel_implIZZZNS0_16sinh_kernel_cudaERNS_18TensorIteratorBaseEENKUlvE0_clEvENKUlvE0_clEvEUlfE_EEvS4_RKT_EUliE_EEviT1_,(.L_x_2953 - _ZN2at6native18elementwise_kernelILi128ELi4EZNS0_15gpu_kernel_implIZZZNS0_16sinh_kernel_cudaERNS_18TensorIteratorBaseEENKUlvE0_clEvENKUlvE0_clEvEUlfE_EEvS4_RKT_EUliE_EEviT1_)
        .other          _ZN2at6native18elementwise_kernelILi128ELi4EZNS0_15gpu_kernel_implIZZZNS0_16sinh_kernel_cudaERNS_18TensorIteratorBaseEENKUlvE0_clEvENKUlvE0_clEvEUlfE_EEvS4_RKT_EUliE_EEviT1_,@"STO_CUDA_ENTRY STV_DEFAULT"
_ZN2at6native18elementwise_kernelILi128ELi4EZNS0_15gpu_kernel_implIZZZNS0_16sinh_kernel_cudaERNS_18TensorIteratorBaseEENKUlvE0_clEvENKUlvE0_clEvEUlfE_EEvS4_RKT_EUliE_EEviT1_:
.text._ZN2at6native18elementwise_kernelILi128ELi4EZNS0_15gpu_kernel_implIZZZNS0_16sinh_kernel_cudaERNS_18TensorIteratorBaseEENKUlvE0_clEvENKUlvE0_clEvEUlfE_EEvS4_RKT_EUliE_EEviT1_:
        /* <DEDUP_REMOVED lines=314> */
.L_x_1320:
[----:B------:R-:W0:Y:S01]  /*13a0*/  LDC.U8 R5, c[0x0][0x422] ;  /* 0x00010880ff057b82 */ /* 0x000e220000000000 */
[----:B------:R-:W-:Y:S01]  /*13b0*/  ULDC.64 UR4, c[0x0][0x410] ;  /* 0x0001040000047ab9 */ /* 0x000fe20000000a00 */
[----:B------:R-:W-:Y:S01]  /*13c0*/  ULDC.64 UR6, c[0x0][0x418] ;  /* 0x0001060000067ab9 */ /* 0x000fe20000000a00 */
[----:B------:R-:W-:Y:S01]  /*13d0*/  IADD3 R16, P1, R16, UR4, RZ ;  /* 0x0000000410107c10 */ /* 0x000fe2000ff3e0ff */
[----:B------:R-:W-:Y:S01]  /*13e0*/  BSSY B6, `(.L_x_1321) ;  /* 0x00000e0000067945 */ /* 0x000fe20003800000 */
        /* <DEDUP_REMOVED lines=15> */
[----:B--2---:R-:W0:Y:S01]  /*14e0*/  I2F.S16 R0, R0 ;  /* 0x0000000000007306 */ /* 0x004e220000101400 */
[----:B------:R-:W-:Y:S05]  /*14f0*/  BRA `(.L_x_1327) ;  /* 0x0000000c00387947 */ /* 0x000fea0003800000 */
.L_x_1325:
[----:B------:R-:W2:Y:S02]  /*1500*/  LDG.E.U8 R0, desc[UR36][R2.64] ;  /* 0x0000002402007981 */ /* 0x000ea4000c1e1100 */
[----:B--2---:R-:W-:Y:S01]  /*1510*/  I2FP.F32.U32 R0, R0 ;  /* 0x0000000000007245 */ /* 0x004fe20000201000 */
[----:B------:R-:W-:Y:S06]  /*1520*/  BRA `(.L_x_1327) ;  /* 0x0000000c002c7947 */ /* 0x000fec0003800000 */
.L_x_1324:
[----:B------:R-:W-:-:S13]  /*1530*/  ISETP.NE.AND P0, PT, R4, 0x2, PT ;  /* 0x000000020400780c */ /* 0x000fda0003f05270 */
[----:B------:R-:W-:Y:S05]  /*1540*/  @!P0 BRA `(.L_x_1328) ;  /* 0x0000000000288947 */ /* 0x000fea0003800000 */
[----:B------:R-:W-:-:S13]  /*1550*/  ISETP.NE.AND P0, PT, R4, 0x3, PT ;  /* 0x000000030400780c */ /* 0x000fda0003f05270 */
[----:B------:R-:W-:Y:S05]  /*1560*/  @!P0 BRA `(.L_x_1329) ;  /* 0x0000000000148947 */ /* 0x000fea0003800000 */
[----:B------:R-:W-:-:S13]  /*1570*/  ISETP.NE.AND P0, PT, R4, 0x4, PT ;  /* 0x000000040400780c */ /* 0x000fda0003f05270 */
[----:B------:R-:W-:Y:S05]  /*1580*/  @P0 BRA `(.L_x_1326) ;  /* 0x0000000800b80947 */ /* 0x000fea0003800000 */
[----:B------:R-:W2:Y:S02]  /*1590*/  LDG.E.64 R2, desc[UR36][R2.64] ;  /* 0x0000002402027981 */ /* 0x000ea4000c1e1b00 */
[----:B--2---:R4:W0:Y:S01]  /*15a0*/  I2F.S64 R0, R2 ;  /* 0x0000000200007312 */ /* 0x0048220000301400 */
[----:B------:R-:W-:Y:S05]  /*15b0*/  BRA `(.L_x_1327) ;  /* 0x0000000c00087947 */ /* 0x000fea0003800000 */
.L_x_1329:
[----:B------:R-:W2:Y:S02]  /*15c0*/  LDG.E R0, desc[UR36][R2.64] ;  /* 0x0000002402007981 */ /* 0x000ea4000c1e1900 */
[----:B--2---:R-:W-:Y:S01]  /*15d0*/  I2FP.F32.S32 R0, R0 ;  /* 0x0000000000007245 */ /* 0x004fe20000201400 */
[----:B------:R-:W-:Y:S06]  /*15e0*/  BRA `(.L_x_1327) ;  /* 0x0000000800fc7947 */ /* 0x000fec0003800000 */
.L_x_1328:
[----:B------:R-:W2:Y:S02]  /*15f0*/  LDG.E.U16 R0, desc[UR36][R2.64] ;  /* 0x0000002402007981 */ /* 0x000ea4000c1e1500 */
[----:B--2---:R-:W0:Y:S01]  /*1600*/  I2F.S16 R0, R0 ;  /* 0x0000000000007306 */ /* 0x004e220000101400 */
[----:B------:R-:W-:Y:S05]  /*1610*/  BRA `(.L_x_1327) ;  /* 0x0000000800f07947 */ /* 0x000fea0003800000 */
.L_x_1323:
[----:B------:R-:W-:-:S13]  /*1620*/  ISETP.GT.AND P0, PT, R4, 0x6, PT ;  /* 0x000000060400780c */ /* 0x000fda0003f04270 */
[----:B------:R-:W-:Y:S05]  /*1630*/  @P0 BRA `(.L_x_1330) ;  /* 0x0000000000240947 */ /* 0x000fea0003800000 */
[----:B------:R-:W-:-:S13]  /*1640*/  ISETP.NE.AND P0, PT, R4, 0x5, PT ;  /* 0x000000050400780c */ /* 0x000fda0003f05270 */
[----:B------:R-:W-:Y:S05]  /*1650*/  @!P0 BRA `(.L_x_1331) ;  /* 0x0000000000108947 */ /* 0x000fea0003800000 */
[----:B------:R-:W-:-:S13]  /*1660*/  ISETP.NE.AND P0, PT, R4, 0x6, PT ;  /* 0x000000060400780c */ /* 0x000fda0003f05270 */
[----:B------:R-:W-:Y:S05]  /*1670*/  @P0 BRA `(.L_x_1326) ;  /* 0x00000008007c0947 */ /* 0x000fea0003800000 */
[----:B------:R2:W5:Y:S01]  /*1680*/  LDG.E R0, desc[UR36][R2.64] ;  /* 0x0000002402007981 */ /* 0x000562000c1e1900 */
[----:B------:R-:W-:Y:S05]  /*1690*/  BRA `(.L_x_1327) ;  /* 0x0000000800d07947 */ /* 0x000fea0003800000 */
.L_x_1331:
[----:B------:R-:W2:Y:S02]  /*16a0*/  LDG.E.U16 R0, desc[UR36][R2.64] ;  /* 0x0000002402007981 */ /* 0x000ea4000c1e1500 */
[----:B--2---:R-:W-:Y:S01]  /*16b0*/  HADD2.F32 R0, -RZ, R0.H0_H0 ;  /* 0x20000000ff007230 */ /* 0x004fe20000004100 */
[----:B------:R-:W-:Y:S06]  /*16c0*/  BRA `(.L_x_1327) ;  /* 0x0000000800c47947 */ /* 0x000fec0003800000 */
.L_x_1330:
[----:B------:R-:W-:-:S13]  /*16d0*/  ISETP.NE.AND P0, PT, R4, 0x7, PT ;  /* 0x000000070400780c */ /* 0x000fda0003f05270 */
[----:B------:R-:W-:Y:S05]  /*16e0*/  @!P0 BRA `(.L_x_1332) ;  /* 0x0000000000248947 */ /* 0x000fea0003800000 */
[----:B------:R-:W-:-:S13]  /*16f0*/  ISETP.NE.AND P0, PT, R4, 0x8, PT ;  /* 0x000000080400780c */ /* 0x000fda0003f05270 */
[----:B------:R-:W-:Y:S05]  /*1700*/  @!P0 BRA `(.L_x_1333) ;  /* 0x0000000000108947 */ /* 0x000fea0003800000 */
[----:B------:R-:W-:-:S13]  /*1710*/  ISETP.NE.AND P0, PT, R4, 0x9, PT ;  /* 0x000000090400780c */ /* 0x000fda0003f05270 */
[----:B------:R-:W-:Y:S05]  /*1720*/  @P0 BRA `(.L_x_1326) ;  /* 0x0000000800500947 */ /* 0x000fea0003800000 */
[----:B------:R3:W5:Y:S01]  /*1730*/  LDG.E R0, desc[UR36][R2.64] ;  /* 0x0000002402007981 */ /* 0x000762000c1e1900 */
[----:B------:R-:W-:Y:S05]  /*1740*/  BRA `(.L_x_1327) ;  /* 0x0000000800a47947 */ /* 0x000fea0003800000 */
.L_x_1333:
[----:B------:R-:W2:Y:S02]  /*1750*/  LDG.E.U16 R0, desc[UR36][R2.64] ;  /* 0x0000002402007981 */ /* 0x000ea4000c1e1500 */
[----:B--2---:R-:W-:Y:S01]  /*1760*/  HADD2.F32 R0, -RZ, R0.H0_H0 ;  /* 0x20000000ff007230 */ /* 0x004fe20000004100 */
[----:B------:R-:W-:Y:S06]  /*1770*/  BRA `(.L_x_1327) ;  /* 0x0000000800987947 */ /* 0x000fec0003800000 */
.L_x_1332:
[----:B------:R-:W2:Y:S01]  /*1780*/  LDG.E.64 R2, desc[UR36][R2.64] ;  /* 0x0000002402027981 */ /* 0x000ea2000c1e1b00 */
[----:B------:R-:W-:Y:S01]  /*1790*/  UMOV UR4, 0xf0000000 ;  /* 0xf000000000047882 */ /* 0x000fe20000000000 */
[----:B------:R-:W-:Y:S01]  /*17a0*/  UMOV UR5, 0x380fffff ;  /* 0x380fffff00057882 */ /* 0x000fe20000000000 */
[----:B--2---:R-:W0:Y:S01]  /*17b0*/  F2F.F32.F64 R0, R2 ;  /* 0x0000000200007310 */ /* 0x004e220000301000 */
[----:B------:R-:W-:-:S14]  /*17c0*/  DSETP.GEU.AND P0, PT, |R2|, UR4, PT ;  /* 0x0000000402007e2a */ /* 0x000fdc000bf0e200 */
[----:B0-----:R-:W-:Y:S01]  /*17d0*/  @!P0 FMUL R0, R0, 1.175494350822287508e-38 ;  /* 0x0080000000008820 */ /* 0x001fe20000400000 */
[----:B------:R-:W-:Y:S06]  /*17e0*/  BRA `(.L_x_1327) ;  /* 0x00000008007c7947 */ /* 0x000fec0003800000 */
.L_x_1322:
        /* <DEDUP_REMOVED lines=10> */
[----:B------:R-:W-:Y:S01]  /*1890*/  FSEL R0, RZ, 1, !P0 ;  /* 0x3f800000ff007808 */ /* 0x000fe20004000000 */
[----:B------:R-:W-:Y:S08]  /*18a0*/  BRA `(.L_x_1327) ;  /* 0x00000008004c7947 */ /* 0x000ff00003800000 */
.L_x_1336:
[----:B------:R-:W2:Y:S01]  /*18b0*/  LDG.E.64 R2, desc[UR36][R2.64] ;  /* 0x0000002402027981 */ /* 0x000ea2000c1e1b00 */
[----:B------:R-:W-:Y:S01]  /*18c0*/  UMOV UR4, 0xf0000000 ;  /* 0xf000000000047882 */ /* 0x000fe20000000000 */
[----:B------:R-:W-:Y:S01]  /*18d0*/  UMOV UR5, 0x380fffff ;  /* 0x380fffff00057882 */ /* 0x000fe20000000000 */
[----:B--2---:R-:W0:Y:S01]  /*18e0*/  F2F.F32.F64 R0, R2 ;  /* 0x0000000200007310 */ /* 0x004e220000301000 */
[----:B------:R-:W-:-:S14]  /*18f0*/  DSETP.GEU.AND P0, PT, |R2|, UR4, PT ;  /* 0x0000000402007e2a */ /* 0x000fdc000bf0e200 */
[----:B0-----:R-:W-:Y:S01]  /*1900*/  @!P0 FMUL R0, R0, 1.175494350822287508e-38 ;  /* 0x0080000000008820 */ /* 0x001fe20000400000 */
[----:B------:R-:W-:Y:S06]  /*1910*/  BRA `(.L_x_1327) ;  /* 0x0000000800307947 */ /* 0x000fec0003800000 */
.L_x_1335:
        /* <DEDUP_REMOVED lines=24> */
[----:B------:R-:W-:Y:S01]  /*1aa0*/  LOP3.LUT R0, R5, 0x80000000, R0, 0xf8, !PT ;  /* 0x8000000005007812 */ /* 0x000fe200078ef800 */
[----:B------:R-:W-:Y:S06]  /*1ab0*/  BRA `(.L_x_1327) ;  /* 0x0000000400c87947 */ /* 0x000fec0003800000 */
.L_x_1338:
        /* <DEDUP_REMOVED lines=11> */
[----:B------:R-:W-:Y:S01]  /*1b70*/  LOP3.LUT R0, R4, 0x80000000, R5, 0xf8, !PT ;  /* 0x8000000004007812 */ /* 0x000fe200078ef805 */
[----:B------:R-:W-:Y:S06]  /*1b80*/  BRA `(.L_x_1327) ;  /* 0x0000000400947947 */ /* 0x000fec0003800000 */
.L_x_1337:
[----:B------:R-:W2:Y:S02]  /*1b90*/  LDG.E.U16 R0, desc[UR36][R2.64] ;  /* 0x0000002402007981 */ /* 0x000ea4000c1e1500 */
[----:B--2---:R-:W-:Y:S01]  /*1ba0*/  IMAD.U32 R0, R0, 0x10000, RZ ;  /* 0x0001000000007824 */ /* 0x004fe200078e00ff */
[----:B------:R-:W-:Y:S06]  /*1bb0*/  BRA `(.L_x_1327) ;  /* 0x0000000400887947 */ /* 0x000fec0003800000 */
.L_x_1334:
        /* <DEDUP_REMOVED lines=9> */
[----:B--2---:R-:W-:Y:S01]  /*1c50*/  I2FP.F32.U32 R0, R0 ;  /* 0x0000000000007245 */ /* 0x004fe20000201000 */
[----:B------:R-:W-:Y:S06]  /*1c60*/  BRA `(.L_x_1327) ;  /* 0x00000004005c7947 */ /* 0x000fec0003800000 */
.L_x_1341:
[----:B------:R-:W2:Y:S01]  /*1c70*/  LDG.E.U8 R2, desc[UR36][R2.64] ;  /* 0x0000002402027981 */ /* 0x000ea2000c1e1100 */
[----:B------:R-:W-:Y:S01]  /*1c80*/  IMAD.MOV.U32 R0, RZ, RZ, RZ ;  /* 0x000000ffff007224 */ /* 0x000fe200078e00ff */
[----:B--2---:R-:W-:-:S13]  /*1c90*/  ISETP.NE.AND P0, PT, R2, RZ, PT ;  /* 0x000000ff0200720c */ /* 0x004fda0003f05270 */
[----:B------:R-:W-:Y:S05]  /*1ca0*/  @!P0 BRA `(.L_x_1327) ;  /* 0x00000004004c8947 */ /* 0x000fea0003800000 */
[----:B------:R-:W-:-:S13]  /*1cb0*/  ISETP.NE.AND P0, PT, R2, 0x80, PT ;  /* 0x000000800200780c */ /* 0x000fda0003f05270 */
[----:B------:R-:W-:Y:S01]  /*1cc0*/  @!P0 MOV R0, 0x7f800001 ;  /* 0x7f80000100008802 */ /* 0x000fe20000000f00 */
        /* <DEDUP_REMOVED lines=14> */
.L_x_1343:
[----:B------:R-:W-:Y:S05]  /*1db0*/  BSYNC B0 ;  /* 0x0000000000007941 */ /* 0x000fea0003800000 */
.L_x_1342:
[----:B------:R-:W-:Y:S01]  /*1dc0*/  LEA R3, R0, 0x3b800000, 0x17 ;  /* 0x3b80000000037811 */ /* 0x000fe200078eb8ff */
[----:B------:R-:W-:-:S05]  /*1dd0*/  IMAD.SHL.U32 R0, R2, 0x100000, RZ ;  /* 0x0010000002007824 */ /* 0x000fca00078e00ff */
[----:B------:R-:W-:Y:S01]  /*1de0*/  LOP3.LUT R0, R3, R0, R4, 0xfe, !PT ;  /* 0x0000000003007212 */ /* 0x000fe200078efe04 */
[----:B------:R-:W-:Y:S06]  /*1df0*/  BRA `(.L_x_1327) ;  /* 0x0000000000f87947 */ /* 0x000fec0003800000 */
.L_x_1340:
[----:B------:R-:W2:Y:S01]  /*1e00*/  LDG.E.U8 R2, desc[UR36][R2.64] ;  /* 0x0000002402027981 */ /* 0x000ea2000c1e1100 */
        /* <DEDUP_REMOVED lines=19> */
.L_x_1345:
[----:B------:R-:W-:Y:S05]  /*1f40*/  BSYNC B0 ;  /* 0x0000000000007941 */ /* 0x000fea0003800000 */
.L_x_1344:
[----:B------:R-:W-:Y:S01]  /*1f50*/  LEA R3, R0, 0x37800000, 0x17 ;  /* 0x3780000000037811 */ /* 0x000fe200078eb8ff */
[----:B------:R-:W-:-:S05]  /*1f60*/  IMAD.SHL.U32 R0, R2, 0x200000, RZ ;  /* 0x0020000002007824 */ /* 0x000fca00078e00ff */
[----:B------:R-:W-:Y:S01]  /*1f70*/  LOP3.LUT R0, R3, R0, R4, 0xfe, !PT ;  /* 0x0000000003007212 */ /* 0x000fe200078efe04 */
[----:B------:R-:W-:Y:S06]  /*1f80*/  BRA `(.L_x_1327) ;  /* 0x0000000000947947 */ /* 0x000fec0003800000 */
.L_x_1339:
[----:B------:R-:W-:-:S13]  /*1f90*/  ISETP.NE.AND P0, PT, R4, 0x1c, PT ;  /* 0x0000001c0400780c */ /* 0x000fda0003f05270 */
[----:B------:R-:W-:Y:S05]  /*1fa0*/  @!P0 BRA `(.L_x_1346) ;  /* 0x0000000000848947 */ /* 0x000fea0003800000 */
[----:B------:R-:W-:-:S13]  /*1fb0*/  ISETP.NE.AND P0, PT, R4, 0x1d, PT ;  /* 0x0000001d0400780c */ /* 0x000fda0003f05270 */
[----:B------:R-:W-:Y:S05]  /*1fc0*/  @!P0 BRA `(.L_x_1347) ;  /* 0x0000000000708947 */ /* 0x000fea0003800000 */
[----:B------:R-:W-:-:S13]  /*1fd0*/  ISETP.NE.AND P0, PT, R4, 0x2c, PT ;  /* 0x0000002c0400780c */ /* 0x000fda0003f05270 */
[----:B------:R-:W-:Y:S05]  /*1fe0*/  @P0 BRA `(.L_x_1326) ;  /* 0x0000000000200947 */ /* 0x000fea0003800000 */
[----:B------:R-:W2:Y:S01]  /*1ff0*/  LDG.E.U8 R2, desc[UR36][R2.64] ;  /* 0x0000002402027981 */ /* 0x000ea2000c1e1100 */
[----:B------:R-:W-:Y:S01]  /*2000*/  IMAD.MOV.U32 R0, RZ, RZ, 0x400000 ;  /* 0x00400000ff007424 */ /* 0x000fe200078e00ff */
[----:B--2---:R-:W-:-:S13]  /*2010*/  ISETP.NE.AND P0, PT, R2, RZ, PT ;  /* 0x000000ff0200720c */ /* 0x004fda0003f05270 */
[----:B------:R-:W-:Y:S05]  /*2020*/  @!P0 BRA `(.L_x_1327) ;  /* 0x00000000006c8947 */ /* 0x000fea0003800000 */
[----:B------:R-:W-:-:S13]  /*2030*/  ISETP.NE.AND P0, PT, R2, 0xff, PT ;  /* 0x000000ff0200780c */ /* 0x000fda0003f05270 */
[----:B------:R-:W-:Y:S02]  /*2040*/  @!P0 IMAD.MOV.U32 R0, RZ, RZ, 0x7f800001 ;  /* 0x7f800001ff008424 */ /* 0x000fe400078e00ff */
[----:B------:R-:W-:Y:S01]  /*2050*/  @P0 IMAD.SHL.U32 R0, R2, 0x800000, RZ ;  /* 0x0080000002000824 */ /* 0x000fe200078e00ff */
[----:B------:R-:W-:Y:S06]  /*2060*/  BRA `(.L_x_1327) ;  /* 0x00000000005c7947 */ /* 0x000fec0003800000 */
.L_x_1326:
        /* <DEDUP_REMOVED lines=16> */
.L_x_1348:
[----:B------:R-:W-:Y:S01]  /*2170*/  IMAD.MOV.U32 R0, RZ, RZ, RZ ;  /* 0x000000ffff007224 */ /* 0x000fe200078e00ff */
[----:B------:R-:W-:Y:S06]  /*2180*/  BRA `(.L_x_1327) ;  /* 0x0000000000147947 */ /* 0x000fec0003800000 */
.L_x_1347:
[----:B------:R-:W2:Y:S02]  /*2190*/  LDG.E.64 R2, desc[UR36][R2.64] ;  /* 0x0000002402027981 */ /* 0x000ea4000c1e1b00 */
[----:B--2---:R0:W1:Y:S01]  /*21a0*/  I2F.U64 R0, R2 ;  /* 0x0000000200007312 */ /* 0x0040620000301000 */
[----:B------:R-:W-:Y:S05]  /*21b0*/  BRA `(.L_x_1327) ;  /* 0x0000000000087947 */ /* 0x000fea0003800000 */
.L_x_1346:
[----:B------:R-:W2:Y:S02]  /*21c0*/  LDG.E R0, desc[UR36][R2.64] ;  /* 0x0000002402007981 */ /* 0x000ea4000c1e1900 */
[----:B--2---:R-:W-:-:S07]  /*21d0*/  I2FP.F32.U32 R0, R0 ;  /* 0x0000000000007245 */ /* 0x004fce0000201000 */
.L_x_1327:
[----:B------:R-:W-:Y:S05]  /*21e0*/  BSYNC B6 ;  /* 0x0000000000067941 */ /* 0x000fea0003800000 */
.L_x_1321:
[C---:B012345:R-:W-:Y:S01]  /*21f0*/  FMUL.FTZ R2, |R0|.reuse, 1.4426950216293334961 ;  /* 0x3fb8aa3b00027820 */ /* 0x07ffe20000410200 */
[----:B------:R-:W-:Y:S01]  /*2200*/  IMAD.MOV.U32 R3, RZ, RZ, 0x42fc0000 ;  /* 0x42fc0000ff037424 */ /* 0x000fe200078e00ff */
[----:B------:R-:W0:Y:S01]  /*2210*/  LDC.U8 R8, c[0x0][0x421] ;  /* 0x00010840ff087b82 */ /* 0x000e220000000000 */
[----:B------:R-:W-:Y:S02]  /*2220*/  IMAD.MOV.U32 R5, RZ, RZ, 0x363d0ada ;  /* 0x363d0adaff057424 */ /* 0x000fe400078e00ff */
[----:B------:R-:W-:Y:S01]  /*2230*/  FMUL.FTZ R6, R0, R0 ;  /* 0x0000000000067220 */ /* 0x000fe20000410000 */
[----:B------:R-:W1:Y:S03]  /*2240*/  FRND.TRUNC R2, R2 ;  /* 0x0000000200027307 */ /* 0x000e66000020d000 */
[----:B------:R-:W-:-:S04]  /*2250*/  FFMA.FTZ R5, R6, R5, 0.00019836159481201320887 ;  /* 0x394fff4906057423 */ /* 0x000fc80000010005 */
        /* <DEDUP_REMOVED lines=12> */
[----:B------:R-:W1:Y:S02]  /*2320*/  MUFU.EX2 R4, R4 ;  /* 0x0000000400047308 */ /* 0x000e640000000800 */
[----:B-1----:R-:W-:Y:S01]  /*2330*/  FMUL.FTZ R3, R3, R4 ;  /* 0x0000000403037220 */ /* 0x002fe20000410000 */
[----:B0-----:R-:W-:-:S05]  /*2340*/  PRMT R4, R8, 0x9910, RZ ;  /* 0x0000991008047816 */ /* 0x001fca00000000ff */
[----:B------:R-:W0:Y:S01]  /*2350*/  MUFU.RCP R2, R3 ;  /* 0x0000000300027308 */ /* 0x000e220000001000 */
[----:B------:R-:W-:Y:S01]  /*2360*/  ISETP.GT.AND P1, PT, R4, 0x9, PT ;  /* 0x000000090400780c */ /* 0x000fe20003f24270 */
[----:B0-----:R-:W-:-:S04]  /*2370*/  FMUL.FTZ R2, R2, -0.125 ;  /* 0xbe00000002027820 */ /* 0x001fc80000410000 */
[----:B------:R-:W-:-:S05]  /*2380*/  FFMA.FTZ R5, R3, 2, R2 ;  /* 0x4000000003057823 */ /* 0x000fca0000010002 */
[--C-:B------:R-:W-:Y:S01]  /*2390*/  LOP3.LUT R2, R5, 0x80000000, R0.reuse, 0xb8, !PT ;  /* 0x8000000005027812 */ /* 0x100fe200078eb800 */
[----:B------:R-:W-:Y:S02]  /*23a0*/  @!P0 FFMA.FTZ R2, R7, R0, R0 ;  /* 0x0000000007028223 */ /* 0x000fe40000010000 */
        /* <DEDUP_REMOVED lines=9> */
[----:B------:R-:W0:Y:S02]  /*2440*/  F2I.FTZ.TRUNC.NTZ R3, R2 ;  /* 0x0000000200037305 */ /* 0x000e24000021f100 */
[----:B0-----:R0:W-:Y:S01]  /*2450*/  STG.E.U8 desc[UR36][R16.64], R3 ;  /* 0x0000000310007986 */ /* 0x0011e2000c101124 */
[----:B------:R-:W-:Y:S05]  /*2460*/  BRA `(.L_x_1354) ;  /* 0x0000000c00507947 */ /* 0x000fea0003800000 */
.L_x_1352:
[----:B------:R-:W0:Y:S02]  /*2470*/  F2I.S64.TRUNC R2, R2 ;  /* 0x0000000200027311 */ /* 0x000e24000020d900 */
[----:B0-----:R-:W-:-:S05]  /*2480*/  IMAD.MOV.U32 R5, RZ, RZ, R2 ;  /* 0x000000ffff057224 */ /* 0x001fca00078e0002 */
[----:B------:R0:W-:Y:S01]  /*2490*/  STG.E.U8 desc[UR36][R16.64], R5 ;  /* 0x0000000510007986 */ /* 0x0001e2000c101124 */
[----:B------:R-:W-:Y:S05]  /*24a0*/  BRA `(.L_x_1354) ;  /* 0x0000000c00407947 */ /* 0x000fea0003800000 */
.L_x_1351:
[----:B------:R-:W-:-:S13]  /*24b0*/  ISETP.NE.AND P0, PT, R4, 0x2, PT ;  /* 0x000000020400780c */ /* 0x000fda0003f05270 */
[----:B------:R-:W-:Y:S05]  /*24c0*/  @!P0 BRA `(.L_x_1355) ;  /* 0x0000000000288947 */ /* 0x000fea0003800000 */
[----:B------:R-:W-:-:S13]  /*24d0*/  ISETP.NE.AND P0, PT, R4, 0x3, PT ;  /* 0x000000030400780c */ /* 0x000fda0003f05270 */
[----:B------:R-:W-:Y:S05]  /*24e0*/  @!P0 BRA `(.L_x_1356) ;  /* 0x0000000000148947 */ /* 0x000fea0003800000 */
[----:B------:R-:W-:-:S13]  /*24f0*/  ISETP.NE.AND P0, PT, R4, 0x4, PT ;  /* 0x000000040400780c */ /* 0x000fda0003f05270 */
[----:B------:R-:W-:Y:S05]  /*2500*/  @P0 BRA `(.L_x_1353) ;  /* 0x0000000800d00947 */ /* 0x000fea0003800000 */
[----:B------:R-:W0:Y:S02]  /*2510*/  F2I.S64.TRUNC R2, R2 ;  /* 0x0000000200027311 */ /* 0x000e24000020d900 */
[----:B0-----:R0:W-:Y:S01]  /*2520*/  STG.E.64 desc[UR36][R16.64], R2 ;  /* 0x0000000210007986 */ /* 0x0011e2000c101b24 */
[----:B------:R-:W-:Y:S05]  /*2530*/  BRA `(.L_x_1354) ;  /* 0x0000000c001c7947 */ /* 0x000fea0003800000 */
.L_x_1356:
[----:B------:R-:W0:Y:S02]  /*2540*/  F2I.FTZ.TRUNC.NTZ R3, R2 ;  /* 0x0000000200037305 */ /* 0x000e24000021f100 */
[----:B0-----:R0:W-:Y:S01]  /*2550*/  STG.E desc[UR36][R16.64], R3 ;  /* 0x0000000310007986 */ /* 0x0011e2000c101924 */
[----:B------:R-:W-:Y:S05]  /*2560*/  BRA `(.L_x_1354) ;  /* 0x0000000c00107947 */ /* 0x000fea0003800000 */
.L_x_1355:
[----:B------:R-:W0:Y:S02]  /*2570*/  F2I.FTZ.TRUNC.NTZ R3, R2 ;  /* 0x0000000200037305 */ /* 0x000e24000021f100 */
[----:B0-----:R0:W-:Y:S01]  /*2580*/  STG.E.U16 desc[UR36][R16.64], R3 ;  /* 0x0000000310007986 */ /* 0x0011e2000c101524 */
[----:B------:R-:W-:Y:S05]  /*2590*/  BRA `(.L_x_1354) ;  /* 0x0000000c00047947 */ /* 0x000fea0003800000 */
.L_x_1350:
[----:B------:R-:W-:-:S13]  /*25a0*/  ISETP.GT.AND P0, PT, R4, 0x6, PT ;  /* 0x000000060400780c */ /* 0x000fda0003f04270 */
[----:B------:R-:W-:Y:S05]  /*25b0*/  @P0 BRA `(.L_x_1357) ;  /* 0x0000000000240947 */ /* 0x000fea0003800000 */
[----:B------:R-:W-:-:S13]  /*25c0*/  ISETP.NE.AND P0, PT, R4, 0x5, PT ;  /* 0x000000050400780c */ /* 0x000fda0003f05270 */
[----:B------:R-:W-:Y:S05]  /*25d0*/  @!P0 BRA `(.L_x_1358) ;  /* 0x0000000000108947 */ /* 0x000fea0003800000 */
[----:B------:R-:W-:-:S13]  /*25e0*/  ISETP.NE.AND P0, PT, R4, 0x6, PT ;  /* 0x000000060400780c */ /* 0x000fda0003f05270 */
[----:B------:R-:W-:Y:S05]  /*25f0*/  @P0 BRA `(.L_x_1353) ;  /* 0x0000000800940947 */ /* 0x000fea0003800000 */
[----:B------:R0:W-:Y:S01]  /*2600*/  STG.E desc[UR36][R16.64], R2 ;  /* 0x0000000210007986 */ /* 0x0001e2000c101924 */
[----:B------:R-:W-:Y:S05]  /*2610*/  BRA `(.L_x_1354) ;  /* 0x0000000800e47947 */ /* 0x000fea0003800000 */
.L_x_1358:
[----:B------:R-:W-:-:S05]  /*2620*/  F2FP.F16.F32.PACK_AB R2, RZ, R2 ;  /* 0x00000002ff02723e */ /* 0x000fca00000000ff */
[----:B------:R0:W-:Y:S01]  /*2630*/  STG.E.U16 desc[UR36][R16.64], R2 ;  /* 0x0000000210007986 */ /* 0x0001e2000c101524 */
[----:B------:R-:W-:Y:S05]  /*2640*/  BRA `(.L_x_1354) ;  /* 0x0000000800d87947 */ /* 0x000fea0003800000 */
.L_x_1357:
[----:B------:R-:W-:-:S13]  /*2650*/  ISETP.NE.AND P0, PT, R4, 0x7, PT ;  /* 0x000000070400780c */ /* 0x000fda0003f05270 */
[----:B------:R-:W-:Y:S05]  /*2660*/  @!P0 BRA `(.L_x_1359) ;  /* 0x00000000002c8947 */ /* 0x000fea0003800000 */
[----:B------:R-:W-:-:S13]  /*2670*/  ISETP.NE.AND P0, PT, R4, 0x8, PT ;  /* 0x000000080400780c */ /* 0x000fda0003f05270 */
[----:B------:R-:W-:Y:S05]  /*2680*/  @!P0 BRA `(.L_x_1360) ;  /* 0x0000000000148947 */ /* 0x000fea0003800000 */
[----:B------:R-:W-:-:S13]  /*2690*/  ISETP.NE.AND P0, PT, R4, 0x9, PT ;  /* 0x000000090400780c */ /* 0x000fda0003f05270 */
[----:B------:R-:W-:Y:S05]  /*26a0*/  @P0 BRA `(.L_x_1353) ;  /* 0x0000000800680947 */ /* 0x000fea0003800000 */
[----:B------:R-:W-:-:S05]  /*26b0*/  IMAD.MOV.U32 R3, RZ, RZ, RZ ;  /* 0x000000ffff037224 */ /* 0x000fca00078e00ff */
[----:B------:R0:W-:Y:S01]  /*26c0*/  STG.E.64 desc[UR36][R16.64], R2 ;  /* 0x0000000210007986 */ /* 0x0001e2000c101b24 */
[----:B------:R-:W-:Y:S05]  /*26d0*/  BRA `(.L_x_1354) ;  /* 0x0000000800b47947 */ /* 0x000fea0003800000 */
.L_x_1360:
[----:B------:R-:W-:-:S04]  /*26e0*/  F2FP.F16.F32.PACK_AB R3, RZ, R2 ;  /* 0x00000002ff03723e */ /* 0x000fc800000000ff */
[----:B------:R-:W-:-:S05]  /*26f0*/  PRMT R3, R3, 0x5410, RZ ;  /* 0x0000541003037816 */ /* 0x000fca00000000ff */
[----:B------:R0:W-:Y:S01]  /*2700*/  STG.E desc[UR36][R16.64], R3 ;  /* 0x0000000310007986 */ /* 0x0001e2000c101924 */
[----:B------:R-:W-:Y:S05]  /*2710*/  BRA `(.L_x_1354) ;  /* 0x0000000800a47947 */ /* 0x000fea0003800000 */
.L_x_1359:
[----:B------:R-:W-:-:S06]  /*2720*/  FMUL.FTZ R2, R2, 1 ;  /* 0x3f80000002027820 */ /* 0x000fcc0000410000 */
[----:B------:R-:W0:Y:S02]  /*2730*/  F2F.F64.F32 R2, R2 ;  /* 0x0000000200027310 */ /* 0x000e240000201800 */
[----:B0-----:R0:W-:Y:S01]  /*2740*/  STG.E.64 desc[UR36][R16.64], R2 ;  /* 0x0000000210007986 */ /* 0x0011e2000c101b24 */
[----:B------:R-:W-:Y:S05]  /*2750*/  BRA `(.L_x_1354) ;  /* 0x0000000800947947 */ /* 0x000fea0003800000 */
.L_x_1349:
        /* <DEDUP_REMOVED lines=8> */
[----:B------:R-:W-:-:S04]  /*27e0*/  FSETP.NEU.FTZ.AND P0, PT, R2, RZ, PT ;  /* 0x000000ff0200720b */ /* 0x000fc80003f1d000 */
[----:B------:R-:W-:-:S05]  /*27f0*/  SEL R3, RZ, 0x1, !P0 ;  /* 0x00000001ff037807 */ /* 0x000fca0004000000 */
[----:B------:R0:W-:Y:S01]  /*2800*/  STG.E.U8 desc[UR36][R16.64], R3 ;  /* 0x0000000310007986 */ /* 0x0001e2000c101124 */
[----:B------:R-:W-:Y:S05]  /*2810*/  BRA `(.L_x_1354) ;  /* 0x0000000800647947 */ /* 0x000fea0003800000 */
.L_x_1363:
[----:B------:R-:W-:Y:S01]  /*2820*/  FMUL.FTZ R4, R2, 1 ;  /* 0x3f80000002047820 */ /* 0x000fe20000410000 */
[----:B------:R-:W-:-:S05]  /*2830*/  CS2R R6, SRZ ;  /* 0x0000000000067805 */ /* 0x000fca000001ff00 */
[----:B------:R-:W0:Y:S02]  /*2840*/  F2F.F64.F32 R4, R4 ;  /* 0x0000000400047310 */ /* 0x000e240000201800 */
[----:B0-----:R0:W-:Y:S01]  /*2850*/  STG.E.128 desc[UR36][R16.64], R4 ;  /* 0x0000000410007986 */ /* 0x0011e2000c101d24 */
[----:B------:R-:W-:Y:S05]  /*2860*/  BRA `(.L_x_1354) ;  /* 0x0000000800507947 */ /* 0x000fea0003800000 */
.L_x_1362:
[----:B------:R-:W-:-:S13]  /*2870*/  ISETP.NE.AND P0, PT, R4, 0xf, PT ;  /* 0x0000000f0400780c */ /* 0x000fda0003f05270 */
[----:B------:R-:W-:Y:S05]  /*2880*/  @!P0 BRA `(.L_x_1364) ;  /* 0x0000000000ac8947 */ /* 0x000fea0003800000 */
[----:B------:R-:W-:-:S13]  /*2890*/  ISETP.NE.AND P0, PT, R4, 0x17, PT ;  /* 0x000000170400780c */ /* 0x000fda0003f05270 */
[----:B------:R-:W-:Y:S05]  /*28a0*/  @!P0 BRA `(.L_x_1365) ;  /* 0x0000000000508947 */ /* 0x000fea0003800000 */
[----:B------:R-:W-:-:S13]  /*28b0*/  ISETP.NE.AND P0, PT, R4, 0x18, PT ;  /* 0x000000180400780c */ /* 0x000fda0003f05270 */
[----:B------:R-:W-:Y:S05]  /*28c0*/  @P0 BRA `(.L_x_1353) ;  /* 0x0000000400e00947 */ /* 0x000fea0003800000 */
[C---:B------:R-:W-:Y:S01]  /*28d0*/  LOP3.LUT R4, R2.reuse, 0x7fffffff, RZ, 0xc0, !PT ;  /* 0x7fffffff02047812 */ /* 0x040fe200078ec0ff */
[----:B------:R-:W-:Y:S01]  /*28e0*/  BSSY B0, `(.L_x_1366) ;  /* 0x000000d000007945 */ /* 0x000fe20003800000 */
[----:B------:R-:W-:Y:S02]  /*28f0*/  LOP3.LUT R0, R2, 0x80000000, RZ, 0xc0, !PT ;  /* 0x8000000002007812 */ /* 0x000fe400078ec0ff */
[----:B------:R-:W-:Y:S02]  /*2900*/  ISETP.GT.U32.AND P0, PT, R4, 0x43efffff, PT ;  /* 0x43efffff0400780c */ /* 0x000fe40003f04070 */
[----:B------:R-:W-:Y:S01]  /*2910*/  SHF.R.U32.HI R5, RZ, 0x18, R0 ;  /* 0x00000018ff057819 */ /* 0x000fe20000011600 */
[----:B------:R-:W-:-:S10]  /*2920*/  IMAD.MOV.U32 R0, RZ, RZ, 0x7f ;  /* 0x0000007fff007424 */ /* 0x000fd400078e00ff */
[----:B------:R-:W-:Y:S05]  /*2930*/  @P0 BRA `(.L_x_1367) ;  /* 0x00000000001c0947 */ /* 0x000fea0003800000 */
[----:B------:R-:W-:-:S13]  /*2940*/  ISETP.GE.U32.AND P0, PT, R4, 0x3c800000, PT ;  /* 0x3c8000000400780c */ /* 0x000fda0003f06070 */
[----:B------:R-:W-:-:S04]  /*2950*/  @P0 SHF.R.U32.HI R0, RZ, 0x14, R2 ;  /* 0x00000014ff000819 */ /* 0x000fc80000011602 */
[----:B------:R-:W-:-:S04]  /*2960*/  @P0 LOP3.LUT R3, R0, 0x1, RZ, 0xc0, !PT ;  /* 0x0000000100030812 */ /* 0x000fc800078ec0ff */
[----:B------:R-:W-:Y:S01]  /*2970*/  @P0 IADD3 R3, R2, 0x407ffff, R3 ;  /* 0x0407ffff02030810 */ /* 0x000fe20007ffe003 */
[----:B------:R-:W-:-:S03]  /*2980*/  @!P0 FADD.FTZ R2, R4, 16384 ;  /* 0x4680000004028421 */ /* 0x000fc60000010000 */
[----:B------:R-:W-:Y:S01]  /*2990*/  @P0 SHF.R.U32.HI R0, RZ, 0x14, R3 ;  /* 0x00000014ff000819 */ /* 0x000fe20000011603 */
[----:B------:R-:W-:-:S07]  /*29a0*/  @!P0 VIADD R0, R2, 0xb9800000 ;  /* 0xb980000002008836 */ /* 0x000fce0000000000 */
.L_x_1367:
[----:B------:R-:W-:Y:S05]  /*29b0*/  BSYNC B0 ;  /* 0x0000000000007941 */ /* 0x000fea0003800000 */
.L_x_1366:
[----:B------:R-:W-:-:S05]  /*29c0*/  LOP3.LUT R5, R0, R5, RZ, 0xfc, !PT ;  /* 0x0000000500057212 */ /* 0x000fca00078efcff */
[----:B------:R0:W-:Y:S01]  /*29d0*/  STG.E.U8 desc[UR36][R16.64], R5 ;  /* 0x0000000510007986 */ /* 0x0001e2000c101124 */
[----:B------:R-:W-:Y:S05]  /*29e0*/  BRA `(.L_x_1354) ;  /* 0x0000000400f07947 */ /* 0x000fea0003800000 */
.L_x_1365:
[----:B------:R-:W-:Y:S01]  /*29f0*/  LOP3.LUT R4, R2, 0x7fffffff, RZ, 0xc0, !PT ;  /* 0x7fffffff02047812 */ /* 0x000fe200078ec0ff */
[----:B------:R-:W-:Y:S03]  /*2a00*/  BSSY B0, `(.L_x_1368) ;  /* 0x000000e000007945 */ /* 0x000fe60003800000 */
[----:B------:R-:W-:-:S13]  /*2a10*/  ISETP.GT.U32.AND P0, PT, R4, 0x477fffff, PT ;  /* 0x477fffff0400780c */ /* 0x000fda0003f04070 */
[----:B------:R-:W-:Y:S05]  /*2a20*/  @P0 BRA `(.L_x_1369) ;  /* 0x0000000000200947 */ /* 0x000fea0003800000 */
[----:B------:R-:W-:-:S13]  /*2a30*/  ISETP.GE.U32.AND P0, PT, R4, 0x38800000, PT ;  /* 0x388000000400780c */ /* 0x000fda0003f06070 */
[----:B------:R-:W-:-:S04]  /*2a40*/  @P0 SHF.R.U32.HI R0, RZ, 0x15, R2 ;  /* 0x00000015ff000819 */ /* 0x000fc80000011602 */
[----:B------:R-:W-:-:S04]  /*2a50*/  @P0 LOP3.LUT R3, R0, 0x1, RZ, 0xc0, !PT ;  /* 0x0000000100030812 */ /* 0x000fc800078ec0ff */
[----:B------:R-:W-:Y:S01]  /*2a60*/  @P0 IADD3 R0, R2, 0x80fffff, R3 ;  /* 0x080fffff02000810 */ /* 0x000fe20007ffe003 */
[----:B------:R-:W-:-:S03]  /*2a70*/  @!P0 FADD.FTZ R3, R4, 128 ;  /* 0x4300000004038421 */ /* 0x000fc60000010000 */
[----:B------:R-:W-:Y:S01]  /*2a80*/  @P0 SHF.R.U32.HI R0, RZ, 0x15, R0 ;  /* 0x00000015ff000819 */ /* 0x000fe20000011600 */
[----:B------:R-:W-:Y:S01]  /*2a90*/  @!P0 VIADD R0, R3, 0xbd000000 ;  /* 0xbd00000003008836 */ /* 0x000fe20000000000 */
[----:B------:R-:W-:Y:S06]  /*2aa0*/  BRA `(.L_x_1370) ;  /* 0x00000000000c7947 */ /* 0x000fec0003800000 */
.L_x_1369:
[----:B------:R-:W-:Y:S01]  /*2ab0*/  IMAD.MOV.U32 R0, RZ, RZ, 0x7f ;  /* 0x0000007fff007424 */ /* 0x000fe200078e00ff */
[----:B------:R-:W-:-:S04]  /*2ac0*/  ISETP.GT.U32.AND P0, PT, R4, 0x7f800000, PT ;  /* 0x7f8000000400780c */ /* 0x000fc80003f04070 */
[----:B------:R-:W-:-:S09]  /*2ad0*/  SEL R0, R0, 0x7c, P0 ;  /* 0x0000007c00007807 */ /* 0x000fd20000000000 */
.L_x_1370:
[----:B------:R-:W-:Y:S05]  /*2ae0*/  BSYNC B0 ;  /* 0x0000000000007941 */ /* 0x000fea0003800000 */
.L_x_1368:
[----:B------:R-:W-:-:S04]  /*2af0*/  LOP3.LUT R2, R2, 0x80000000, RZ, 0xc0, !PT ;  /* 0x8000000002027812 */ /* 0x000fc800078ec0ff */
[----:B------:R-:W-:-:S04]  /*2b00*/  SHF.R.U32.HI R3, RZ, 0x18, R2 ;  /* 0x00000018ff037819 */ /* 0x000fc80000011602 */
[----:B------:R-:W-:-:S05]  /*2b10*/  LOP3.LUT R3, R0, R3, RZ, 0xfc, !PT ;  /* 0x0000000300037212 */ /* 0x000fca00078efcff */
[----:B------:R0:W-:Y:S01]  /*2b20*/  STG.E.U8 desc[UR36][R16.64], R3 ;  /* 0x0000000310007986 */ /* 0x0001e2000c101124 */
[----:B------:R-:W-:Y:S05]  /*2b30*/  BRA `(.L_x_1354) ;  /* 0x00000004009c7947 */ /* 0x000fea0003800000 */
.L_x_1364:
[----:B------:R-:W-:-:S05]  /*2b40*/  F2FP.BF16.F32.PACK_AB R2, RZ, R2 ;  /* 0x00000002ff02723e */ /* 0x000fca00000010ff */
[----:B------:R0:W-:Y:S01]  /*2b50*/  STG.E.U16 desc[UR36][R16.64], R2 ;  /* 0x0000000210007986 */ /* 0x0001e2000c101524 */
[----:B------:R-:W-:Y:S05]  /*2b60*/  BRA `(.L_x_1354) ;  /* 0x0000000400907947 */ /* 0x000fea0003800000 */
.L_x_1361:
        /* <DEDUP_REMOVED lines=8> */
[----:B------:R-:W0:Y:S02]  /*2bf0*/  F2I.FTZ.U32.TRUNC.NTZ R3, R2 ;  /* 0x0000000200037305 */ /* 0x000e24000021f000 */
[----:B0-----:R4:W-:Y:S01]  /*2c00*/  STG.E.U16 desc[UR36][R16.64], R3 ;  /* 0x0000000310007986 */ /* 0x0019e2000c101524 */
[----:B------:R-:W-:Y:S05]  /*2c10*/  BRA `(.L_x_1354) ;  /* 0x0000000400647947 */ /* 0x000fea0003800000 */
.L_x_1373:
[----:B------:R-:W-:Y:S01]  /*2c20*/  LOP3.LUT R3, R2, 0x7fffffff, RZ, 0xc0, !PT ;  /* 0x7fffffff02037812 */ /* 0x000fe200078ec0ff */
[----:B------:R-:W-:Y:S01]  /*2c30*/  BSSY B0, `(.L_x_1374) ;  /* 0x0000013000007945 */ /* 0x000fe20003800000 */
[----:B------:R-:W-:Y:S02]  /*2c40*/  IMAD.MOV.U32 R8, RZ, RZ, 0x80 ;  /* 0x00000080ff087424 */ /* 0x000fe400078e00ff */
        /* <DEDUP_REMOVED lines=13> */
.L_x_1376:
[----:B------:R-:W-:-:S04]  /*2d20*/  LOP3.LUT R2, R2, 0x80000000, RZ, 0xc0, !PT ;  /* 0x8000000002027812 */ /* 0x000fc800078ec0ff */
[----:B------:R-:W-:-:S04]  /*2d30*/  SHF.R.U32.HI R3, RZ, 0x18, R2 ;  /* 0x00000018ff037819 */ /* 0x000fc80000011602 */
[----:B------:R-:W-:-:S04]  /*2d40*/  LOP3.LUT R0, R0, R3, RZ, 0xfc, !PT ;  /* 0x0000000300007212 */ /* 0x000fc800078efcff */
[----:B------:R-:W-:-:S07]  /*2d50*/  PRMT R8, R0, 0x7610, R8 ;  /* 0x0000761000087816 */ /* 0x000fce0000000008 */
.L_x_1375:
[----:B------:R-:W-:Y:S05]  /*2d60*/  BSYNC B0 ;  /* 0x0000000000007941 */ /* 0x000fea0003800000 */
.L_x_1374:
[----:B------:R0:W-:Y:S01]  /*2d70*/  STG.E.U8 desc[UR36][R16.64], R8 ;  /* 0x0000000810007986 */ /* 0x0001e2000c101124 */
[----:B------:R-:W-:Y:S05]  /*2d80*/  BRA `(.L_x_1354) ;  /* 0x0000000400087947 */ /* 0x000fea0003800000 */
.L_x_1372:
[----:B------:R-:W-:Y:S01]  /*2d90*/  LOP3.LUT R3, R2, 0x7fffffff, RZ, 0xc0, !PT ;  /* 0x7fffffff02037812 */ /* 0x000fe200078ec0ff */
[----:B------:R-:W-:Y:S01]  /*2da0*/  BSSY B0, `(.L_x_1377) ;  /* 0x0000013000007945 */ /* 0x000fe20003800000 */
[----:B------:R-:W-:Y:S02]  /*2db0*/  HFMA2.MMA R8, -RZ, RZ, 0, 7.62939453125e-06 ;  /* 0x00000080ff087435 */ /* 0x000fe400000001ff */
        /* <DEDUP_REMOVED lines=13> */
.L_x_1379:
[----:B------:R-:W-:-:S04]  /*2e90*/  LOP3.LUT R2, R2, 0x80000000, RZ, 0xc0, !PT ;  /* 0x8000000002027812 */ /* 0x000fc800078ec0ff */
[----:B------:R-:W-:-:S04]  /*2ea0*/  SHF.R.U32.HI R3, RZ, 0x18, R2 ;  /* 0x00000018ff037819 */ /* 0x000fc80000011602 */
[----:B------:R-:W-:-:S04]  /*2eb0*/  LOP3.LUT R0, R0, R3, RZ, 0xfc, !PT ;  /* 0x0000000300007212 */ /* 0x000fc800078efcff */
[----:B------:R-:W-:-:S07]  /*2ec0*/  PRMT R8, R0, 0x7610, R8 ;  /* 0x0000761000087816 */ /* 0x000fce0000000008 */
.L_x_1378:
[----:B------:R-:W-:Y:S05]  /*2ed0*/  BSYNC B0 ;  /* 0x0000000000007941 */ /* 0x000fea0003800000 */
.L_x_1377:
[----:B------:R3:W-:Y:S01]  /*2ee0*/  STG.E.U8 desc[UR36][R16.64], R8 ;  /* 0x0000000810007986 */ /* 0x0007e2000c101124 */
[----:B------:R-:W-:Y:S05]  /*2ef0*/  BRA `(.L_x_1354) ;  /* 0x0000000000ac7947 */ /* 0x000fea0003800000 */
.L_x_1371:
[----:B------:R-:W-:-:S13]  /*2f00*/  ISETP.NE.AND P0, PT, R4, 0x1c, PT ;  /* 0x0000001c0400780c */ /* 0x000fda0003f05270 */
[----:B------:R-:W-:Y:S05]  /*2f10*/  @!P0 BRA `(.L_x_1380) ;  /* 0x00000000009c8947 */ /* 0x000fea0003800000 */
[----:B------:R-:W-:-:S13]  /*2f20*/  ISETP.NE.AND P0, PT, R4, 0x1d, PT ;  /* 0x0000001d0400780c */ /* 0x000fda0003f05270 */
[----:B------:R-:W-:Y:S05]  /*2f30*/  @!P0 BRA `(.L_x_1381) ;  /* 0x0000000000888947 */ /* 0x000fea0003800000 */
[----:B------:R-:W-:-:S13]  /*2f40*/  ISETP.NE.AND P0, PT, R4, 0x2c, PT ;  /* 0x0000002c0400780c */ /* 0x000fda0003f05270 */
[----:B------:R-:W-:Y:S05]  /*2f50*/  @P0 BRA `(.L_x_1353) ;  /* 0x00000000003c0947 */ /* 0x000fea0003800000 */
        /* <DEDUP_REMOVED lines=15> */
.L_x_1353:
        /* <DEDUP_REMOVED lines=16> */
.L_x_1382:
[----:B------:R-:W-:Y:S05]  /*3150*/  BRA `(.L_x_1354) ;  /* 0x0000000000147947 */ /* 0x000fea0003800000 */
.L_x_1381:
[----:B------:R-:W0:Y:S02]  /*3160*/  F2I.U64.TRUNC R2, R2 ;  /* 0x0000000200027311 */ /* 0x000e24000020d800 */
[----:B0-----:R2:W-:Y:S01]  /*3170*/  STG.E.64 desc[UR36][R16.64], R2 ;  /* 0x0000000210007986 */ /* 0x0015e2000c101b24 */
[----:B------:R-:W-:Y:S05]  /*3180*/  BRA `(.L_x_1354) ;  /* 0x0000000000087947 */ /* 0x000fea0003800000 */
.L_x_1380:
[----:B------:R-:W0:Y:S02]  /*3190*/  F2I.FTZ.U32.TRUNC.NTZ R3, R2 ;  /* 0x0000000200037305 */ /* 0x000e24000021f000 */
[----:B0-----:R0:W-:Y:S02]  /*31a0*/  STG.E desc[UR36][R16.64], R3 ;  /* 0x0000000310007986 */ /* 0x0011e4000c101924 */
.L_x_1354:
[----:B------:R-:W-:-:S04]  /*31b0*/  IMAD R18, R23, 0x200, R18 ;  /* 0x0000020017127824 */ /* 0x000fc800078e0212 */
[----:B------:R-:W-:-:S07]  /*31c0*/  VIADD R19, R18, 0x80 ;  /* 0x0000008012137836 */ /* 0x000fce0000000000 */
.L_x_1319:
[----:B------:R-:W-:Y:S05]  /*31d0*/  BSYNC B7 ;  /* 0x0000000000077941 */ /* 0x000fea0003800000 */
.L_x_1318:
        /* <DEDUP_REMOVED lines=307> */
.L_x_1385:
        /* <DEDUP_REMOVED lines=22> */
.L_x_1390:
[----:B------:R-:W2:Y:S02]  /*4670*/  LDG.E.U8 R0, desc[UR36][R2.64] ;  /* 0x0000002402007981 */ /* 0x000ea4000c1e1100 */
[----:B--2---:R-:W-:Y:S01]  /*4680*/  I2FP.F32.U32 R0, R0 ;  /* 0x0000000000007245 */ /* 0x004fe20000201000 */
[----:B------:R-:W-:Y:S06]  /*4690*/  BRA `(.L_x_1392) ;  /* 0x0000000c002c7947 */ /* 0x000fec0003800000 */
.L_x_1389:
[----:B------:R-:W-:-:S13]  /*46a0*/  ISETP.NE.AND P0, PT, R4, 0x2, PT ;  /* 0x000000020400780c */ /* 0x000fda0003f05270 */
[----:B------:R-:W-:Y:S05]  /*46b0*/  @!P0 BRA `(.L_x_1393) ;  /* 0x0000000000288947 */ /* 0x000fea0003800000 */
[----:B------:R-:W-:-:S13]  /*46c0*/  ISETP.NE.AND P0, PT, R4, 0x3, PT ;  /* 0x000000030400780c */ /* 0x000fda0003f05270 */
[----:B------:R-:W-:Y:S05]  /*46d0*/  @!P0 BRA `(.L_x_1394) ;  /* 0x0000000000148947 */ /* 0x000fea0003800000 */
[----:B------:R-:W-:-:S13]  /*46e0*/  ISETP.NE.AND P0, PT, R4, 0x4, PT ;  /* 0x000000040400780c */ /* 0x000fda0003f05270 */
[----:B------:R-:W-:Y:S05]  /*46f0*/  @P0 BRA `(.L_x_1391) ;  /* 0x0000000800b80947 */ /* 0x000fea0003800000 */
[----:B------:R-:W2:Y:S02]  /*4700*/  LDG.E.64 R2, desc[UR36][R2.64] ;  /* 0x0000002402027981 */ /* 0x000ea4000c1e1b00 */
[----:B--2---:R2:W3:Y:S01]  /*4710*/  I2F.S64 R0, R2 ;  /* 0x0000000200007312 */ /* 0x0044e20000301400 */
[----:B------:R-:W-:Y:S05]  /*4720*/  BRA `(.L_x_1392) ;  /* 0x0000000c00087947 */ /* 0x000fea0003800000 */
.L_x_1394:
[----:B------:R-:W2:Y:S02]  /*4730*/  LDG.E R0, desc[UR36][R2.64] ;  /* 0x0000002402007981 */ /* 0x000ea4000c1e1900 */
[----:B--2---:R-:W-:Y:S01]  /*4740*/  I2FP.F32.S32 R0, R0 ;  /* 0x0000000000007245 */ /* 0x004fe20000201400 */
[----:B------:R-:W-:Y:S06]  /*4750*/  BRA `(.L_x_1392) ;  /* 0x0000000800fc7947 */ /* 0x000fec0003800000 */
.L_x_1393:
[----:B------:R-:W2:Y:S02]  /*4760*/  LDG.E.U16 R0, desc[UR36][R2.64] ;  /* 0x0000002402007981 */ /* 0x000ea4000c1e1500 */
[----:B--2---:R-:W1:Y:S01]  /*4770*/  I2F.S16 R0, R0 ;  /* 0x0000000000007306 */ /* 0x004e620000101400 */
[----:B------:R-:W-:Y:S05]  /*4780*/  BRA `(.L_x_1392) ;  /* 0x0000000800f07947 */ /* 0x000fea0003800000 */
.L_x_1388:
        /* <DEDUP_REMOVED lines=8> */
.L_x_1396:
[----:B------:R-:W2:Y:S02]  /*4810*/  LDG.E.U16 R0, desc[UR36][R2.64] ;  /* 0x0000002402007981 */ /* 0x000ea4000c1e1500 */
[----:B--2---:R-:W-:Y:S01]  /*4820*/  HADD2.F32 R0, -RZ, R0.H0_H0 ;  /* 0x20000000ff007230 */ /* 0x004fe20000004100 */
[----:B------:R-:W-:Y:S06]  /*4830*/  BRA `(.L_x_1392) ;  /* 0x0000000800c47947 */ /* 0x000fec0003800000 */
.L_x_1395:
        /* <DEDUP_REMOVED lines=8> */
.L_x_1398:
[----:B------:R-:W2:Y:S02]  /*48c0*/  LDG.E.U16 R0, desc[UR36][R2.64] ;  /* 0x0000002402007981 */ /* 0x000ea4000c1e1500 */
[----:B--2---:R-:W-:Y:S01]  /*48d0*/  HADD2.F32 R0, -RZ, R0.H0_H0 ;  /* 0x20000000ff007230 */ /* 0x004fe20000004100 */
[----:B------:R-:W-:Y:S06]  /*48e0*/  BRA `(.L_x_1392) ;  /* 0x0000000800987947 */ /* 0x000fec0003800000 */
.L_x_1397:
[----:B------:R-:W2:Y:S01]  /*48f0*/  LDG.E.64 R2, desc[UR36][R2.64] ;  /* 0x0000002402027981 */ /* 0x000ea2000c1e1b00 */
[----:B------:R-:W-:Y:S01]  /*4900*/  UMOV UR4, 0xf0000000 ;  /* 0xf000000000047882 */ /* 0x000fe20000000000 */
[----:B------:R-:W-:Y:S01]  /*4910*/  UMOV UR5, 0x380fffff ;  /* 0x380fffff00057882 */ /* 0x000fe20000000000 */
[----:B--2---:R-:W0:Y:S01]  /*4920*/  F2F.F32.F64 R0, R2 ;  /* 0x0000000200007310 */ /* 0x004e220000301000 */
[----:B------:R-:W-:-:S14]  /*4930*/  DSETP.GEU.AND P0, PT, |R2|, UR4, PT ;  /* 0x0000000402007e2a */ /* 0x000fdc000bf0e200 */
[----:B0-----:R-:W-:Y:S01]  /*4940*/  @!P0 FMUL R0, R0, 1.175494350822287508e-38 ;  /* 0x0080000000008820 */ /* 0x001fe20000400000 */
[----:B------:R-:W-:Y:S06]  /*4950*/  BRA `(.L_x_1392) ;  /* 0x00000008007c7947 */ /* 0x000fec0003800000 */
.L_x_1387:
        /* <DEDUP_REMOVED lines=12> */
.L_x_1401:
[----:B------:R-:W2:Y:S01]  /*4a20*/  LDG.E.64 R2, desc[UR36][R2.64] ;  /* 0x0000002402027981 */ /* 0x000ea2000c1e1b00 */
[----:B------:R-:W-:Y:S01]  /*4a30*/  UMOV UR4, 0xf0000000 ;  /* 0xf000000000047882 */ /* 0x000fe20000000000 */
[----:B------:R-:W-:Y:S01]  /*4a40*/  UMOV UR5, 0x380fffff ;  /* 0x380fffff00057882 */ /* 0x000fe20000000000 */
[----:B--2---:R-:W0:Y:S01]  /*4a50*/  F2F.F32.F64 R0, R2 ;  /* 0x0000000200007310 */ /* 0x004e220000301000 */
[----:B------:R-:W-:-:S14]  /*4a60*/  DSETP.GEU.AND P0, PT, |R2|, UR4, PT ;  /* 0x0000000402007e2a */ /* 0x000fdc000bf0e200 */
[----:B0-----:R-:W-:Y:S01]  /*4a70*/  @!P0 FMUL R0, R0, 1.175494350822287508e-38 ;  /* 0x0080000000008820 */ /* 0x001fe20000400000 */
[----:B------:R-:W-:Y:S06]  /*4a80*/  BRA `(.L_x_1392) ;  /* 0x0000000800307947 */ /* 0x000fec0003800000 */
.L_x_1400:
        /* <DEDUP_REMOVED lines=26> */
.L_x_1403:
        /* <DEDUP_REMOVED lines=13> */
.L_x_1402:
[----:B------:R-:W2:Y:S02]  /*4d00*/  LDG.E.U16 R0, desc[UR36][R2.64] ;  /* 0x0000002402007981 */ /* 0x000ea4000c1e1500 */
[----:B--2---:R-:W-:Y:S01]  /*4d10*/  IMAD.U32 R0, R0, 0x10000, RZ ;  /* 0x0001000000007824 */ /* 0x004fe200078e00ff */
[----:B------:R-:W-:Y:S06]  /*4d20*/  BRA `(.L_x_1392) ;  /* 0x0000000400887947 */ /* 0x000fec0003800000 */
.L_x_1399:
        /* <DEDUP_REMOVED lines=11> */
.L_x_1406:
        /* <DEDUP_REMOVED lines=20> */
.L_x_1408:
[----:B------:R-:W-:Y:S05]  /*4f20*/  BSYNC B0 ;  /* 0x0000000000007941 */ /* 0x000fea0003800000 */
.L_x_1407:
[----:B------:R-:W-:Y:S01]  /*4f30*/  LEA R3, R0, 0x3b800000, 0x17 ;  /* 0x3b80000000037811 */ /* 0x000fe200078eb8ff */
[----:B------:R-:W-:-:S05]  /*4f40*/  IMAD.SHL.U32 R0, R2, 0x100000, RZ ;  /* 0x0010000002007824 */ /* 0x000fca00078e00ff */
[----:B------:R-:W-:Y:S01]  /*4f50*/  LOP3.LUT R0, R3, R0, R4, 0xfe, !PT ;  /* 0x0000000003007212 */ /* 0x000fe200078efe04 */
[----:B------:R-:W-:Y:S06]  /*4f60*/  BRA `(.L_x_1392) ;  /* 0x0000000000f87947 */ /* 0x000fec0003800000 */
.L_x_1405:
        /* <DEDUP_REMOVED lines=20> */
.L_x_1410:
[----:B------:R-:W-:Y:S05]  /*50b0*/  BSYNC B0 ;  /* 0x0000000000007941 */ /* 0x000fea0003800000 */
.L_x_1409:
[----:B------:R-:W-:Y:S01]  /*50c0*/  LEA R3, R0, 0x37800000, 0x17 ;  /* 0x3780000000037811 */ /* 0x000fe200078eb8ff */
[----:B------:R-:W-:-:S05]  /*50d0*/  IMAD.SHL.U32 R0, R2, 0x200000, RZ ;  /* 0x0020000002007824 */ /* 0x000fca00078e00ff */
[----:B------:R-:W-:Y:S01]  /*50e0*/  LOP3.LUT R0, R3, R0, R4, 0xfe, !PT ;  /* 0x0000000003007212 */ /* 0x000fe200078efe04 */
[----:B------:R-:W-:Y:S06]  /*50f0*/  BRA `(.L_x_1392) ;  /* 0x0000000000947947 */ /* 0x000fec0003800000 */
.L_x_1404:
        /* <DEDUP_REMOVED lines=14> */
.L_x_1391:
[----:B------:R-:W-:Y:S01]  /*51e0*/  MOV R2, 0x0 ;  /* 0x0000000000027802 */ /* 0x000fe20000000f00 */
[----:B------:R-:W-:Y:S01]  /*51f0*/  ULDC.64 UR4, c[0x4][0x128] ;  /* 0x01004a0000047ab9 */ /* 0x000fe20000000a00 */
[----:B------:R-:W-:Y:S01]  /*5200*/  ULDC.64 UR6, c[0x4][0x18] ;  /* 0x0100060000067ab9 */ /* 0x000fe20000000a00 */
[----:B------:R-:W-:Y:S02]  /*5210*/  IMAD.U32 R4, RZ, RZ, UR4 ;  /* 0x00000004ff047e24 */ /* 0x000fe4000f8e00ff */
[----:B------:R-:W-:Y:S01]  /*5220*/  IMAD.U32 R5, RZ, RZ, UR5 ;  /* 0x00000005ff057e24 */ /* 0x000fe2000f8e00ff */
[----:B------:R-:W0:Y:S01]  /*5230*/  LDC.64 R2, c[0x4][R2] ;  /* 0x0100000002027b82 */ /* 0x000e220000000a00 */
[----:B------:R-:W-:Y:S01]  /*5240*/  ULDC.64 UR4, c[0x4][0x130] ;  /* 0x01004c0000047ab9 */ /* 0x000fe20000000a00 */
[----:B------:R-:W-:Y:S01]  /*5250*/  IMAD.U32 R10, RZ, RZ, UR6 ;  /* 0x00000006ff0a7e24 */ /* 0x000fe2000f8e00ff */
[----:B------:R-:W-:Y:S01]  /*5260*/  MOV R7, UR5 ;  /* 0x0000000500077c02 */ /* 0x000fe20008000f00 */
[----:B------:R-:W-:-:S02]  /*5270*/  IMAD.U32 R6, RZ, RZ, UR4 ;  /* 0x00000004ff067e24 */ /* 0x000fc4000f8e00ff */
[----:B------:R-:W-:Y:S02]  /*5280*/  IMAD.U32 R11, RZ, RZ, UR7 ;  /* 0x00000007ff0b7e24 */ /* 0x000fe4000f8e00ff */
[----:B------:R-:W-:Y:S02]  /*5290*/  IMAD.MOV.U32 R8, RZ, RZ, 0x4e ;  /* 0x0000004eff087424 */ /* 0x000fe400078e00ff */
[----:B------:R-:W-:Y:S02]  /*52a0*/  IMAD.MOV.U32 R12, RZ, RZ, 0x1 ;  /* 0x00000001ff0c7424 */ /* 0x000fe400078e00ff */
[----:B------:R-:W-:-:S07]  /*52b0*/  IMAD.MOV.U32 R13, RZ, RZ, RZ ;  /* 0x000000ffff0d7224 */ /* 0x000fce00078e00ff */
[----:B------:R-:W-:-:S07]  /*52c0*/  LEPC R20, `(.L_x_1413) ;  /* 0x000000001014794e */ /* 0x000fce0000000000 */
[----:B0-----:R-:W-:Y:S05]  /*52d0*/  CALL.ABS.NOINC R2 ;  /* 0x0000000002007343 */ /* 0x001fea0003c00000 */
.L_x_1413:
[----:B------:R-:W-:Y:S01]  /*52e0*/  IMAD.MOV.U32 R0, RZ, RZ, RZ ;  /* 0x000000ffff007224 */ /* 0x000fe200078e00ff */
[----:B------:R-:W-:Y:S06]  /*52f0*/  BRA `(.L_x_1392) ;  /* 0x0000000000147947 */ /* 0x000fec0003800000 */
.L_x_1412:
[----:B------:R-:W2:Y:S02]  /*5300*/  LDG.E.64 R2, desc[UR36][R2.64] ;  /* 0x0000002402027981 */ /* 0x000ea4000c1e1b00 */
[----:B--2---:R0:W1:Y:S01]  /*5310*/  I2F.U64 R0, R2 ;  /* 0x0000000200007312 */ /* 0x0040620000301000 */
[----:B------:R-:W-:Y:S05]  /*5320*/  BRA `(.L_x_1392) ;  /* 0x0000000000087947 */ /* 0x000fea0003800000 */
.L_x_1411:
[----:B------:R-:W2:Y:S02]  /*5330*/  LDG.E R0, desc[UR36][R2.64] ;  /* 0x0000002402007981 */ /* 0x000ea4000c1e1900 */
[----:B--2---:R-:W-:-:S07]  /*5340*/  I2FP.F32.U32 R0, R0 ;  /* 0x0000000000007245 */ /* 0x004fce0000201000 */
.L_x_1392:
[----:B------:R-:W-:Y:S05]  /*5350*/  BSYNC B6 ;  /* 0x0000000000067941 */ /* 0x000fea0003800000 */
.L_x_1386:
        /* <DEDUP_REMOVED lines=40> */
.L_x_1417:
[----:B------:R-:W0:Y:S02]  /*55e0*/  F2I.S64.TRUNC R2, R2 ;  /* 0x0000000200027311 */ /* 0x000e24000020d900 */
[----:B0-----:R-:W-:-:S05]  /*55f0*/  IMAD.MOV.U32 R5, RZ, RZ, R2 ;  /* 0x000000ffff057224 */ /* 0x001fca00078e0002 */
[----:B------:R4:W-:Y:S01]  /*5600*/  STG.E.U8 desc[UR36][R16.64], R5 ;  /* 0x0000000510007986 */ /* 0x0009e2000c101124 */
[----:B------:R-:W-:Y:S05]  /*5610*/  BRA `(.L_x_1419) ;  /* 0x0000000c00407947 */ /* 0x000fea0003800000 */
.L_x_1416:
        /* <DEDUP_REMOVED lines=9> */
.L_x_1421:
[----:B------:R-:W0:Y:S02]  /*56b0*/  F2I.FTZ.TRUNC.NTZ R3, R2 ;  /* 0x0000000200037305 */ /* 0x000e24000021f100 */
[----:B0-----:R2:W-:Y:S01]  /*56c0*/  STG.E desc[UR36][R16.64], R3 ;  /* 0x0000000310007986 */ /* 0x0015e2000c101924 */
[----:B------:R-:W-:Y:S05]  /*56d0*/  BRA `(.L_x_1419) ;  /* 0x0000000c00107947 */ /* 0x000fea0003800000 */
.L_x_1420:
[----:B------:R-:W0:Y:S02]  /*56e0*/  F2I.FTZ.TRUNC.NTZ R3, R2 ;  /* 0x0000000200037305 */ /* 0x000e24000021f100 */
[----:B0-----:R0:W-:Y:S01]  /*56f0*/  STG.E.U16 desc[UR36][R16.64], R3 ;  /* 0x0000000310007986 */ /* 0x0011e2000c101524 */
[----:B------:R-:W-:Y:S05]  /*5700*/  BRA `(.L_x_1419) ;  /* 0x0000000c00047947 */ /* 0x000fea0003800000 */
.L_x_1415:
        /* <DEDUP_REMOVED lines=8> */
.L_x_1423:
[----:B------:R-:W-:-:S05]  /*5790*/  F2FP.F16.F32.PACK_AB R2, RZ, R2 ;  /* 0x00000002ff02723e */ /* 0x000fca00000000ff */
[----:B------:R0:W-:Y:S01]  /*57a0*/  STG.E.U16 desc[UR36][R16.64], R2 ;  /* 0x0000000210007986 */ /* 0x0001e2000c101524 */
[----:B------:R-:W-:Y:S05]  /*57b0*/  BRA `(.L_x_1419) ;  /* 0x0000000800d87947 */ /* 0x000fea0003800000 */
.L_x_1422:
        /* <DEDUP_REMOVED lines=9> */
.L_x_1425:
[----:B------:R-:W-:-:S04]  /*5850*/  F2FP.F16.F32.PACK_AB R3, RZ, R2 ;  /* 0x00000002ff03723e */ /* 0x000fc800000000ff */
[----:B------:R-:W-:-:S05]  /*5860*/  PRMT R3, R3, 0x5410, RZ ;  /* 0x0000541003037816 */ /* 0x000fca00000000ff */
[----:B------:R0:W-:Y:S01]  /*5870*/  STG.E desc[UR36][R16.64], R3 ;  /* 0x0000000310007986 */ /* 0x0001e2000c101924 */
[----:B------:R-:W-:Y:S05]  /*5880*/  BRA `(.L_x_1419) ;  /* 0x0000000800a47947 */ /* 0x000fea0003800000 */
.L_x_1424:
[----:B------:R-:W-:-:S06]  /*5890*/  FMUL.FTZ R2, R2, 1 ;  /* 0x3f80000002027820 */ /* 0x000fcc0000410000 */
[----:B------:R-:W0:Y:S02]  /*58a0*/  F2F.F64.F32 R2, R2 ;  /* 0x0000000200027310 */ /* 0x000e240000201800 */
[----:B0-----:R0:W-:Y:S01]  /*58b0*/  STG.E.64 desc[UR36][R16.64], R2 ;  /* 0x0000000210007986 */ /* 0x0011e2000c101b24 */
[----:B------:R-:W-:Y:S05]  /*58c0*/  BRA `(.L_x_1419) ;  /* 0x0000000800947947 */ /* 0x000fea0003800000 */
.L_x_1414:
        /* <DEDUP_REMOVED lines=12> */
.L_x_1428:
[----:B------:R-:W-:Y:S01]  /*5990*/  FMUL.FTZ R4, R2, 1 ;  /* 0x3f80000002047820 */ /* 0x000fe20000410000 */
[----:B------:R-:W-:-:S05]  /*59a0*/  CS2R R6, SRZ ;  /* 0x0000000000067805 */ /* 0x000fca000001ff00 */
[----:B------:R-:W0:Y:S02]  /*59b0*/  F2F.F64.F32 R4, R4 ;  /* 0x0000000400047310 */ /* 0x000e240000201800 */
[----:B0-----:R0:W-:Y:S01]  /*59c0*/  STG.E.128 desc[UR36][R16.64], R4 ;  /* 0x0000000410007986 */ /* 0x0011e2000c101d24 */
[----:B------:R-:W-:Y:S05]  /*59d0*/  BRA `(.L_x_1419) ;  /* 0x0000000800507947 */ /* 0x000fea0003800000 */
.L_x_1427:
        /* <DEDUP_REMOVED lines=20> */
.L_x_1432:
[----:B------:R-:W-:Y:S05]  /*5b20*/  BSYNC B0 ;  /* 0x0000000000007941 */ /* 0x000fea0003800000 */
.L_x_1431:
[----:B------:R-:W-:-:S05]  /*5b30*/  LOP3.LUT R5, R0, R5, RZ, 0xfc, !PT ;  /* 0x0000000500057212 */ /* 0x000fca00078efcff */
[----:B------:R0:W-:Y:S01]  /*5b40*/  STG.E.U8 desc[UR36][R16.64], R5 ;  /* 0x0000000510007986 */ /* 0x0001e2000c101124 */
[----:B------:R-:W-:Y:S05]  /*5b50*/  BRA `(.L_x_1419) ;  /* 0x0000000400f07947 */ /* 0x000fea0003800000 */
.L_x_1430:
        /* <DEDUP_REMOVED lines=12> */
.L_x_1434:
[----:B------:R-:W-:Y:S01]  /*5c20*/  IMAD.MOV.U32 R0, RZ, RZ, 0x7f ;  /* 0x0000007fff007424 */ /* 0x000fe200078e00ff */
[----:B------:R-:W-:-:S04]  /*5c30*/  ISETP.GT.U32.AND P0, PT, R4, 0x7f800000, PT ;  /* 0x7f8000000400780c */ /* 0x000fc80003f04070 */
[----:B------:R-:W-:-:S09]  /*5c40*/  SEL R0, R0, 0x7c, P0 ;  /* 0x0000007c00007807 */ /* 0x000fd20000000000 */
.L_x_1435:
[----:B------:R-:W-:Y:S05]  /*5c50*/  BSYNC B0 ;  /* 0x0000000000007941 */ /* 0x000fea0003800000 */
.L_x_1433:
[----:B------:R-:W-:-:S04]  /*5c60*/  LOP3.LUT R2, R2, 0x80000000, RZ, 0xc0, !PT ;  /* 0x8000000002027812 */ /* 0x000fc800078ec0ff */
[----:B------:R-:W-:-:S04]  /*5c70*/  SHF.R.U32.HI R3, RZ, 0x18, R2 ;  /* 0x00000018ff037819 */ /* 0x000fc80000011602 */
[----:B------:R-:W-:-:S05]  /*5c80*/  LOP3.LUT R3, R0, R3, RZ, 0xfc, !PT ;  /* 0x0000000300037212 */ /* 0x000fca00078efcff */
[----:B------:R0:W-:Y:S01]  /*5c90*/  STG.E.U8 desc[UR36][R16.64], R3 ;  /* 0x0000000310007986 */ /* 0x0001e2000c101124 */
[----:B------:R-:W-:Y:S05]  /*5ca0*/  BRA `(.L_x_1419) ;  /* 0x00000004009c7947 */ /* 0x000fea0003800000 */
.L_x_1429:
[----:B------:R-:W-:-:S05]  /*5cb0*/  F2FP.BF16.F32.PACK_AB R2, RZ, R2 ;  /* 0x00000002ff02723e */ /* 0x000fca00000010ff */
[----:B------:R0:W-:Y:S01]  /*5cc0*/  STG.E.U16 desc[UR36][R16.64], R2 ;  /* 0x0000000210007986 */ /* 0x0001e2000c101524 */
[----:B------:R-:W-:Y:S05]  /*5cd0*/  BRA `(.L_x_1419) ;  /* 0x0000000400907947 */ /* 0x000fea0003800000 */
.L_x_1426:
        /* <DEDUP_REMOVED lines=11> */
.L_x_1438:
        /* <DEDUP_REMOVED lines=16> */
.L_x_1441:
[----:B------:R-:W-:-:S04]  /*5e90*/  LOP3.LUT R2, R2, 0x80000000, RZ, 0xc0, !PT ;  /* 0x8000000002027812 */ /* 0x000fc800078ec0ff */
[----:B------:R-:W-:-:S04]  /*5ea0*/  SHF.R.U32.HI R3, RZ, 0x18, R2 ;  /* 0x00000018ff037819 */ /* 0x000fc80000011602 */
[----:B------:R-:W-:-:S04]  /*5eb0*/  LOP3.LUT R0, R0, R3, RZ, 0xfc, !PT ;  /* 0x0000000300007212 */ /* 0x000fc800078efcff */
[----:B------:R-:W-:-:S07]  /*5ec0*/  PRMT R8, R0, 0x7610, R8 ;  /* 0x0000761000087816 */ /* 0x000fce0000000008 */
.L_x_1440:
[----:B------:R-:W-:Y:S05]  /*5ed0*/  BSYNC B0 ;  /* 0x0000000000007941 */ /* 0x000fea0003800000 */
.L_x_1439:
[----:B------:R0:W-:Y:S01]  /*5ee0*/  STG.E.U8 desc[UR36][R16.64], R8 ;  /* 0x0000000810007986 */ /* 0x0001e2000c101124 */
[----:B------:R-:W-:Y:S05]  /*5ef0*/  BRA `(.L_x_1419) ;  /* 0x0000000400087947 */ /* 0x000fea0003800000 */
.L_x_1437:
        /* <DEDUP_REMOVED lines=16> */
.L_x_1444:
[----:B------:R-:W-:-:S04]  /*6000*/  LOP3.LUT R2, R2, 0x80000000, RZ, 0xc0, !PT ;  /* 0x8000000002027812 */ /* 0x000fc800078ec0ff */
[----:B------:R-:W-:-:S04]  /*6010*/  SHF.R.U32.HI R3, RZ, 0x18, R2 ;  /* 0x00000018ff037819 */ /* 0x000fc80000011602 */
[----:B------:R-:W-:-:S04]  /*6020*/  LOP3.LUT R0, R0, R3, RZ, 0xfc, !PT ;  /* 0x0000000300007212 */ /* 0x000fc800078efcff */
[----:B------:R-:W-:-:S07]  /*6030*/  PRMT R8, R0, 0x7610, R8 ;  /* 0x0000761000087816 */ /* 0x000fce0000000008 */
.L_x_1443:
[----:B------:R-:W-:Y:S05]  /*6040*/  BSYNC B0 ;  /* 0x0000000000007941 */ /* 0x000fea0003800000 */
.L_x_1442:
[----:B------:R0:W-:Y:S01]  /*6050*/  STG.E.U8 desc[UR36][R16.64], R8 ;  /* 0x0000000810007986 */ /* 0x0001e2000c101124 */
[----:B------:R-:W-:Y:S05]  /*6060*/  BRA `(.L_x_1419) ;  /* 0x0000000000ac7947 */ /* 0x000fea0003800000 */
.L_x_1436:
        /* <DEDUP_REMOVED lines=21> */
.L_x_1418:
        /* <DEDUP_REMOVED lines=16> */
.L_x_1447:
[----:B------:R-:W-:Y:S05]  /*62c0*/  BRA `(.L_x_1419) ;  /* 0x0000000000147947 */ /* 0x000fea0003800000 */
.L_x_1446:
[----:B------:R-:W0:Y:S02]  /*62d0*/  F2I.U64.TRUNC R2, R2 ;  /* 0x0000000200027311 */ /* 0x000e24000020d800 */
[----:B0-----:R0:W-:Y:S01]  /*62e0*/  STG.E.64 desc[UR36][R16.64], R2 ;  /* 0x0000000210007986 */ /* 0x0011e2000c101b24 */
[----:B------:R-:W-:Y:S05]  /*62f0*/  BRA `(.L_x_1419) ;  /* 0x0000000000087947 */ /* 0x000fea0003800000 */
.L_x_1445:
[----:B------:R-:W0:Y:S02]  /*6300*/  F2I.FTZ.U32.TRUNC.NTZ R3, R2 ;  /* 0x0000000200037305 */ /* 0x000e24000021f000 */
[----:B0-----:R0:W-:Y:S02]  /*6310*/  STG.E desc[UR36][R16.64], R3 ;  /* 0x0000000310007986 */ /* 0x0011e4000c101924 */
.L_x_1419:
[----:B------:R-:W-:-:S07]  /*6320*/  VIADD R19, R19, 0x80 ;  /* 0x0000008013137836 */ /* 0x000fce0000000000 */
.L_x_1384:
[----:B------:R-:W-:Y:S05]  /*6330*/  BSYNC B7 ;  /* 0x0000000000077941 */ /* 0x000fea0003800000 */
.L_x_1383:
[----:B------:R-:W-:Y:S01]  /*6340*/  ULDC UR4, c[0x0][0x210] ;  /* 0x0000840000047ab9 */ /* 0x000fe20000000800 */
[----:B------:R-:W-:Y:S01]  /*6350*/  BSSY B7, `(.L_x_1448) ;  /* 0x0000314000077945 */ /* 0x000fe20003800000 */
[----:B------:R-:W-:-:S13]  /*6360*/  ISETP.GE.AND P0, PT, R19, UR4, PT ;  /* 0x0000000413007c0c */ /* 0x000fda000bf06270 */
[----:B------:R-:W-:Y:S05]  /*6370*/  @P0 BRA `(.L_x_1449) ;  /* 0x0000003000440947 */ /* 0x000fea0003800000 */
[----:B0-----:R-:W0:Y:S01]  /*6380*/  LDC R6, c[0x0][0x218] ;  /* 0x00008600ff067b82 */ /* 0x001e220000000800 */
[----:B------:R-:W-:Y:S01]  /*6390*/  HFMA2.MMA R0, -RZ, RZ, 0, 0 ;  /* 0x00000000ff007435 */ /* 0x000fe200000001ff */
        /* <DEDUP_REMOVED lines=301> */
.L_x_1450:
        /* <DEDUP_REMOVED lines=20> */
[----:B--2---:R-:W3:Y:S01]  /*77b0*/  I2F.S16 R0, R0 ;  /* 0x0000000000007306 */ /* 0x004ee20000101400 */
[----:B------:R-:W-:Y:S05]  /*77c0*/  BRA `(.L_x_1457) ;  /* 0x0000000c00387947 */ /* 0x000fea0003800000 */
.L_x_1455:
[----:B------:R-:W2:Y:S02]  /*77d0*/  LDG.E.U8 R0, desc[UR36][R2.64] ;  /* 0x0000002402007981 */ /* 0x000ea4000c1e1100 */
[----:B--2---:R-:W-:Y:S01]  /*77e0*/  I2FP.F32.U32 R0, R0 ;  /* 0x0000000000007245 */ /* 0x004fe20000201000 */
[----:B------:R-:W-:Y:S06]  /*77f0*/  BRA `(.L_x_1457) ;  /* 0x0000000c002c7947 */ /* 0x000fec0003800000 */
.L_x_1454:
[----:B------:R-:W-:-:S13]  /*7800*/  ISETP.NE.AND P0, PT, R4, 0x2, PT ;  /* 0x000000020400780c */ /* 0x000fda0003f05270 */
[----:B------:R-:W-:Y:S05]  /*7810*/  @!P0 BRA `(.L_x_1458) ;  /* 0x0000000000288947 */ /* 0x000fea0003800000 */
[----:B------:R-:W-:-:S13]  /*7820*/  ISETP.NE.AND P0, PT, R4, 0x3, PT ;  /* 0x000000030400780c */ /* 0x000fda0003f05270 */
[----:B------:R-:W-:Y:S05]  /*7830*/  @!P0 BRA `(.L_x_1459) ;  /* 0x0000000000148947 */ /* 0x000fea0003800000 */
[----:B------:R-:W-:-:S13]  /*7840*/  ISETP.NE.AND P0, PT, R4, 0x4, PT ;  /* 0x000000040400780c */ /* 0x000fda0003f05270 */
[----:B------:R-:W-:Y:S05]  /*7850*/  @P0 BRA `(.L_x_1456) ;  /* 0x0000000800b80947 */ /* 0x000fea0003800000 */
[----:B------:R-:W2:Y:S02]  /*7860*/  LDG.E.64 R2, desc[UR36][R2.64] ;  /* 0x0000002402027981 */ /* 0x000ea4000c1e1b00 */
[----:B--2---:R1:W2:Y:S01]  /*7870*/  I2F.S64 R0, R2 ;  /* 0x0000000200007312 */ /* 0x0042a20000301400 */
[----:B------:R-:W-:Y:S05]  /*7880*/  BRA `(.L_x_1457) ;  /* 0x0000000c00087947 */ /* 0x000fea0003800000 */
.L_x_1459:
[----:B------:R-:W2:Y:S02]  /*7890*/  LDG.E R0, desc[UR36][R2.64] ;  /* 0x0000002402007981 */ /* 0x000ea4000c1e1900 */
[----:B--2---:R-:W-:Y:S01]  /*78a0*/  I2FP.F32.S32 R0, R0 ;  /* 0x0000000000007245 */ /* 0x004fe20000201400 */
[----:B------:R-:W-:Y:S06]  /*78b0*/  BRA `(.L_x_1457) ;  /* 0x0000000800fc7947 */ /* 0x000fec0003800000 */
.L_x_1458:
[----:B------:R-:W2:Y:S02]  /*78c0*/  LDG.E.U16 R0, desc[UR36][R2.64] ;  /* 0x0000002402007981 */ /* 0x000ea4000c1e1500 */
[----:B--2---:R-:W0:Y:S01]  /*78d0*/  I2F.S16 R0, R0 ;  /* 0x0000000000007306 */ /* 0x004e220000101400 */
[----:B------:R-:W-:Y:S05]  /*78e0*/  BRA `(.L_x_1457) ;  /* 0x0000000800f07947 */ /* 0x000fea0003800000 */
.L_x_1453:
        /* <DEDUP_REMOVED lines=8> */
.L_x_1461:
[----:B------:R-:W2:Y:S02]  /*7970*/  LDG.E.U16 R0, desc[UR36][R2.64] ;  /* 0x0000002402007981 */ /* 0x000ea4000c1e1500 */
[----:B--2---:R-:W-:Y:S01]  /*7980*/  HADD2.F32 R0, -RZ, R0.H0_H0 ;  /* 0x20000000ff007230 */ /* 0x004fe20000004100 */
[----:B------:R-:W-:Y:S06]  /*7990*/  BRA `(.L_x_1457) ;  /* 0x0000000800c47947 */ /* 0x000fec0003800000 */
.L_x_1460:
        /* <DEDUP_REMOVED lines=8> */
.L_x_1463:
[----:B------:R-:W2:Y:S02]  /*7a20*/  LDG.E.U16 R0, desc[UR36][R2.64] ;  /* 0x0000002402007981 */ /* 0x000ea4000c1e1500 */
[----:B--2---:R-:W-:Y:S01]  /*7a30*/  HADD2.F32 R0, -RZ, R0.H0_H0 ;  /* 0x20000000ff007230 */ /* 0x004fe20000004100 */
[----:B------:R-:W-:Y:S06]  /*7a40*/  BRA `(.L_x_1457) ;  /* 0x0000000800987947 */ /* 0x000fec0003800000 */
.L_x_1462:
[----:B------:R-:W2:Y:S01]  /*7a50*/  LDG.E.64 R2, desc[UR36][R2.64] ;  /* 0x0000002402027981 */ /* 0x000ea2000c1e1b00 */
[----:B------:R-:W-:Y:S01]  /*7a60*/  UMOV UR4, 0xf0000000 ;  /* 0xf000000000047882 */ /* 0x000fe20000000000 */
[----:B------:R-:W-:Y:S01]  /*7a70*/  UMOV UR5, 0x380fffff ;  /* 0x380fffff00057882 */ /* 0x000fe20000000000 */
[----:B--2---:R-:W0:Y:S01]  /*7a80*/  F2F.F32.F64 R0, R2 ;  /* 0x0000000200007310 */ /* 0x004e220000301000 */
[----:B------:R-:W-:-:S14]  /*7a90*/  DSETP.GEU.AND P0, PT, |R2|, UR4, PT ;  /* 0x0000000402007e2a */ /* 0x000fdc000bf0e200 */
[----:B0-----:R-:W-:Y:S01]  /*7aa0*/  @!P0 FMUL R0, R0, 1.175494350822287508e-38 ;  /* 0x0080000000008820 */ /* 0x001fe20000400000 */
[----:B------:R-:W-:Y:S06]  /*7ab0*/  BRA `(.L_x_1457) ;  /* 0x00000008007c7947 */ /* 0x000fec0003800000 */
.L_x_1452:
        /* <DEDUP_REMOVED lines=12> */
.L_x_1466:
[----:B------:R-:W2:Y:S01]  /*7b80*/  LDG.E.64 R2, desc[UR36][R2.64] ;  /* 0x0000002402027981 */ /* 0x000ea2000c1e1b00 */
[----:B------:R-:W-:Y:S01]  /*7b90*/  UMOV UR4, 0xf0000000 ;  /* 0xf000000000047882 */ /* 0x000fe20000000000 */
[----:B------:R-:W-:Y:S01]  /*7ba0*/  UMOV UR5, 0x380fffff ;  /* 0x380fffff00057882 */ /* 0x000fe20000000000 */
[----:B--2---:R-:W0:Y:S01]  /*7bb0*/  F2F.F32.F64 R0, R2 ;  /* 0x0000000200007310 */ /* 0x004e220000301000 */
[----:B------:R-:W-:-:S14]  /*7bc0*/  DSETP.GEU.AND P0, PT, |R2|, UR4, PT ;  /* 0x0000000402007e2a */ /* 0x000fdc000bf0e200 */
[----:B0-----:R-:W-:Y:S01]  /*7bd0*/  @!P0 FMUL R0, R0, 1.175494350822287508e-38 ;  /* 0x0080000000008820 */ /* 0x001fe20000400000 */
[----:B------:R-:W-:Y:S06]  /*7be0*/  BRA `(.L_x_1457) ;  /* 0x0000000800307947 */ /* 0x000fec0003800000 */
.L_x_1465:
        /* <DEDUP_REMOVED lines=26> */
.L_x_1468:
        /* <DEDUP_REMOVED lines=13> */
.L_x_1467:
[----:B------:R-:W2:Y:S02]  /*7e60*/  LDG.E.U16 R0, desc[UR36][R2.64] ;  /* 0x0000002402007981 */ /* 0x000ea4000c1e1500 */
[----:B--2---:R-:W-:Y:S01]  /*7e70*/  IMAD.U32 R0, R0, 0x10000, RZ ;  /* 0x0001000000007824 */ /* 0x004fe200078e00ff */
[----:B------:R-:W-:Y:S06]  /*7e80*/  BRA `(.L_x_1457) ;  /* 0x0000000400887947 */ /* 0x000fec0003800000 */
.L_x_1464:
        /* <DEDUP_REMOVED lines=11> */
.L_x_1471:
[----:B------:R-:W2:Y:S01]  /*7f40*/  LDG.E.U8 R2, desc[UR36][R2.64] ;  /* 0x0000002402027981 */ /* 0x000ea2000c1e1100 */
[----:B------:R-:W-:Y:S02]  /*7f50*/  MOV R0, RZ ;  /* 0x000000ff00007202 */ /* 0x000fe40000000f00 */
        /* <DEDUP_REMOVED lines=18> */
.L_x_1473:
[----:B------:R-:W-:Y:S05]  /*8080*/  BSYNC B0 ;  /* 0x0000000000007941 */ /* 0x000fea0003800000 */
.L_x_1472:
[----:B------:R-:W-:Y:S01]  /*8090*/  LEA R3, R0, 0x3b800000, 0x17 ;  /* 0x3b80000000037811 */ /* 0x000fe200078eb8ff */
[----:B------:R-:W-:-:S05]  /*80a0*/  IMAD.SHL.U32 R0, R2, 0x100000, RZ ;  /* 0x0010000002007824 */ /* 0x000fca00078e00ff */
[----:B------:R-:W-:Y:S01]  /*80b0*/  LOP3.LUT R0, R3, R0, R4, 0xfe, !PT ;  /* 0x0000000003007212 */ /* 0x000fe200078efe04 */
[----:B------:R-:W-:Y:S06]  /*80c0*/  BRA `(.L_x_1457) ;  /* 0x0000000000f87947 */ /* 0x000fec0003800000 */
.L_x_1470:
        /* <DEDUP_REMOVED lines=20> */
.L_x_1475:
[----:B------:R-:W-:Y:S05]  /*8210*/  BSYNC B0 ;  /* 0x0000000000007941 */ /* 0x000fea0003800000 */
.L_x_1474:
[----:B------:R-:W-:Y:S01]  /*8220*/  LEA R3, R0, 0x37800000, 0x17 ;  /* 0x3780000000037811 */ /* 0x000fe200078eb8ff */
[----:B------:R-:W-:-:S05]  /*8230*/  IMAD.SHL.U32 R0, R2, 0x200000, RZ ;  /* 0x0020000002007824 */ /* 0x000fca00078e00ff */
[----:B------:R-:W-:Y:S01]  /*8240*/  LOP3.LUT R0, R3, R0, R4, 0xfe, !PT ;  /* 0x0000000003007212 */ /* 0x000fe200078efe04 */
[----:B------:R-:W-:Y:S06]  /*8250*/  BRA `(.L_x_1457) ;  /* 0x0000000000947947 */ /* 0x000fec0003800000 */
.L_x_1469:
        /* <DEDUP_REMOVED lines=14> */
.L_x_1456:
        /* <DEDUP_REMOVED lines=16> */
.L_x_1478:
[----:B------:R-:W-:Y:S01]  /*8440*/  IMAD.MOV.U32 R0, RZ, RZ, RZ ;  /* 0x000000ffff007224 */ /* 0x000fe200078e00ff */
[----:B------:R-:W-:Y:S06]  /*8450*/  BRA `(.L_x_1457) ;  /* 0x0000000000147947 */ /* 0x000fec0003800000 */
.L_x_1477:
[----:B------:R-:W2:Y:S02]  /*8460*/  LDG.E.64 R2, desc[UR36][R2.64] ;  /* 0x0000002402027981 */ /* 0x000ea4000c1e1b00 */
[----:B--2---:R0:W1:Y:S01]  /*8470*/  I2F.U64 R0, R2 ;  /* 0x0000000200007312 */ /* 0x0040620000301000 */
[----:B------:R-:W-:Y:S05]  /*8480*/  BRA `(.L_x_1457) ;  /* 0x0000000000087947 */ /* 0x000fea0003800000 */
.L_x_1476:
[----:B------:R-:W2:Y:S02]  /*8490*/  LDG.E R0, desc[UR36][R2.64] ;  /* 0x0000002402007981 */ /* 0x000ea4000c1e1900 */
[----:B--2---:R-:W-:-:S07]  /*84a0*/  I2FP.F32.U32 R0, R0 ;  /* 0x0000000000007245 */ /* 0x004fce0000201000 */
.L_x_1457:
[----:B------:R-:W-:Y:S05]  /*84b0*/  BSYNC B6 ;  /* 0x0000000000067941 */ /* 0x000fea0003800000 */
.L_x_1451:
        /* <DEDUP_REMOVED lines=40> */
.L_x_1482:
[----:B------:R-:W0:Y:S02]  /*8740*/  F2I.S64.TRUNC R2, R2 ;  /* 0x0000000200027311 */ /* 0x000e24000020d900 */
[----:B0-----:R-:W-:-:S05]  /*8750*/  IMAD.MOV.U32 R5, RZ, RZ, R2 ;  /* 0x000000ffff057224 */ /* 0x001fca00078e0002 */
[----:B------:R0:W-:Y:S01]  /*8760*/  STG.E.U8 desc[UR36][R16.64], R5 ;  /* 0x0000000510007986 */ /* 0x0001e2000c101124 */
[----:B------:R-:W-:Y:S05]  /*8770*/  BRA `(.L_x_1484) ;  /* 0x0000000c00407947 */ /* 0x000fea0003800000 */
.L_x_1481:
        /* <DEDUP_REMOVED lines=9> */
.L_x_1486:
[----:B------:R-:W0:Y:S02]  /*8810*/  F2I.FTZ.TRUNC.NTZ R3, R2 ;  /* 0x0000000200037305 */ /* 0x000e24000021f100 */
[----:B0-----:R0:W-:Y:S01]  /*8820*/  STG.E desc[UR36][R16.64], R3 ;  /* 0x0000000310007986 */ /* 0x0011e2000c101924 */
[----:B------:R-:W-:Y:S05]  /*8830*/  BRA `(.L_x_1484) ;  /* 0x0000000c00107947 */ /* 0x000fea0003800000 */
.L_x_1485:
[----:B------:R-:W0:Y:S02]  /*8840*/  F2I.FTZ.TRUNC.NTZ R3, R2 ;  /* 0x0000000200037305 */ /* 0x000e24000021f100 */
[----:B0-----:R0:W-:Y:S01]  /*8850*/  STG.E.U16 desc[UR36][R16.64], R3 ;  /* 0x0000000310007986 */ /* 0x0011e2000c101524 */
[----:B------:R-:W-:Y:S05]  /*8860*/  BRA `(.L_x_1484) ;  /* 0x0000000c00047947 */ /* 0x000fea0003800000 */
.L_x_1480:
        /* <DEDUP_REMOVED lines=8> */
.L_x_1488:
[----:B------:R-:W-:-:S05]  /*88f0*/  F2FP.F16.F32.PACK_AB R2, RZ, R2 ;  /* 0x00000002ff02723e */ /* 0x000fca00000000ff */
[----:B------:R0:W-:Y:S01]  /*8900*/  STG.E.U16 desc[UR36][R16.64], R2 ;  /* 0x0000000210007986 */ /* 0x0001e2000c101524 */
[----:B------:R-:W-:Y:S05]  /*8910*/  BRA `(.L_x_1484) ;  /* 0x0000000800d87947 */ /* 0x000fea0003800000 */
.L_x_1487:
        /* <DEDUP_REMOVED lines=9> */
.L_x_1490:
[----:B------:R-:W-:-:S04]  /*89b0*/  F2FP.F16.F32.PACK_AB R3, RZ, R2 ;  /* 0x00000002ff03723e */ /* 0x000fc800000000ff */
[----:B------:R-:W-:-:S05]  /*89c0*/  PRMT R3, R3, 0x5410, RZ ;  /* 0x0000541003037816 */ /* 0x000fca00000000ff */
[----:B------:R0:W-:Y:S01]  /*89d0*/  STG.E desc[UR36][R16.64], R3 ;  /* 0x0000000310007986 */ /* 0x0001e2000c101924 */
[----:B------:R-:W-:Y:S05]  /*89e0*/  BRA `(.L_x_1484) ;  /* 0x0000000800a47947 */ /* 0x000fea0003800000 */
.L_x_1489:
[----:B------:R-:W-:-:S06]  /*89f0*/  FMUL.FTZ R2, R2, 1 ;  /* 0x3f80000002027820 */ /* 0x000fcc0000410000 */
[----:B------:R-:W0:Y:S02]  /*8a00*/  F2F.F64.F32 R2, R2 ;  /* 0x0000000200027310 */ /* 0x000e240000201800 */
[----:B0-----:R0:W-:Y:S01]  /*8a10*/  STG.E.64 desc[UR36][R16.64], R2 ;  /* 0x0000000210007986 */ /* 0x0011e2000c101b24 */
[----:B------:R-:W-:Y:S05]  /*8a20*/  BRA `(.L_x_1484) ;  /* 0x0000000800947947 */ /* 0x000fea0003800000 */
.L_x_1479:
        /* <DEDUP_REMOVED lines=12> */
.L_x_1493:
[----:B------:R-:W-:Y:S01]  /*8af0*/  FMUL.FTZ R4, R2, 1 ;  /* 0x3f80000002047820 */ /* 0x000fe20000410000 */
[----:B------:R-:W-:-:S05]  /*8b00*/  CS2R R6, SRZ ;  /* 0x0000000000067805 */ /* 0x000fca000001ff00 */
[----:B------:R-:W0:Y:S02]  /*8b10*/  F2F.F64.F32 R4, R4 ;  /* 0x0000000400047310 */ /* 0x000e240000201800 */
[----:B0-----:R0:W-:Y:S01]  /*8b20*/  STG.E.128 desc[UR36][R16.64], R4 ;  /* 0x0000000410007986 */ /* 0x0011e2000c101d24 */
[----:B------:R-:W-:Y:S05]  /*8b30*/  BRA `(.L_x_1484) ;  /* 0x0000000800507947 */ /* 0x000fea0003800000 */
.L_x_1492:
        /* <DEDUP_REMOVED lines=20> */
.L_x_1497:
[----:B------:R-:W-:Y:S05]  /*8c80*/  BSYNC B0 ;  /* 0x0000000000007941 */ /* 0x000fea0003800000 */
.L_x_1496:
[----:B------:R-:W-:-:S05]  /*8c90*/  LOP3.LUT R5, R0, R5, RZ, 0xfc, !PT ;  /* 0x0000000500057212 */ /* 0x000fca00078efcff */
[----:B------:R0:W-:Y:S01]  /*8ca0*/  STG.E.U8 desc[UR36][R16.64], R5 ;  /* 0x0000000510007986 */ /* 0x0001e2000c101124 */
[----:B------:R-:W-:Y:S05]  /*8cb0*/  BRA `(.L_x_1484) ;  /* 0x0000000400f07947 */ /* 0x000fea0003800000 */
.L_x_1495:
        /* <DEDUP_REMOVED lines=12> */
.L_x_1499:
[----:B------:R-:W-:Y:S01]  /*8d80*/  IMAD.MOV.U32 R0, RZ, RZ, 0x7f ;  /* 0x0000007fff007424 */ /* 0x000fe200078e00ff */
[----:B------:R-:W-:-:S04]  /*8d90*/  ISETP.GT.U32.AND P0, PT, R4, 0x7f800000, PT ;  /* 0x7f8000000400780c */ /* 0x000fc80003f04070 */
[----:B------:R-:W-:-:S09]  /*8da0*/  SEL R0, R0, 0x7c, P0 ;  /* 0x0000007c00007807 */ /* 0x000fd20000000000 */
.L_x_1500:
[----:B------:R-:W-:Y:S05]  /*8db0*/  BSYNC B0 ;  /* 0x0000000000007941 */ /* 0x000fea0003800000 */
.L_x_1498:
[----:B------:R-:W-:-:S04]  /*8dc0*/  LOP3.LUT R2, R2, 0x80000000, RZ, 0xc0, !PT ;  /* 0x8000000002027812 */ /* 0x000fc800078ec0ff */
[----:B------:R-:W-:-:S04]  /*8dd0*/  SHF.R.U32.HI R3, RZ, 0x18, R2 ;  /* 0x00000018ff037819 */ /* 0x000fc80000011602 */
[----:B------:R-:W-:-:S05]  /*8de0*/  LOP3.LUT R3, R0, R3, RZ, 0xfc, !PT ;  /* 0x0000000300037212 */ /* 0x000fca00078efcff */
[----:B------:R0:W-:Y:S01]  /*8df0*/  STG.E.U8 desc[UR36][R16.64], R3 ;  /* 0x0000000310007986 */ /* 0x0001e2000c101124 */
[----:B------:R-:W-:Y:S05]  /*8e00*/  BRA `(.L_x_1484) ;  /* 0x00000004009c7947 */ /* 0x000fea0003800000 */
.L_x_1494:
[----:B------:R-:W-:-:S05]  /*8e10*/  F2FP.BF16.F32.PACK_AB R2, RZ, R2 ;  /* 0x00000002ff02723e */ /* 0x000fca00000010ff */
[----:B------:R0:W-:Y:S01]  /*8e20*/  STG.E.U16 desc[UR36][R16.64], R2 ;  /* 0x0000000210007986 */ /* 0x0001e2000c101524 */
[----:B------:R-:W-:Y:S05]  /*8e30*/  BRA `(.L_x_1484) ;  /* 0x0000000400907947 */ /* 0x000fea0003800000 */
.L_x_1491:
        /* <DEDUP_REMOVED lines=11> */
.L_x_1503:
        /* <DEDUP_REMOVED lines=16> */
.L_x_1506:
[----:B------:R-:W-:-:S04]  /*8ff0*/  LOP3.LUT R2, R2, 0x80000000, RZ, 0xc0, !PT ;  /* 0x8000000002027812 */ /* 0x000fc800078ec0ff */
[----:B------:R-:W-:-:S04]  /*9000*/  SHF.R.U32.HI R3, RZ, 0x18, R2 ;  /* 0x00000018ff037819 */ /* 0x000fc80000011602 */
[----:B------:R-:W-:-:S04]  /*9010*/  LOP3.LUT R0, R0, R3, RZ, 0xfc, !PT ;  /* 0x0000000300007212 */ /* 0x000fc800078efcff */
[----:B------:R-:W-:-:S07]  /*9020*/  PRMT R8, R0, 0x7610, R8 ;  /* 0x0000761000087816 */ /* 0x000fce0000000008 */
.L_x_1505:
[----:B------:R-:W-:Y:S05]  /*9030*/  BSYNC B0 ;  /* 0x0000000000007941 */ /* 0x000fea0003800000 */
.L_x_1504:
[----:B------:R3:W-:Y:S01]  /*9040*/  STG.E.U8 desc[UR36][R16.64], R8 ;  /* 0x0000000810007986 */ /* 0x0007e2000c101124 */
[----:B------:R-:W-:Y:S05]  /*9050*/  BRA `(.L_x_1484) ;  /* 0x0000000400087947 */ /* 0x000fea0003800000 */
.L_x_1502:
        /* <DEDUP_REMOVED lines=16> */
.L_x_1509:
[----:B------:R-:W-:-:S04]  /*9160*/  LOP3.LUT R2, R2, 0x80000000, RZ, 0xc0, !PT ;  /* 0x8000000002027812 */ /* 0x000fc800078ec0ff */
[----:B------:R-:W-:-:S04]  /*9170*/  SHF.R.U32.HI R3, RZ, 0x18, R2 ;  /* 0x00000018ff037819 */ /* 0x000fc80000011602 */
[----:B------:R-:W-:-:S04]  /*9180*/  LOP3.LUT R0, R0, R3, RZ, 0xfc, !PT ;  /* 0x0000000300007212 */ /* 0x000fc800078efcff */
[----:B------:R-:W-:-:S07]  /*9190*/  PRMT R8, R0, 0x7610, R8 ;  /* 0x0000761000087816 */ /* 0x000fce0000000008 */
.L_x_1508:
[----:B------:R-:W-:Y:S05]  /*91a0*/  BSYNC B0 ;  /* 0x0000000000007941 */ /* 0x000fea0003800000 */
.L_x_1507:
[----:B------:R0:W-:Y:S01]  /*91b0*/  STG.E.U8 desc[UR36][R16.64], R8 ;  /* 0x0000000810007986 */ /* 0x0001e2000c101124 */
[----:B------:R-:W-:Y:S05]  /*91c0*/  BRA `(.L_x_1484) ;  /* 0x0000000000ac7947 */ /* 0x000fea0003800000 */
.L_x_1501:
        /* <DEDUP_REMOVED lines=21> */
.L_x_1483:
        /* <DEDUP_REMOVED lines=16> */
.L_x_1512:
[----:B------:R-:W-:Y:S05]  /*9420*/  BRA `(.L_x_1484) ;  /* 0x0000000000147947 */ /* 0x000fea0003800000 */
.L_x_1511:
[----:B------:R-:W0:Y:S02]  /*9430*/  F2I.U64.TRUNC R2, R2 ;  /* 0x0000000200027311 */ /* 0x000e24000020d800 */
[----:B0-----:R2:W-:Y:S01]  /*9440*/  STG.E.64 desc[UR36][R16.64], R2 ;  /* 0x0000000210007986 */ /* 0x0015e2000c101b24 */
[----:B------:R-:W-:Y:S05]  /*9450*/  BRA `(.L_x_1484) ;  /* 0x0000000000087947 */ /* 0x000fea0003800000 */
.L_x_1510:
[----:B------:R-:W0:Y:S02]  /*9460*/  F2I.FTZ.U32.TRUNC.NTZ R3, R2 ;  /* 0x0000000200037305 */ /* 0x000e24000021f000 */
[----:B0-----:R0:W-:Y:S02]  /*9470*/  STG.E desc[UR36][R16.64], R3 ;  /* 0x0000000310007986 */ /* 0x0011e4000c101924 */
.L_x_1484:
[----:B------:R-:W-:-:S07]  /*9480*/  VIADD R19, R19, 0x80 ;  /* 0x0000008013137836 */ /* 0x000fce0000000000 */
.L_x_1449:
[----:B------:R-:W-:Y:S05]  /*9490*/  BSYNC B7 ;  /* 0x0000000000077941 */ /* 0x000fea0003800000 */
.L_x_1448:
        /* <DEDUP_REMOVED lines=306> */
.L_x_1513:
        /* <DEDUP_REMOVED lines=20> */
[----:B--2---:R-:W2:Y:S01]  /*a900*/  I2F.S16 R0, R0 ;  /* 0x0000000000007306 */ /* 0x004ea20000101400 */
[----:B------:R-:W-:Y:S05]  /*a910*/  BRA `(.L_x_1520) ;  /* 0x0000000c00387947 */ /* 0x000fea0003800000 */
.L_x_1518:
[----:B------:R-:W2:Y:S02]  /*a920*/  LDG.E.U8 R0, desc[UR36][R2.64] ;  /* 0x0000002402007981 */ /* 0x000ea4000c1e1100 */
[----:B--2---:R-:W-:Y:S01]  /*a930*/  I2FP.F32.U32 R0, R0 ;  /* 0x0000000000007245 */ /* 0x004fe20000201000 */
[----:B------:R-:W-:Y:S06]  /*a940*/  BRA `(.L_x_1520) ;  /* 0x0000000c002c7947 */ /* 0x000fec0003800000 */
.L_x_1517:
[----:B------:R-:W-:-:S13]  /*a950*/  ISETP.NE.AND P0, PT, R4, 0x2, PT ;  /* 0x000000020400780c */ /* 0x000fda0003f05270 */
[----:B------:R-:W-:Y:S05]  /*a960*/  @!P0 BRA `(.L_x_1521) ;  /* 0x0000000000288947 */ /* 0x000fea0003800000 */
[----:B------:R-:W-:-:S13]  /*a970*/  ISETP.NE.AND P0, PT, R4, 0x3, PT ;  /* 0x000000030400780c */ /* 0x000fda0003f05270 */
[----:B------:R-:W-:Y:S05]  /*a980*/  @!P0 BRA `(.L_x_1522) ;  /* 0x0000000000148947 */ /* 0x000fea0003800000 */
[----:B------:R-:W-:-:S13]  /*a990*/  ISETP.NE.AND P0, PT, R4, 0x4, PT ;  /* 0x000000040400780c */ /* 0x000fda0003f05270 */
[----:B------:R-:W-:Y:S05]  /*a9a0*/  @P0 BRA `(.L_x_1519) ;  /* 0x0000000800b80947 */ /* 0x000fea0003800000 */
[----:B------:R-:W2:Y:S02]  /*a9b0*/  LDG.E.64 R2, desc[UR36][R2.64] ;  /* 0x0000002402027981 */ /* 0x000ea4000c1e1b00 */
[----:B--2---:R3:W4:Y:S01]  /*a9c0*/  I2F.S64 R0, R2 ;  /* 0x0000000200007312 */ /* 0x0047220000301400 */
[----:B------:R-:W-:Y:S05]  /*a9d0*/  BRA `(.L_x_1520) ;  /* 0x0000000c00087947 */ /* 0x000fea0003800000 */
.L_x_1522:
[----:B------:R-:W2:Y:S02]  /*a9e0*/  LDG.E R0, desc[UR36][R2.64] ;  /* 0x0000002402007981 */ /* 0x000ea4000c1e1900 */
[----:B--2---:R-:W-:Y:S01]  /*a9f0*/  I2FP.F32.S32 R0, R0 ;  /* 0x0000000000007245 */ /* 0x004fe20000201400 */
[----:B------:R-:W-:Y:S06]  /*aa00*/  BRA `(.L_x_1520) ;  /* 0x0000000800fc7947 */ /* 0x000fec0003800000 */
.L_x_1521:
[----:B------:R-:W2:Y:S02]  /*aa10*/  LDG.E.U16 R0, desc[UR36][R2.64] ;  /* 0x0000002402007981 */ /* 0x000ea4000c1e1500 */
[----:B--2---:R-:W0:Y:S01]  /*aa20*/  I2F.S16 R0, R0 ;  /* 0x0000000000007306 */ /* 0x004e220000101400 */
[----:B------:R-:W-:Y:S05]  /*aa30*/  BRA `(.L_x_1520) ;  /* 0x0000000800f07947 */ /* 0x000fea0003800000 */
.L_x_1516:
        /* <DEDUP_REMOVED lines=8> */
.L_x_1524:
[----:B------:R-:W2:Y:S02]  /*aac0*/  LDG.E.U16 R0, desc[UR36][R2.64] ;  /* 0x0000002402007981 */ /* 0x000ea4000c1e1500 */
[----:B--2---:R-:W-:Y:S01]  /*aad0*/  HADD2.F32 R0, -RZ, R0.H0_H0 ;  /* 0x20000000ff007230 */ /* 0x004fe20000004100 */
[----:B------:R-:W-:Y:S06]  /*aae0*/  BRA `(.L_x_1520) ;  /* 0x0000000800c47947 */ /* 0x000fec0003800000 */
.L_x_1523:
        /* <DEDUP_REMOVED lines=8> */
.L_x_1526:
[----:B------:R-:W2:Y:S02]  /*ab70*/  LDG.E.U16 R0, desc[UR36][R2.64] ;  /* 0x0000002402007981 */ /* 0x000ea4000c1e1500 */
[----:B--2---:R-:W-:Y:S01]  /*ab80*/  HADD2.F32 R0, -RZ, R0.H0_H0 ;  /* 0x20000000ff007230 */ /* 0x004fe20000004100 */
[----:B------:R-:W-:Y:S06]  /*ab90*/  BRA `(.L_x_1520) ;  /* 0x0000000800987947 */ /* 0x000fec0003800000 */
.L_x_1525:
[----:B------:R-:W2:Y:S01]  /*aba0*/  LDG.E.64 R2, desc[UR36][R2.64] ;  /* 0x0000002402027981 */ /* 0x000ea2000c1e1b00 */
[----:B------:R-:W-:Y:S01]  /*abb0*/  UMOV UR4, 0xf0000000 ;  /* 0xf000000000047882 */ /* 0x000fe20000000000 */
[----:B------:R-:W-:Y:S01]  /*abc0*/  UMOV UR5, 0x380fffff ;  /* 0x380fffff00057882 */ /* 0x000fe20000000000 */
[----:B--2---:R-:W0:Y:S01]  /*abd0*/  F2F.F32.F64 R0, R2 ;  /* 0x0000000200007310 */ /* 0x004e220000301000 */
[----:B------:R-:W-:-:S14]  /*abe0*/  DSETP.GEU.AND P0, PT, |R2|, UR4, PT ;  /* 0x0000000402007e2a */ /* 0x000fdc000bf0e200 */
[----:B0-----:R-:W-:Y:S01]  /*abf0*/  @!P0 FMUL R0, R0, 1.175494350822287508e-38 ;  /* 0x0080000000008820 */ /* 0x001fe20000400000 */
[----:B------:R-:W-:Y:S06]  /*ac00*/  BRA `(.L_x_1520) ;  /* 0x00000008007c7947 */ /* 0x000fec0003800000 */
.L_x_1515:
        /* <DEDUP_REMOVED lines=12> */
.L_x_1529:
[----:B------:R-:W2:Y:S01]  /*acd0*/  LDG.E.64 R2, desc[UR36][R2.64] ;  /* 0x0000002402027981 */ /* 0x000ea2000c1e1b00 */
[----:B------:R-:W-:Y:S01]  /*ace0*/  UMOV UR4, 0xf0000000 ;  /* 0xf000000000047882 */ /* 0x000fe20000000000 */
[----:B------:R-:W-:Y:S01]  /*acf0*/  UMOV UR5, 0x380fffff ;  /* 0x380fffff00057882 */ /* 0x000fe20000000000 */
[----:B--2---:R-:W0:Y:S01]  /*ad00*/  F2F.F32.F64 R0, R2 ;  /* 0x0000000200007310 */ /* 0x004e220000301000 */
[----:B------:R-:W-:-:S14]  /*ad10*/  DSETP.GEU.AND P0, PT, |R2|, UR4, PT ;  /* 0x0000000402007e2a */ /* 0x000fdc000bf0e200 */
[----:B0-----:R-:W-:Y:S01]  /*ad20*/  @!P0 FMUL R0, R0, 1.175494350822287508e-38 ;  /* 0x0080000000008820 */ /* 0x001fe20000400000 */
[----:B------:R-:W-:Y:S06]  /*ad30*/  BRA `(.L_x_1520) ;  /* 0x0000000800307947 */ /* 0x000fec0003800000 */
.L_x_1528:
        /* <DEDUP_REMOVED lines=26> */
.L_x_1531:
        /* <DEDUP_REMOVED lines=13> */
.L_x_1530:
[----:B------:R-:W2:Y:S02]  /*afb0*/  LDG.E.U16 R0, desc[UR36][R2.64] ;  /* 0x0000002402007981 */ /* 0x000ea4000c1e1500 */
[----:B--2---:R-:W-:Y:S01]  /*afc0*/  IMAD.U32 R0, R0, 0x10000, RZ ;  /* 0x0001000000007824 */ /* 0x004fe200078e00ff */
[----:B------:R-:W-:Y:S06]  /*afd0*/  BRA `(.L_x_1520) ;  /* 0x0000000400887947 */ /* 0x000fec0003800000 */
.L_x_1527:
        /* <DEDUP_REMOVED lines=11> */
.L_x_1534:
        /* <DEDUP_REMOVED lines=20> */
.L_x_1536:
[----:B------:R-:W-:Y:S05]  /*b1d0*/  BSYNC B0 ;  /* 0x0000000000007941 */ /* 0x000fea0003800000 */
.L_x_1535:
[----:B------:R-:W-:Y:S01]  /*b1e0*/  LEA R3, R0, 0x3b800000, 0x17 ;  /* 0x3b80000000037811 */ /* 0x000fe200078eb8ff */
[----:B------:R-:W-:-:S05]  /*b1f0*/  IMAD.SHL.U32 R0, R2, 0x100000, RZ ;  /* 0x0010000002007824 */ /* 0x000fca00078e00ff */
[----:B------:R-:W-:Y:S01]  /*b200*/  LOP3.LUT R0, R3, R0, R4, 0xfe, !PT ;  /* 0x0000000003007212 */ /* 0x000fe200078efe04 */
[----:B------:R-:W-:Y:S06]  /*b210*/  BRA `(.L_x_1520) ;  /* 0x0000000000f87947 */ /* 0x000fec0003800000 */
.L_x_1533:
        /* <DEDUP_REMOVED lines=20> */
.L_x_1538:
[----:B------:R-:W-:Y:S05]  /*b360*/  BSYNC B0 ;  /* 0x0000000000007941 */ /* 0x000fea0003800000 */
.L_x_1537:
[----:B------:R-:W-:Y:S01]  /*b370*/  LEA R3, R0, 0x37800000, 0x17 ;  /* 0x3780000000037811 */ /* 0x000fe200078eb8ff */
[----:B------:R-:W-:-:S05]  /*b380*/  IMAD.SHL.U32 R0, R2, 0x200000, RZ ;  /* 0x0020000002007824 */ /* 0x000fca00078e00ff */
[----:B------:R-:W-:Y:S01]  /*b390*/  LOP3.LUT R0, R3, R0, R4, 0xfe, !PT ;  /* 0x0000000003007212 */ /* 0x000fe200078efe04 */
[----:B------:R-:W-:Y:S06]  /*b3a0*/  BRA `(.L_x_1520) ;  /* 0x0000000000947947 */ /* 0x000fec0003800000 */
.L_x_1532:
        /* <DEDUP_REMOVED lines=14> */
.L_x_1519:
[----:B------:R-:W-:Y:S01]  /*b490*/  MOV R0, 0x0 ;  /* 0x0000000000007802 */ /* 0x000fe20000000f00 */
[----:B------:R-:W-:Y:S01]  /*b4a0*/  ULDC.64 UR4, c[0x4][0x128] ;  /* 0x01004a0000047ab9 */ /* 0x000fe20000000a00 */
[----:B------:R-:W-:Y:S01]  /*b4b0*/  ULDC.64 UR6, c[0x4][0x18] ;  /* 0x0100060000067ab9 */ /* 0x000fe20000000a00 */
[----:B------:R-:W-:Y:S01]  /*b4c0*/  IMAD.U32 R4, RZ, RZ, UR4 ;  /* 0x00000004ff047e24 */ /* 0x000fe2000f8e00ff */
[----:B------:R0:W1:Y:S01]  /*b4d0*/  LDC.64 R2, c[0x4][R0] ;  /* 0x0100000000027b82 */ /* 0x0000620000000a00 */
[----:B------:R-:W-:Y:S01]  /*b4e0*/  IMAD.U32 R5, RZ, RZ, UR5 ;  /* 0x00000005ff057e24 */ /* 0x000fe2000f8e00ff */
[----:B------:R-:W-:Y:S01]  /*b4f0*/  ULDC.64 UR4, c[0x4][0x130] ;  /* 0x01004c0000047ab9 */ /* 0x000fe20000000a00 */
[----:B------:R-:W-:Y:S01]  /*b500*/  IMAD.U32 R10, RZ, RZ, UR6 ;  /* 0x00000006ff0a7e24 */ /* 0x000fe2000f8e00ff */
[----:B------:R-:W-:Y:S01]  /*b510*/  MOV R7, UR5 ;  /* 0x0000000500077c02 */ /* 0x000fe20008000f00 */
[----:B------:R-:W-:Y:S02]  /*b520*/  IMAD.U32 R6, RZ, RZ, UR4 ;  /* 0x00000004ff067e24 */ /* 0x000fe4000f8e00ff */
[----:B------:R-:W-:-:S02]  /*b530*/  IMAD.U32 R11, RZ, RZ, UR7 ;  /* 0x00000007ff0b7e24 */ /* 0x000fc4000f8e00ff */
[----:B------:R-:W-:Y:S02]  /*b540*/  IMAD.MOV.U32 R8, RZ, RZ, 0x4e ;  /* 0x0000004eff087424 */ /* 0x000fe400078e00ff */
[----:B------:R-:W-:Y:S02]  /*b550*/  IMAD.MOV.U32 R12, RZ, RZ, 0x1 ;  /* 0x00000001ff0c7424 */ /* 0x000fe400078e00ff */
[----:B0-----:R-:W-:-:S07]  /*b560*/  IMAD.MOV.U32 R13, RZ, RZ, RZ ;  /* 0x000000ffff0d7224 */ /* 0x001fce00078e00ff */
[----:B------:R-:W-:-:S07]  /*b570*/  LEPC R20, `(.L_x_1541) ;  /* 0x000000001014794e */ /* 0x000fce0000000000 */
[----:B-1----:R-:W-:Y:S05]  /*b580*/  CALL.ABS.NOINC R2 ;  /* 0x0000000002007343 */ /* 0x002fea0003c00000 */
.L_x_1541:
[----:B------:R-:W-:Y:S01]  /*b590*/  IMAD.MOV.U32 R0, RZ, RZ, RZ ;  /* 0x000000ffff007224 */ /* 0x000fe200078e00ff */
[----:B------:R-:W-:Y:S06]  /*b5a0*/  BRA `(.L_x_1520) ;  /* 0x0000000000147947 */ /* 0x000fec0003800000 */
.L_x_1540:
[----:B------:R-:W2:Y:S02]  /*b5b0*/  LDG.E.64 R2, desc[UR36][R2.64] ;  /* 0x0000002402027981 */ /* 0x000ea4000c1e1b00 */
[----:B--2---:R0:W1:Y:S01]  /*b5c0*/  I2F.U64 R0, R2 ;  /* 0x0000000200007312 */ /* 0x0040620000301000 */
[----:B------:R-:W-:Y:S05]  /*b5d0*/  BRA `(.L_x_1520) ;  /* 0x0000000000087947 */ /* 0x000fea0003800000 */
.L_x_1539:
[----:B------:R-:W2:Y:S02]  /*b5e0*/  LDG.E R0, desc[UR36][R2.64] ;  /* 0x0000002402007981 */ /* 0x000ea4000c1e1900 */
[----:B--2---:R-:W-:-:S07]  /*b5f0*/  I2FP.F32.U32 R0, R0 ;  /* 0x0000000000007245 */ /* 0x004fce0000201000 */
.L_x_1520:
[----:B------:R-:W-:Y:S05]  /*b600*/  BSYNC B6 ;  /* 0x0000000000067941 */ /* 0x000fea0003800000 */
.L_x_1514:
        /* <DEDUP_REMOVED lines=38> */
[----:B0-----:R-:W-:Y:S01]  /*b870*/  STG.E.U8 desc[UR36][R16.64], R3 ;  /* 0x0000000310007986 */ /* 0x001fe2000c101124 */
[----:B------:R-:W-:Y:S05]  /*b880*/  EXIT ;  /* 0x000000000000794d */ /* 0x000fea0003800000 */
.L_x_1545:
[----:B------:R-:W0:Y:S02]  /*b890*/  F2I.S64.TRUNC R2, R2 ;  /* 0x0000000200027311 */ /* 0x000e24000020d900 */
[----:B0-----:R-:W-:-:S05]  /*b8a0*/  IMAD.MOV.U32 R5, RZ, RZ, R2 ;  /* 0x000000ffff057224 */ /* 0x001fca00078e0002 */
[----:B------:R-:W-:Y:S01]  /*b8b0*/  STG.E.U8 desc[UR36][R16.64], R5 ;  /* 0x0000000510007986 */ /* 0x000fe2000c101124 */
[----:B------:R-:W-:Y:S05]  /*b8c0*/  EXIT ;  /* 0x000000000000794d */ /* 0x000fea0003800000 */
.L_x_1544:
[----:B------:R-:W-:-:S13]  /*b8d0*/  ISETP.NE.AND P0, PT, R4, 0x2, PT ;  /* 0x000000020400780c */ /* 0x000fda0003f05270 */
[----:B------:R-:W-:Y:S05]  /*b8e0*/  @!P0 BRA `(.L_x_1547) ;  /* 0x0000000000288947 */ /* 0x000fea0003800000 */
[----:B------:R-:W-:-:S13]  /*b8f0*/  ISETP.NE.AND P0, PT, R4, 0x3, PT ;  /* 0x000000030400780c */ /* 0x000fda0003f05270 */
[----:B------:R-:W-:Y:S05]  /*b900*/  @!P0 BRA `(.L_x_1548) ;  /* 0x0000000000148947 */ /* 0x000fea0003800000 */
[----:B------:R-:W-:-:S13]  /*b910*/  ISETP.NE.AND P0, PT, R4, 0x4, PT ;  /* 0x000000040400780c */ /* 0x000fda0003f05270 */
[----:B------:R-:W-:Y:S05]  /*b920*/  @P0 BRA `(.L_x_1546) ;  /* 0x0000000800d00947 */ /* 0x000fea0003800000 */
[----:B------:R-:W0:Y:S02]  /*b930*/  F2I.S64.TRUNC R2, R2 ;  /* 0x0000000200027311 */ /* 0x000e24000020d900 */
[----:B0-----:R-:W-:Y:S01]  /*b940*/  STG.E.64 desc[UR36][R16.64], R2 ;  /* 0x0000000210007986 */ /* 0x001fe2000c101b24 */
[----:B------:R-:W-:Y:S05]  /*b950*/  EXIT ;  /* 0x000000000000794d */ /* 0x000fea0003800000 */
.L_x_1548:
[----:B------:R-:W0:Y:S02]  /*b960*/  F2I.FTZ.TRUNC.NTZ R3, R2 ;  /* 0x0000000200037305 */ /* 0x000e24000021f100 */
[----:B0-----:R-:W-:Y:S01]  /*b970*/  STG.E desc[UR36][R16.64], R3 ;  /* 0x0000000310007986 */ /* 0x001fe2000c101924 */
[----:B------:R-:W-:Y:S05]  /*b980*/  EXIT ;  /* 0x000000000000794d */ /* 0x000fea0003800000 */
.L_x_1547:
[----:B------:R-:W0:Y:S02]  /*b990*/  F2I.FTZ.TRUNC.NTZ R3, R2 ;  /* 0x0000000200037305 */ /* 0x000e24000021f100 */
[----:B0-----:R-:W-:Y:S01]  /*b9a0*/  STG.E.U16 desc[UR36][R16.64], R3 ;  /* 0x0000000310007986 */ /* 0x001fe2000c101524 */
[----:B------:R-:W-:Y:S05]  /*b9b0*/  EXIT ;  /* 0x000000000000794d */ /* 0x000fea0003800000 */
.L_x_1543:
[----:B------:R-:W-:-:S13]  /*b9c0*/  ISETP.GT.AND P0, PT, R4, 0x6, PT ;  /* 0x000000060400780c */ /* 0x000fda0003f04270 */
[----:B------:R-:W-:Y:S05]  /*b9d0*/  @P0 BRA `(.L_x_1549) ;  /* 0x0000000000240947 */ /* 0x000fea0003800000 */
[----:B------:R-:W-:-:S13]  /*b9e0*/  ISETP.NE.AND P0, PT, R4, 0x5, PT ;  /* 0x000000050400780c */ /* 0x000fda0003f05270 */
[----:B------:R-:W-:Y:S05]  /*b9f0*/  @!P0 BRA `(.L_x_1550) ;  /* 0x0000000000108947 */ /* 0x000fea0003800000 */
[----:B------:R-:W-:-:S13]  /*ba00*/  ISETP.NE.AND P0, PT, R4, 0x6, PT ;  /* 0x000000060400780c */ /* 0x000fda0003f05270 */
[----:B------:R-:W-:Y:S05]  /*ba10*/  @P0 BRA `(.L_x_1546) ;  /* 0x0000000800940947 */ /* 0x000fea0003800000 */
[----:B------:R-:W-:Y:S01]  /*ba20*/  STG.E desc[UR36][R16.64], R2 ;  /* 0x0000000210007986 */ /* 0x000fe2000c101924 */
[----:B------:R-:W-:Y:S05]  /*ba30*/  EXIT ;  /* 0x000000000000794d */ /* 0x000fea0003800000 */
.L_x_1550:
[----:B------:R-:W-:-:S05]  /*ba40*/  F2FP.F16.F32.PACK_AB R2, RZ, R2 ;  /* 0x00000002ff02723e */ /* 0x000fca00000000ff */
[----:B------:R-:W-:Y:S01]  /*ba50*/  STG.E.U16 desc[UR36][R16.64], R2 ;  /* 0x0000000210007986 */ /* 0x000fe2000c101524 */
[----:B------:R-:W-:Y:S05]  /*ba60*/  EXIT ;  /* 0x000000000000794d */ /* 0x000fea0003800000 */
.L_x_1549:
[----:B------:R-:W-:-:S13]  /*ba70*/  ISETP.NE.AND P0, PT, R4, 0x7, PT ;  /* 0x000000070400780c */ /* 0x000fda0003f05270 */
[----:B------:R-:W-:Y:S05]  /*ba80*/  @!P0 BRA `(.L_x_1551) ;  /* 0x00000000002c8947 */ /* 0x000fea0003800000 */
[----:B------:R-:W-:-:S13]  /*ba90*/  ISETP.NE.AND P0, PT, R4, 0x8, PT ;  /* 0x000000080400780c */ /* 0x000fda0003f05270 */
[----:B------:R-:W-:Y:S05]  /*baa0*/  @!P0 BRA `(.L_x_1552) ;  /* 0x0000000000148947 */ /* 0x000fea0003800000 */
[----:B------:R-:W-:-:S13]  /*bab0*/  ISETP.NE.AND P0, PT, R4, 0x9, PT ;  /* 0x000000090400780c */ /* 0x000fda0003f05270 */
[----:B------:R-:W-:Y:S05]  /*bac0*/  @P0 BRA `(.L_x_1546) ;  /* 0x0000000800680947 */ /* 0x000fea0003800000 */
[----:B------:R-:W-:-:S05]  /*bad0*/  IMAD.MOV.U32 R3, RZ, RZ, RZ ;  /* 0x000000ffff037224 */ /* 0x000fca00078e00ff */
[----:B------:R-:W-:Y:S01]  /*bae0*/  STG.E.64 desc[UR36][R16.64], R2 ;  /* 0x0000000210007986 */ /* 0x000fe2000c101b24 */
[----:B------:R-:W-:Y:S05]  /*baf0*/  EXIT ;  /* 0x000000000000794d */ /* 0x000fea0003800000 */
.L_x_1552:
[----:B------:R-:W-:-:S04]  /*bb00*/  F2FP.F16.F32.PACK_AB R3, RZ, R2 ;  /* 0x00000002ff03723e */ /* 0x000fc800000000ff */
[----:B------:R-:W-:-:S05]  /*bb10*/  PRMT R3, R3, 0x5410, RZ ;  /* 0x0000541003037816 */ /* 0x000fca00000000ff */
[----:B------:R-:W-:Y:S01]  /*bb20*/  STG.E desc[UR36][R16.64], R3 ;  /* 0x0000000310007986 */ /* 0x000fe2000c101924 */
[----:B------:R-:W-:Y:S05]  /*bb30*/  EXIT ;  /* 0x000000000000794d */ /* 0x000fea0003800000 */
.L_x_1551:
[----:B------:R-:W-:-:S06]  /*bb40*/  FMUL.FTZ R2, R2, 1 ;  /* 0x3f80000002027820 */ /* 0x000fcc0000410000 */
[----:B------:R-:W0:Y:S02]  /*bb50*/  F2F.F64.F32 R2, R2 ;  /* 0x0000000200027310 */ /* 0x000e240000201800 */
[----:B0-----:R-:W-:Y:S01]  /*bb60*/  STG.E.64 desc[UR36][R16.64], R2 ;  /* 0x0000000210007986 */ /* 0x001fe2000c101b24 */
[----:B------:R-:W-:Y:S05]  /*bb70*/  EXIT ;  /* 0x000000000000794d */ /* 0x000fea0003800000 */
.L_x_1542:
        /* <DEDUP_REMOVED lines=10> */
[----:B------:R-:W-:Y:S01]  /*bc20*/  STG.E.U8 desc[UR36][R16.64], R3 ;  /* 0x0000000310007986 */ /* 0x000fe2000c101124 */
[----:B------:R-:W-:Y:S05]  /*bc30*/  EXIT ;  /* 0x000000000000794d */ /* 0x000fea0003800000 */
.L_x_1555:
[----:B------:R-:W-:Y:S01]  /*bc40*/  FMUL.FTZ R4, R2, 1 ;  /* 0x3f80000002047820 */ /* 0x000fe20000410000 */
[----:B------:R-:W-:-:S05]  /*bc50*/  CS2R R6, SRZ ;  /* 0x0000000000067805 */ /* 0x000fca000001ff00 */
[----:B------:R-:W0:Y:S02]  /*bc60*/  F2F.F64.F32 R4, R4 ;  /* 0x0000000400047310 */ /* 0x000e240000201800 */
[----:B0-----:R-:W-:Y:S01]  /*bc70*/  STG.E.128 desc[UR36][R16.64], R4 ;  /* 0x0000000410007986 */ /* 0x001fe2000c101d24 */
[----:B------:R-:W-:Y:S05]  /*bc80*/  EXIT ;  /* 0x000000000000794d */ /* 0x000fea0003800000 */
.L_x_1554:
        /* <DEDUP_REMOVED lines=20> */
.L_x_1559:
[----:B------:R-:W-:Y:S05]  /*bdd0*/  BSYNC B0 ;  /* 0x0000000000007941 */ /* 0x000fea0003800000 */
.L_x_1558:
[----:B------:R-:W-:-:S05]  /*bde0*/  LOP3.LUT R5, R0, R5, RZ, 0xfc, !PT ;  /* 0x0000000500057212 */ /* 0x000fca00078efcff */
[----:B------:R-:W-:Y:S01]  /*bdf0*/  STG.E.U8 desc[UR36][R16.64], R5 ;  /* 0x0000000510007986 */ /* 0x000fe2000c101124 */
[----:B------:R-:W-:Y:S05]  /*be00*/  EXIT ;  /* 0x000000000000794d */ /* 0x000fea0003800000 */
.L_x_1557:
        /* <DEDUP_REMOVED lines=12> */
.L_x_1561:
[----:B------:R-:W-:Y:S01]  /*bed0*/  IMAD.MOV.U32 R0, RZ, RZ, 0x7f ;  /* 0x0000007fff007424 */ /* 0x000fe200078e00ff */
[----:B------:R-:W-:-:S04]  /*bee0*/  ISETP.GT.U32.AND P0, PT, R4, 0x7f800000, PT ;  /* 0x7f8000000400780c */ /* 0x000fc80003f04070 */
[----:B------:R-:W-:-:S09]  /*bef0*/  SEL R0, R0, 0x7c, P0 ;  /* 0x0000007c00007807 */ /* 0x000fd20000000000 */
.L_x_1562:
[----:B------:R-:W-:Y:S05]  /*bf00*/  BSYNC B0 ;  /* 0x0000000000007941 */ /* 0x000fea0003800000 */
.L_x_1560:
[----:B------:R-:W-:-:S04]  /*bf10*/  LOP3.LUT R2, R2, 0x80000000, RZ, 0xc0, !PT ;  /* 0x8000000002027812 */ /* 0x000fc800078ec0ff */
[----:B------:R-:W-:-:S04]  /*bf20*/  SHF.R.U32.HI R3, RZ, 0x18, R2 ;  /* 0x00000018ff037819 */ /* 0x000fc80000011602 */
[----:B------:R-:W-:-:S05]  /*bf30*/  LOP3.LUT R3, R0, R3, RZ, 0xfc, !PT ;  /* 0x0000000300037212 */ /* 0x000fca00078efcff */
[----:B------:R-:W-:Y:S01]  /*bf40*/  STG.E.U8 desc[UR36][R16.64], R3 ;  /* 0x0000000310007986 */ /* 0x000fe2000c101124 */
[----:B------:R-:W-:Y:S05]  /*bf50*/  EXIT ;  /* 0x000000000000794d */ /* 0x000fea0003800000 */
.L_x_1556:
[----:B------:R-:W-:-:S05]  /*bf60*/  F2FP.BF16.F32.PACK_AB R2, RZ, R2 ;  /* 0x00000002ff02723e */ /* 0x000fca00000010ff */
[----:B------:R-:W-:Y:S01]  /*bf70*/  STG.E.U16 desc[UR36][R16.64], R2 ;  /* 0x0000000210007986 */ /* 0x000fe2000c101524 */
[----:B------:R-:W-:Y:S05]  /*bf80*/  EXIT ;  /* 0x000000000000794d */ /* 0x000fea0003800000 */
.L_x_1553:
        /* <DEDUP_REMOVED lines=9> */
[----:B0-----:R-:W-:Y:S01]  /*c020*/  STG.E.U16 desc[UR36][R16.64], R3 ;  /* 0x0000000310007986 */ /* 0x001fe2000c101524 */
[----:B------:R-:W-:Y:S05]  /*c030*/  EXIT ;  /* 0x000000000000794d */ /* 0x000fea0003800000 */
.L_x_1565:
        /* <DEDUP_REMOVED lines=16> */
.L_x_1568:
[----:B------:R-:W-:-:S04]  /*c140*/  LOP3.LUT R2, R2, 0x80000000, RZ, 0xc0, !PT ;  /* 0x8000000002027812 */ /* 0x000fc800078ec0ff */
[----:B------:R-:W-:-:S04]  /*c150*/  SHF.R.U32.HI R3, RZ, 0x18, R2 ;  /* 0x00000018ff037819 */ /* 0x000fc80000011602 */
[----:B------:R-:W-:-:S04]  /*c160*/  LOP3.LUT R0, R0, R3, RZ, 0xfc, !PT ;  /* 0x0000000300007212 */ /* 0x000fc800078efcff */
[----:B------:R-:W-:-:S07]  /*c170*/  PRMT R8, R0, 0x7610, R8 ;  /* 0x0000761000087816 */ /* 0x000fce0000000008 */
.L_x_1567:
[----:B------:R-:W-:Y:S05]  /*c180*/  BSYNC B0 ;  /* 0x0000000000007941 */ /* 0x000fea0003800000 */
.L_x_1566:
[----:B------:R-:W-:Y:S01]  /*c190*/  STG.E.U8 desc[UR36][R16.64], R8 ;  /* 0x0000000810007986 */ /* 0x000fe2000c101124 */
[----:B------:R-:W-:Y:S05]  /*c1a0*/  EXIT ;  /* 0x000000000000794d */ /* 0x000fea0003800000 */
.L_x_1564:
        /* <DEDUP_REMOVED lines=16> */
.L_x_1571:
[----:B------:R-:W-:-:S04]  /*c2b0*/  LOP3.LUT R2, R2, 0x80000000, RZ, 0xc0, !PT ;  /* 0x8000000002027812 */ /* 0x000fc800078ec0ff */
[----:B------:R-:W-:-:S04]  /*c2c0*/  SHF.R.U32.HI R3, RZ, 0x18, R2 ;  /* 0x00000018ff037819 */ /* 0x000fc80000011602 */
[----:B------:R-:W-:-:S04]  /*c2d0*/  LOP3.LUT R0, R0, R3, RZ, 0xfc, !PT ;  /* 0x0000000300007212 */ /* 0x000fc800078efcff */
[----:B------:R-:W-:-:S07]  /*c2e0*/  PRMT R8, R0, 0x7610, R8 ;  /* 0x0000761000087816 */ /* 0x000fce0000000008 */
.L_x_1570:
[----:B------:R-:W-:Y:S05]  /*c2f0*/  BSYNC B0 ;  /* 0x0000000000007941 */ /* 0x000fea0003800000 */
.L_x_1569:
[----:B------:R-:W-:Y:S01]  /*c300*/  STG.E.U8 desc[UR36][R16.64], R8 ;  /* 0x0000000810007986 */ /* 0x000fe2000c101124 */
[----:B------:R-:W-:Y:S05]  /*c310*/  EXIT ;  /* 0x000000000000794d */ /* 0x000fea0003800000 */
.L_x_1563:
        /* <DEDUP_REMOVED lines=21> */
.L_x_1546:
        /* <DEDUP_REMOVED lines=16> */
.L_x_1574:
[----:B------:R-:W-:Y:S05]  /*c570*/  EXIT ;  /* 0x000000000000794d */ /* 0x000fea0003800000 */
.L_x_1573:
[----:B------:R-:W0:Y:S02]  /*c580*/  F2I.U64.TRUNC R2, R2 ;  /* 0x0000000200027311 */ /* 0x000e24000020d800 */
[----:B0-----:R-:W-:Y:S01]  /*c590*/  STG.E.64 desc[UR36][R16.64], R2 ;  /* 0x0000000210007986 */ /* 0x001fe2000c101b24 */
[----:B------:R-:W-:Y:S05]  /*c5a0*/  EXIT ;  /* 0x000000000000794d */ /* 0x000fea0003800000 */
.L_x_1572:
[----:B------:R-:W0:Y:S02]  /*c5b0*/  F2I.FTZ.U32.TRUNC.NTZ R3, R2 ;  /* 0x0000000200037305 */ /* 0x000e24000021f000 */
[----:B0-----:R-:W-:Y:S01]  /*c5c0*/  STG.E desc[UR36][R16.64], R3 ;  /* 0x0000000310007986 */ /* 0x001fe2000c101924 */
[----:B------:R-:W-:Y:S05]  /*c5d0*/  EXIT ;  /* 0x000000000000794d */ /* 0x000fea0003800000 */
.L_x_1575:
        /* <DEDUP_REMOVED lines=10> */
.L_x_2953:


//--------------------- .text._ZN2at6native27unrolled_elementwise_kernelIZZZNS0_16sinh_kernel_cudaERNS_18TensorIteratorBaseEENKUlvE0_clEvENKUlvE0_clEvEUlfE_St5arrayIPcLm2EELi4E23TrivialOffsetCalculatorILi1EjESB_NS0_6memory12LoadWithCastILi1EEENSC_13StoreWithCastILi1EEEEEviT_T0_T2_T3_T4_T5_ --------------------------
	.section	.text._ZN2at6native27unrolled_elementwise_kernelIZZZNS0_16sinh_kernel_cudaERNS_18TensorIteratorBaseEENKUlvE0_clEvENKUlvE0_clEvEUlfE_St5arrayIPcLm2EELi4E23TrivialOffsetCalculatorILi1EjESB_NS0_6memory12LoadWithCastILi1EEENSC_13StoreWithCastILi1EEEEEviT_T0_T2_T3_T4_T5_,"ax",@progbits
	.align	128
        .global         _ZN2at6native27unrolled_elementwise_kernelIZZZNS0_16sinh_kernel_cudaERNS_18TensorIteratorBaseEENKUlvE0_clEvENKUlvE0_clEvEUlfE_St5arrayIPcLm2EELi4E23TrivialOffsetCalculatorILi1EjESB_NS0_6memory12LoadWithCastILi1EEENSC_13StoreWithCastILi1EEEEEviT_T0_T2_T3_T4_T5_
        .type           _ZN2at6native27unrolled_elementwise_kernelIZZZNS0_16sinh_kernel_cudaERNS_18TensorIteratorBaseEENKUlvE0_clEvENKUlvE0_clEvEUlfE_St5arrayIPcLm2EELi4E23TrivialOffsetCalculatorILi1EjESB_NS0_6memory12LoadWithCastILi1EEENSC_13StoreWithCastILi1EEEEEviT_T0_T2_T3_T4_T5_,@function
        .size           _ZN2at6native27unrolled_elementwise_kernelIZZZNS0_16sinh_kernel_cudaERNS_18TensorIteratorBaseEENKUlvE0_clEvENKUlvE0_clEvEUlfE_St5arrayIPcLm2EELi4E23TrivialOffsetCalculatorILi1EjESB_NS0_6memory12LoadWithCastILi1EEENSC_13StoreWithCastILi1EEEEEviT_T0_T2_T3_T4_T5_,(.L_x_2954 - _ZN2at6native27unrolled_elementwise_kernelIZZZNS0_16sinh_kernel_cudaERNS_18TensorIteratorBaseEENKUlvE0_clEvENKUlvE0_clEvEUlfE_St5arrayIPcLm2EELi4E23TrivialOffsetCalculatorILi1EjESB_NS0_6memory12LoadWithCastILi1EEENSC_13StoreWithCastILi1EEEEEviT_T0_T2_T3_T4_T5_)
        .other          _ZN2at6native27unrolled_elementwise_kernelIZZZNS0_16sinh_kernel_cudaERNS_18TensorIteratorBaseEENKUlvE0_clEvENKUlvE0_clEvEUlfE_St5arrayIPcLm2EELi4E23TrivialOffsetCalculatorILi1EjESB_NS0_6memory12LoadWithCastILi1EEENSC_13StoreWithCastILi1EEEEEviT_T0_T2_T3_T4_T5_,@"STO_CUDA_ENTRY STV_DEFAULT"
_ZN2at6native27unrolled_elementwise_kernelIZZZNS0_16sinh_kernel_cudaERNS_18TensorIteratorBaseEENKUlvE0_clEvENKUlvE0_clEvEUlfE_St5arrayIPcLm2EELi4E23TrivialOffsetCalculatorILi1EjESB_NS0_6memory12LoadWithCastILi1EEENSC_13StoreWithCastILi1EEEEEviT_T0_T2_T3_T4_T5_:
.text._ZN2at6native27unrolled_elementwise_kernelIZZZNS0_16sinh_kernel_cudaERNS_18TensorIteratorBaseEENKUlvE0_clEvENKUlvE0_clEvEUlfE_St5arrayIPcLm2EELi4E23TrivialOffsetCalculatorILi1EjESB_NS0_6memory12LoadWithCastILi1EEENSC_13StoreWithCastILi1EEEEEviT_T0_T2_T3_T4_T5_:
[----:B------:R-:W0:Y:S01]  /*0000*/  LDC R1, c[0x0][0x28] ;  /* 0x00000a00ff017b82 */ /* 0x000e220000000800 */
[----:B------:R-:W1:Y:S07]  /*0010*/  S2R R2, SR_CTAID.X ;  /* 0x0000000000027919 */ /* 0x000e6e0000002500 */
[----:B------:R-:W1:Y:S01]  /*0020*/  LDC R17, c[0x0][0x210] ;  /* 0x00008400ff117b82 */ /* 0x000e620000000800 */
[----:B------:R-:W-:Y:S01]  /*0030*/  ULDC.64 UR36, c[0x0][0x208] ;  /* 0x0000820000247ab9 */ /* 0x000fe20000000a00 */
[----:B------:R-:W-:Y:S01]  /*0040*/  BSSY B7, `(.L_x_1576) ;  /* 0x00000ef000077945 */ /* 0x000fe20003800000 */
[----:B------:R-:W2:Y:S01]  /*0050*/  S2R R16, SR_TID.X ;  /* 0x0000000000107919 */ /* 0x000ea20000002100 */
[----:B------:R-:W-:-:S02]  /*0060*/  IMAD.MOV.U32 R24, RZ, RZ, RZ ;  /* 0x000000ffff187224 */ /* 0x000fc400078e00ff */
[----:B------:R-:W-:Y:S02]  /*0070*/  IMAD.MOV.U32 R22, RZ, RZ, RZ ;  /* 0x000000ffff167224 */ /* 0x000fe400078e00ff */
[----:B------:R-:W3:Y:S01]  /*0080*/  LDC.U8 R19, c[0x0][0x22c] ;  /* 0x00008b00ff137b82 */ /* 0x000ee20000000000 */
[----:B-1----:R-:W-:-:S05]  /*0090*/  IMAD R17, R2, -0x200, R17 ;  /* 0xfffffe0002117824 */ /* 0x002fca00078e0211 */
[----:B--2---:R-:W-:-:S13]  /*00a0*/  ISETP.GE.AND P0, PT, R16, R17, PT ;  /* 0x000000111000720c */ /* 0x004fda0003f06270 */
[----:B0--3--:R-:W-:Y:S05]  /*00b0*/  @P0 BRA `(.L_x_1577) ;  /* 0x0000000c009c0947 */ /* 0x009fea0003800000 */
[----:B------:R-:W0:Y:S01]  /*00c0*/  LDC.64 R4, c[0x0][0x220] ;  /* 0x00008800ff047b82 */ /* 0x000e220000000a00 */
[----:B------:R-:W-:Y:S01]  /*00d0*/  PRMT R0, R19, 0x9910, RZ ;  /* 0x0000991013007816 */ /* 0x000fe200000000ff */
[----:B------:R-:W-:Y:S01]  /*00e0*/  IMAD R16, R2, 0x200, R16 ;  /* 0x0000020002107824 */ /* 0x000fe200078e0210 */
[----:B------:R-:W-:Y:S01]  /*00f0*/  ULDC UR4, c[0x0][0x230] ;  /* 0x00008c0000047ab9 */ /* 0x000fe20000000800 */
[----:B------:R-:W-:Y:S01]  /*0100*/  BSSY B6, `(.L_x_1578) ;  /* 0x00000e0000067945 */ /* 0x000fe20003800000 */
        /* <DEDUP_REMOVED lines=14> */
[----:B--2---:R4:W0:Y:S01]  /*01f0*/  I2F.S16 R22, R4 ;  /* 0x0000000400167306 */ /* 0x0048220000101400 */
[----:B------:R-:W-:Y:S05]  /*0200*/  BRA `(.L_x_1584) ;  /* 0x0000000c003c7947 */ /* 0x000fea0003800000 */
.L_x_1582:
[----:B------:R-:W2:Y:S02]  /*0210*/  LDG.E.U8 R4, desc[UR36][R4.64] ;  /* 0x0000002404047981 */ /* 0x000ea4000c1e1100 */
[----:B--2---:R-:W-:Y:S01]  /*0220*/  I2FP.F32.U32 R22, R4 ;  /* 0x0000000400167245 */ /* 0x004fe20000201000 */
[----:B------:R-:W-:Y:S06]  /*0230*/  BRA `(.L_x_1584) ;  /* 0x0000000c00307947 */ /* 0x000fec0003800000 */
.L_x_1581:
[----:B------:R-:W-:-:S13]  /*0240*/  ISETP.NE.AND P0, PT, R0, 0x2, PT ;  /* 0x000000020000780c */ /* 0x000fda0003f05270 */
[----:B------:R-:W-:Y:S05]  /*0250*/  @!P0 BRA `(.L_x_1585) ;  /* 0x0000000000288947 */ /* 0x000fea0003800000 */
[----:B------:R-:W-:-:S13]  /*0260*/  ISETP.NE.AND P0, PT, R0, 0x3, PT ;  /* 0x000000030000780c */ /* 0x000fda0003f05270 */
[----:B------:R-:W-:Y:S05]  /*0270*/  @!P0 BRA `(.L_x_1586) ;  /* 0x0000000000148947 */ /* 0x000fea0003800000 */
[----:B------:R-:W-:-:S13]  /*0280*/  ISETP.NE.AND P0, PT, R0, 0x4, PT ;  /* 0x000000040000780c */ /* 0x000fda0003f05270 */
[----:B------:R-:W-:Y:S05]  /*0290*/  @P0 BRA `(.L_x_1583) ;  /* 0x0000000800bc0947 */ /* 0x000fea0003800000 */
[----:B------:R-:W2:Y:S02]  /*02a0*/  LDG.E.64 R22, desc[UR36][R4.64] ;  /* 0x0000002404167981 */ /* 0x000ea4000c1e1b00 */
[----:B--2---:R0:W1:Y:S01]  /*02b0*/  I2F.S64 R22, R22 ;  /* 0x0000001600167312 */ /* 0x0040620000301400 */
[----:B------:R-:W-:Y:S05]  /*02c0*/  BRA `(.L_x_1584) ;  /* 0x0000000c000c7947 */ /* 0x000fea0003800000 */
.L_x_1586:
[----:B------:R-:W2:Y:S02]  /*02d0*/  LDG.E R4, desc[UR36][R4.64] ;  /* 0x0000002404047981 */ /* 0x000ea4000c1e1900 */
[----:B--2---:R-:W-:Y:S01]  /*02e0*/  I2FP.F32.S32 R22, R4 ;  /* 0x0000000400167245 */ /* 0x004fe20000201400 */
[----:B------:R-:W-:Y:S06]  /*02f0*/  BRA `(.L_x_1584) ;  /* 0x0000000c00007947 */ /* 0x000fec0003800000 */
.L_x_1585:
[----:B------:R-:W2:Y:S02]  /*0300*/  LDG.E.U16 R4, desc[UR36][R4.64] ;  /* 0x0000002404047981 */ /* 0x000ea4000c1e1500 */
[----:B--2---:R2:W3:Y:S01]  /*0310*/  I2F.S16 R22, R4 ;  /* 0x0000000400167306 */ /* 0x0044e20000101400 */
[----:B------:R-:W-:Y:S05]  /*0320*/  BRA `(.L_x_1584) ;  /* 0x0000000800f47947 */ /* 0x000fea0003800000 */
.L_x_1580:
        /* <DEDUP_REMOVED lines=8> */
.L_x_1588:
[----:B------:R-:W2:Y:S02]  /*03b0*/  LDG.E.U16 R4, desc[UR36][R4.64] ;  /* 0x0000002404047981 */ /* 0x000ea4000c1e1500 */
[----:B--2---:R-:W-:Y:S01]  /*03c0*/  HADD2.F32 R22, -RZ, R4.H0_H0 ;  /* 0x20000004ff167230 */ /* 0x004fe20000004100 */
[----:B------:R-:W-:Y:S06]  /*03d0*/  BRA `(.L_x_1584) ;  /* 0x0000000800c87947 */ /* 0x000fec0003800000 */
.L_x_1587:
        /* <DEDUP_REMOVED lines=8> */
.L_x_1590:
[----:B------:R-:W2:Y:S02]  /*0460*/  LDG.E.U16 R4, desc[UR36][R4.64] ;  /* 0x0000002404047981 */ /* 0x000ea4000c1e1500 */
[----:B--2---:R-:W-:Y:S01]  /*0470*/  HADD2.F32 R22, -RZ, R4.H0_H0 ;  /* 0x20000004ff167230 */ /* 0x004fe20000004100 */
[----:B------:R-:W-:Y:S06]  /*0480*/  BRA `(.L_x_1584) ;  /* 0x00000008009c7947 */ /* 0x000fec0003800000 */
.L_x_1589:
[----:B------:R-:W2:Y:S01]  /*0490*/  LDG.E.64 R4, desc[UR36][R4.64] ;  /* 0x0000002404047981 */ /* 0x000ea2000c1e1b00 */
[----:B------:R-:W-:Y:S01]  /*04a0*/  UMOV UR4, 0xf0000000 ;  /* 0xf000000000047882 */ /* 0x000fe20000000000 */
[----:B------:R-:W-:Y:S01]  /*04b0*/  UMOV UR5, 0x380fffff ;  /* 0x380fffff00057882 */ /* 0x000fe20000000000 */
[----:B--2---:R-:W0:Y:S01]  /*04c0*/  F2F.F32.F64 R22, R4 ;  /* 0x0000000400167310 */ /* 0x004e220000301000 */
[----:B------:R-:W-:-:S14]  /*04d0*/  DSETP.GEU.AND P0, PT, |R4|, UR4, PT ;  /* 0x0000000404007e2a */ /* 0x000fdc000bf0e200 */
[----:B0-----:R-:W-:Y:S01]  /*04e0*/  @!P0 FMUL R22, R22, 1.175494350822287508e-38 ;  /* 0x0080000016168820 */ /* 0x001fe20000400000 */
[----:B------:R-:W-:Y:S06]  /*04f0*/  BRA `(.L_x_1584) ;  /* 0x0000000800807947 */ /* 0x000fec0003800000 */
.L_x_1579:
        /* <DEDUP_REMOVED lines=12> */
.L_x_1593:
[----:B------:R-:W2:Y:S01]  /*05c0*/  LDG.E.64 R4, desc[UR36][R4.64] ;  /* 0x0000002404047981 */ /* 0x000ea2000c1e1b00 */
[----:B------:R-:W-:Y:S01]  /*05d0*/  UMOV UR4, 0xf0000000 ;  /* 0xf000000000047882 */ /* 0x000fe20000000000 */
[----:B------:R-:W-:Y:S01]  /*05e0*/  UMOV UR5, 0x380fffff ;  /* 0x380fffff00057882 */ /* 0x000fe20000000000 */
[----:B--2---:R-:W0:Y:S01]  /*05f0*/  F2F.F32.F64 R22, R4 ;  /* 0x0000000400167310 */ /* 0x004e220000301000 */
[----:B------:R-:W-:-:S14]  /*0600*/  DSETP.GEU.AND P0, PT, |R4|, UR4, PT ;  /* 0x0000000404007e2a */ /* 0x000fdc000bf0e200 */
[----:B0-----:R-:W-:Y:S01]  /*0610*/  @!P0 FMUL R22, R22, 1.175494350822287508e-38 ;  /* 0x0080000016168820 */ /* 0x001fe20000400000 */
[----:B------:R-:W-:Y:S06]  /*0620*/  BRA `(.L_x_1584) ;  /* 0x0000000800347947 */ /* 0x000fec0003800000 */
.L_x_1592:
        /* <DEDUP_REMOVED lines=24> */
[----:B------:R-:W-:Y:S01]  /*07b0*/  LOP3.LUT R22, R3, 0x80000000, R22, 0xf8, !PT ;  /* 0x8000000003167812 */ /* 0x000fe200078ef816 */
[----:B------:R-:W-:Y:S06]  /*07c0*/  BRA `(.L_x_1584) ;  /* 0x0000000400cc7947 */ /* 0x000fec0003800000 */
.L_x_1595:
        /* <DEDUP_REMOVED lines=9> */
[----:B------:R-:W-:Y:S01]  /*0860*/  @P0 FMUL.FTZ R22, R3, 1.9259299443872358531e-34 ;  /* 0x0780000003160820 */ /* 0x000fe20000410000 */
[----:B------:R-:W-:Y:S02]  /*0870*/  IMAD.SHL.U32 R3, R4, 0x1000000, RZ ;  /* 0x0100000004037824 */ /* 0x000fe400078e00ff */
[----:B------:R-:W-:-:S05]  /*0880*/  @!P0 FADD.FTZ R22, R0, -0.5 ;  /* 0xbf00000000168421 */ /* 0x000fca0000010000 */
[----:B------:R-:W-:Y:S01]  /*0890*/  LOP3.LUT R22, R22, 0x80000000, R3, 0xf8, !PT ;  /* 0x8000000016167812 */ /* 0x000fe200078ef803 */
[----:B------:R-:W-:Y:S06]  /*08a0*/  BRA `(.L_x_1584) ;  /* 0x0000000400947947 */ /* 0x000fec0003800000 */
.L_x_1594:
[----:B------:R-:W2:Y:S02]  /*08b0*/  LDG.E.U16 R4, desc[UR36][R4.64] ;  /* 0x0000002404047981 */ /* 0x000ea4000c1e1500 */
[----:B--2---:R-:W-:Y:S01]  /*08c0*/  IMAD.U32 R22, R4, 0x10000, RZ ;  /* 0x0001000004167824 */ /* 0x004fe200078e00ff */
[----:B------:R-:W-:Y:S06]  /*08d0*/  BRA `(.L_x_1584) ;  /* 0x0000000400887947 */ /* 0x000fec0003800000 */
.L_x_1591:
        /* <DEDUP_REMOVED lines=11> */
.L_x_1598:
        /* <DEDUP_REMOVED lines=20> */
.L_x_1600:
[----:B------:R-:W-:Y:S05]  /*0ad0*/  BSYNC B0 ;  /* 0x0000000000007941 */ /* 0x000fea0003800000 */
.L_x_1599:
[----:B------:R-:W-:Y:S01]  /*0ae0*/  IMAD.SHL.U32 R3, R3, 0x100000, RZ ;  /* 0x0010000003037824 */ /* 0x000fe200078e00ff */
[----:B------:R-:W-:-:S04]  /*0af0*/  LEA R5, R0, 0x3b800000, 0x17 ;  /* 0x3b80000000057811 */ /* 0x000fc800078eb8ff */
[----:B------:R-:W-:Y:S01]  /*0b00*/  LOP3.LUT R22, R5, R3, R22, 0xfe, !PT ;  /* 0x0000000305167212 */ /* 0x000fe200078efe16 */
[----:B------:R-:W-:Y:S06]  /*0b10*/  BRA `(.L_x_1584) ;  /* 0x0000000000f87947 */ /* 0x000fec0003800000 */
.L_x_1597:
        /* <DEDUP_REMOVED lines=20> */
.L_x_1602:
[----:B------:R-:W-:Y:S05]  /*0c60*/  BSYNC B0 ;  /* 0x0000000000007941 */ /* 0x000fea0003800000 */
.L_x_1601:
[----:B------:R-:W-:Y:S01]  /*0c70*/  IMAD.SHL.U32 R3, R3, 0x200000, RZ ;  /* 0x0020000003037824 */ /* 0x000fe200078e00ff */
[----:B------:R-:W-:-:S04]  /*0c80*/  LEA R5, R0, 0x37800000, 0x17 ;  /* 0x3780000000057811 */ /* 0x000fc800078eb8ff */
[----:B------:R-:W-:Y:S01]  /*0c90*/  LOP3.LUT R22, R5, R3, R22, 0xfe, !PT ;  /* 0x0000000305167212 */ /* 0x000fe200078efe16 */
[----:B------:R-:W-:Y:S06]  /*0ca0*/  BRA `(.L_x_1584) ;  /* 0x0000000000947947 */ /* 0x000fec0003800000 */
.L_x_1596:
        /* <DEDUP_REMOVED lines=14> */
.L_x_1583:
        /* <DEDUP_REMOVED lines=16> */
.L_x_1605:
[----:B------:R-:W-:Y:S01]  /*0e90*/  IMAD.MOV.U32 R22, RZ, RZ, RZ ;  /* 0x000000ffff167224 */ /* 0x000fe200078e00ff */
[----:B------:R-:W-:Y:S06]  /*0ea0*/  BRA `(.L_x_1584) ;  /* 0x0000000000147947 */ /* 0x000fec0003800000 */
.L_x_1604:
[----:B------:R-:W2:Y:S02]  /*0eb0*/  LDG.E.64 R22, desc[UR36][R4.64] ;  /* 0x0000002404167981 */ /* 0x000ea4000c1e1b00 */
[----:B--2---:R0:W1:Y:S01]  /*0ec0*/  I2F.U64 R22, R22 ;  /* 0x0000001600167312 */ /* 0x0040620000301000 */
[----:B------:R-:W-:Y:S05]  /*0ed0*/  BRA `(.L_x_1584) ;  /* 0x0000000000087947 */ /* 0x000fea0003800000 */
.L_x_1603:
[----:B------:R-:W2:Y:S02]  /*0ee0*/  LDG.E R4, desc[UR36][R4.64] ;  /* 0x0000002404047981 */ /* 0x000ea4000c1e1900 */
[----:B--2---:R-:W-:-:S07]  /*0ef0*/  I2FP.F32.U32 R22, R4 ;  /* 0x0000000400167245 */ /* 0x004fce0000201000 */
.L_x_1584:
[----:B------:R-:W-:Y:S05]  /*0f00*/  BSYNC B6 ;  /* 0x0000000000067941 */ /* 0x000fea0003800000 */
.L_x_1578:
[----:B------:R-:W2:Y:S02]  /*0f10*/  S2R R16, SR_TID.X ;  /* 0x0000000000107919 */ /* 0x000ea40000002100 */
[----:B--2---:R-:W-:-:S07]  /*0f20*/  VIADD R16, R16, 0x80 ;  /* 0x0000008010107836 */ /* 0x004fce0000000000 */
.L_x_1577:
[----:B------:R-:W-:Y:S05]  /*0f30*/  BSYNC B7 ;  /* 0x0000000000077941 */ /* 0x000fea0003800000 */
.L_x_1576:
[----:B------:R-:W-:Y:S01]  /*0f40*/  ISETP.GE.AND P0, PT, R16, R17, PT ;  /* 0x000000111000720c */ /* 0x000fe20003f06270 */
[----:B------:R-:W-:-:S12]  /*0f50*/  BSSY B7, `(.L_x_1606) ;  /* 0x00000e8000077945 */ /* 0x000fd80003800000 */
[----:B------:R-:W-:Y:S05]  /*0f60*/  @P0 BRA `(.L_x_1607) ;  /* 0x0000000c00980947 */ /* 0x000fea0003800000 */
[----:B0---4-:R-:W0:Y:S01]  /*0f70*/  LDC.64 R4, c[0x0][0x220] ;  /* 0x00008800ff047b82 */ /* 0x011e220000000a00 */
[----:B------:R-:W-:Y:S01]  /*0f80*/  IMAD R0, R2, 0x200, R16 ;  /* 0x0000020002007824 */ /* 0x000fe200078e0210 */
[----:B------:R-:W-:Y:S01]  /*0f90*/  PRMT R6, R19, 0x9910, RZ ;  /* 0x0000991013067816 */ /* 0x000fe200000000ff */
[----:B------:R-:W-:Y:S01]  /*0fa0*/  ULDC UR4, c[0x0][0x230] ;  /* 0x00008c0000047ab9 */ /* 0x000fe20000000800 */
[----:B------:R-:W-:Y:S01]  /*0fb0*/  BSSY B6, `(.L_x_1608) ;  /* 0x00000e0000067945 */ /* 0x000fe20003800000 */
        /* <DEDUP_REMOVED lines=17> */
.L_x_1612:
[----:B------:R-:W2:Y:S02]  /*10d0*/  LDG.E.U8 R4, desc[UR36][R4.64] ;  /* 0x0000002404047981 */ /* 0x000ea4000c1e1100 */
[----:B--2---:R-:W-:Y:S01]  /*10e0*/  I2FP.F32.U32 R24, R4 ;  /* 0x0000000400187245 */ /* 0x004fe20000201000 */
[----:B------:R-:W-:Y:S06]  /*10f0*/  BRA `(.L_x_1614) ;  /* 0x0000000c002c7947 */ /* 0x000fec0003800000 */
.L_x_1611:
        /* <DEDUP_REMOVED lines=9> */
.L_x_1616:
[----:B------:R-:W2:Y:S02]  /*1190*/  LDG.E R4, desc[UR36][R4.64] ;  /* 0x0000002404047981 */ /* 0x000ea4000c1e1900 */
[----:B--2---:R-:W-:Y:S01]  /*11a0*/  I2FP.F32.S32 R24, R4 ;  /* 0x0000000400187245 */ /* 0x004fe20000201400 */
[----:B------:R-:W-:Y:S06]  /*11b0*/  BRA `(.L_x_1614) ;  /* 0x0000000800fc7947 */ /* 0x000fec0003800000 */
.L_x_1615:
[----:B------:R-:W2:Y:S02]  /*11c0*/  LDG.E.U16 R4, desc[UR36][R4.64] ;  /* 0x0000002404047981 */ /* 0x000ea4000c1e1500 */
[----:B--2---:R0:W2:Y:S01]  /*11d0*/  I2F.S16 R24, R4 ;  /* 0x0000000400187306 */ /* 0x0040a20000101400 */
[----:B------:R-:W-:Y:S05]  /*11e0*/  BRA `(.L_x_1614) ;  /* 0x0000000800f07947 */ /* 0x000fea0003800000 */
.L_x_1610:
        /* <DEDUP_REMOVED lines=8> */
.L_x_1618:
[----:B------:R-:W2:Y:S02]  /*1270*/  LDG.E.U16 R4, desc[UR36][R4.64] ;  /* 0x0000002404047981 */ /* 0x000ea4000c1e1500 */
[----:B--2---:R-:W-:Y:S01]  /*1280*/  HADD2.F32 R24, -RZ, R4.H0_H0 ;  /* 0x20000004ff187230 */ /* 0x004fe20000004100 */
[----:B------:R-:W-:Y:S06]  /*1290*/  BRA `(.L_x_1614) ;  /* 0x0000000800c47947 */ /* 0x000fec0003800000 */
.L_x_1617:
        /* <DEDUP_REMOVED lines=8> */
.L_x_1620:
[----:B------:R-:W2:Y:S02]  /*1320*/  LDG.E.U16 R4, desc[UR36][R4.64] ;  /* 0x0000002404047981 */ /* 0x000ea4000c1e1500 */
[----:B--2---:R-:W-:Y:S01]  /*1330*/  HADD2.F32 R24, -RZ, R4.H0_H0 ;  /* 0x20000004ff187230 */ /* 0x004fe20000004100 */
[----:B------:R-:W-:Y:S06]  /*1340*/  BRA `(.L_x_1614) ;  /* 0x0000000800987947 */ /* 0x000fec0003800000 */
.L_x_1619:
[----:B------:R-:W2:Y:S01]  /*1350*/  LDG.E.64 R4, desc[UR36][R4.64] ;  /* 0x0000002404047981 */ /* 0x000ea2000c1e1b00 */
[----:B------:R-:W-:Y:S01]  /*1360*/  UMOV UR4, 0xf0000000 ;  /* 0xf000000000047882 */ /* 0x000fe20000000000 */
[----:B------:R-:W-:Y:S01]  /*1370*/  UMOV UR5, 0x380fffff ;  /* 0x380fffff00057882 */ /* 0x000fe20000000000 */
[----:B--2---:R-:W0:Y:S01]  /*1380*/  F2F.F32.F64 R24, R4 ;  /* 0x0000000400187310 */ /* 0x004e220000301000 */
[----:B------:R-:W-:-:S14]  /*1390*/  DSETP.GEU.AND P0, PT, |R4|, UR4, PT ;  /* 0x0000000404007e2a */ /* 0x000fdc000bf0e200 */
[----:B0-----:R-:W-:Y:S01]  /*13a0*/  @!P0 FMUL R24, R24, 1.175494350822287508e-38 ;  /* 0x0080000018188820 */ /* 0x001fe20000400000 */
[----:B------:R-:W-:Y:S06]  /*13b0*/  BRA `(.L_x_1614) ;  /* 0x00000008007c7947 */ /* 0x000fec0003800000 */
.L_x_1609:
        /* <DEDUP_REMOVED lines=12> */
.L_x_1623:
[----:B------:R-:W2:Y:S01]  /*1480*/  LDG.E.64 R4, desc[UR36][R4.64] ;  /* 0x0000002404047981 */ /* 0x000ea2000c1e1b00 */
[----:B------:R-:W-:Y:S01]  /*1490*/  UMOV UR4, 0xf0000000 ;  /* 0xf000000000047882 */ /* 0x000fe20000000000 */
[----:B------:R-:W-:Y:S01]  /*14a0*/  UMOV UR5, 0x380fffff ;  /* 0x380fffff00057882 */ /* 0x000fe20000000000 */
[----:B--2---:R-:W0:Y:S01]  /*14b0*/  F2F.F32.F64 R24, R4 ;  /* 0x0000000400187310 */ /* 0x004e220000301000 */
[----:B------:R-:W-:-:S14]  /*14c0*/  DSETP.GEU.AND P0, PT, |R4|, UR4, PT ;  /* 0x0000000404007e2a */ /* 0x000fdc000bf0e200 */
[----:B0-----:R-:W-:Y:S01]  /*14d0*/  @!P0 FMUL R24, R24, 1.175494350822287508e-38 ;  /* 0x0080000018188820 */ /* 0x001fe20000400000 */
[----:B------:R-:W-:Y:S06]  /*14e0*/  BRA `(.L_x_1614) ;  /* 0x0000000800307947 */ /* 0x000fec0003800000 */
.L_x_1622:
        /* <DEDUP_REMOVED lines=26> */
.L_x_1625:
        /* <DEDUP_REMOVED lines=13> */
.L_x_1624:
[----:B------:R-:W2:Y:S02]  /*1760*/  LDG.E.U16 R4, desc[UR36][R4.64] ;  /* 0x0000002404047981 */ /* 0x000ea4000c1e1500 */
[----:B--2---:R-:W-:Y:S01]  /*1770*/  IMAD.U32 R24, R4, 0x10000, RZ ;  /* 0x0001000004187824 */ /* 0x004fe200078e00ff */
[----:B------:R-:W-:Y:S06]  /*1780*/  BRA `(.L_x_1614) ;  /* 0x0000000400887947 */ /* 0x000fec0003800000 */
.L_x_1621:
        /* <DEDUP_REMOVED lines=11> */
.L_x_1628:
        /* <DEDUP_REMOVED lines=20> */
.L_x_1630:
[----:B------:R-:W-:Y:S05]  /*1980*/  BSYNC B0 ;  /* 0x0000000000007941 */ /* 0x000fea0003800000 */
.L_x_1629:
[----:B------:R-:W-:Y:S01]  /*1990*/  IMAD.SHL.U32 R3, R3, 0x100000, RZ ;  /* 0x0010000003037824 */ /* 0x000fe200078e00ff */
[----:B------:R-:W-:-:S04]  /*19a0*/  LEA R5, R0, 0x3b800000, 0x17 ;  /* 0x3b80000000057811 */ /* 0x000fc800078eb8ff */
[----:B------:R-:W-:Y:S01]  /*19b0*/  LOP3.LUT R24, R5, R3, R24, 0xfe, !PT ;  /* 0x0000000305187212 */ /* 0x000fe200078efe18 */
[----:B------:R-:W-:Y:S06]  /*19c0*/  BRA `(.L_x_1614) ;  /* 0x0000000000f87947 */ /* 0x000fec0003800000 */
.L_x_1627:
        /* <DEDUP_REMOVED lines=20> */
.L_x_1632:
[----:B------:R-:W-:Y:S05]  /*1b10*/  BSYNC B0 ;  /* 0x0000000000007941 */ /* 0x000fea0003800000 */
.L_x_1631:
[----:B------:R-:W-:Y:S01]  /*1b20*/  IMAD.SHL.U32 R3, R3, 0x200000, RZ ;  /* 0x0020000003037824 */ /* 0x000fe200078e00ff */
[----:B------:R-:W-:-:S04]  /*1b30*/  LEA R5, R0, 0x37800000, 0x17 ;  /* 0x3780000000057811 */ /* 0x000fc800078eb8ff */
[----:B------:R-:W-:Y:S01]  /*1b40*/  LOP3.LUT R24, R5, R3, R24, 0xfe, !PT ;  /* 0x0000000305187212 */ /* 0x000fe200078efe18 */
[----:B------:R-:W-:Y:S06]  /*1b50*/  BRA `(.L_x_1614) ;  /* 0x0000000000947947 */ /* 0x000fec0003800000 */
.L_x_1626:
        /* <DEDUP_REMOVED lines=14> */
.L_x_1613:
        /* <DEDUP_REMOVED lines=16> */
.L_x_1635:
[----:B------:R-:W-:Y:S01]  /*1d40*/  IMAD.MOV.U32 R24, RZ, RZ, RZ ;  /* 0x000000ffff187224 */ /* 0x000fe200078e00ff */
[----:B------:R-:W-:Y:S06]  /*1d50*/  BRA `(.L_x_1614) ;  /* 0x0000000000147947 */ /* 0x000fec0003800000 */
.L_x_1634:
[----:B------:R-:W2:Y:S02]  /*1d60*/  LDG.E.64 R24, desc[UR36][R4.64] ;  /* 0x0000002404187981 */ /* 0x000ea4000c1e1b00 */
[----:B--2---:R0:W2:Y:S01]  /*1d70*/  I2F.U64 R24, R24 ;  /* 0x0000001800187312 */ /* 0x0040a20000301000 */
[----:B------:R-:W-:Y:S05]  /*1d80*/  BRA `(.L_x_1614) ;  /* 0x0000000000087947 */ /* 0x000fea0003800000 */
.L_x_1633:
[----:B------:R-:W2:Y:S02]  /*1d90*/  LDG.E R4, desc[UR36][R4.64] ;  /* 0x0000002404047981 */ /* 0x000ea4000c1e1900 */
[----:B--2---:R-:W-:-:S07]  /*1da0*/  I2FP.F32.U32 R24, R4 ;  /* 0x0000000400187245 */ /* 0x004fce0000201000 */
.L_x_1614:
[----:B------:R-:W-:Y:S05]  /*1db0*/  BSYNC B6 ;  /* 0x0000000000067941 */ /* 0x000fea0003800000 */
.L_x_1608:
[----:B------:R-:W-:-:S07]  /*1dc0*/  VIADD R16, R16, 0x80 ;  /* 0x0000008010107836 */ /* 0x000fce0000000000 */
.L_x_1607:
[----:B------:R-:W-:Y:S05]  /*1dd0*/  BSYNC B7 ;  /* 0x0000000000077941 */ /* 0x000fea0003800000 */
.L_x_1606:
[----:B------:R-:W-:Y:S01]  /*1de0*/  ISETP.GE.AND P0, PT, R16, R17, PT ;  /* 0x000000111000720c */ /* 0x000fe20003f06270 */
[----:B------:R-:W-:Y:S01]  /*1df0*/  BSSY B7, `(.L_x_1636) ;  /* 0x00000ea000077945 */ /* 0x000fe20003800000 */
[----:B0-----:R-:W-:Y:S02]  /*1e00*/  IMAD.MOV.U32 R23, RZ, RZ, RZ ;  /* 0x000000ffff177224 */ /* 0x001fe400078e00ff */
[----:B------:R-:W-:-:S09]  /*1e10*/  IMAD.MOV.U32 R18, RZ, RZ, RZ ;  /* 0x000000ffff127224 */ /* 0x000fd200078e00ff */
[----:B------:R-:W-:Y:S05]  /*1e20*/  @P0 BRA `(.L_x_1637) ;  /* 0x0000000c00980947 */ /* 0x000fea0003800000 */
[----:B--2-4-:R-:W0:Y:S01]  /*1e30*/  LDC.64 R4, c[0x0][0x220] ;  /* 0x00008800ff047b82 */ /* 0x014e220000000a00 */
        /* <DEDUP_REMOVED lines=19> */
[----:B--2---:R0:W2:Y:S01]  /*1f70*/  I2F.S16 R18, R4 ;  /* 0x0000000400127306 */ /* 0x0040a20000101400 */
[----:B------:R-:W-:Y:S05]  /*1f80*/  BRA `(.L_x_1644) ;  /* 0x0000000c00387947 */ /* 0x000fea0003800000 */
.L_x_1642:
[----:B------:R-:W2:Y:S02]  /*1f90*/  LDG.E.U8 R4, desc[UR36][R4.64] ;  /* 0x0000002404047981 */ /* 0x000ea4000c1e1100 */
[----:B--2---:R-:W-:Y:S01]  /*1fa0*/  I2FP.F32.U32 R18, R4 ;  /* 0x0000000400127245 */ /* 0x004fe20000201000 */
[----:B------:R-:W-:Y:S06]  /*1fb0*/  BRA `(.L_x_1644) ;  /* 0x0000000c002c7947 */ /* 0x000fec0003800000 */
.L_x_1641:
        /* <DEDUP_REMOVED lines=9> */
.L_x_1646:
[----:B------:R-:W2:Y:S02]  /*2050*/  LDG.E R4, desc[UR36][R4.64] ;  /* 0x0000002404047981 */ /* 0x000ea4000c1e1900 */
[----:B--2---:R-:W-:Y:S01]  /*2060*/  I2FP.F32.S32 R18, R4 ;  /* 0x0000000400127245 */ /* 0x004fe20000201400 */
[----:B------:R-:W-:Y:S06]  /*2070*/  BRA `(.L_x_1644) ;  /* 0x0000000800fc7947 */ /* 0x000fec0003800000 */
.L_x_1645:
[----:B------:R-:W2:Y:S02]  /*2080*/  LDG.E.U16 R4, desc[UR36][R4.64] ;  /* 0x0000002404047981 */ /* 0x000ea4000c1e1500 */
[----:B--2---:R4:W0:Y:S01]  /*2090*/  I2F.S16 R18, R4 ;  /* 0x0000000400127306 */ /* 0x0048220000101400 */
[----:B------:R-:W-:Y:S05]  /*20a0*/  BRA `(.L_x_1644) ;  /* 0x0000000800f07947 */ /* 0x000fea0003800000 */
.L_x_1640:
        /* <DEDUP_REMOVED lines=8> */
.L_x_1648:
[----:B------:R-:W2:Y:S02]  /*2130*/  LDG.E.U16 R4, desc[UR36][R4.64] ;  /* 0x0000002404047981 */ /* 0x000ea4000c1e1500 */
[----:B--2---:R-:W-:Y:S01]  /*2140*/  HADD2.F32 R18, -RZ, R4.H0_H0 ;  /* 0x20000004ff127230 */ /* 0x004fe20000004100 */
[----:B------:R-:W-:Y:S06]  /*2150*/  BRA `(.L_x_1644) ;  /* 0x0000000800c47947 */ /* 0x000fec0003800000 */
.L_x_1647:
        /* <DEDUP_REMOVED lines=8> */
.L_x_1650:
[----:B------:R-:W2:Y:S02]  /*21e0*/  LDG.E.U16 R4, desc[UR36][R4.64] ;  /* 0x0000002404047981 */ /* 0x000ea4000c1e1500 */
[----:B--2---:R-:W-:Y:S01]  /*21f0*/  HADD2.F32 R18, -RZ, R4.H0_H0 ;  /* 0x20000004ff127230 */ /* 0x004fe20000004100 */
[----:B------:R-:W-:Y:S06]  /*2200*/  BRA `(.L_x_1644) ;  /* 0x0000000800987947 */ /* 0x000fec0003800000 */
.L_x_1649:
[----:B------:R-:W2:Y:S01]  /*2210*/  LDG.E.64 R4, desc[UR36][R4.64] ;  /* 0x0000002404047981 */ /* 0x000ea2000c1e1b00 */
[----:B------:R-:W-:Y:S01]  /*2220*/  UMOV UR4, 0xf0000000 ;  /* 0xf000000000047882 */ /* 0x000fe20000000000 */
[----:B------:R-:W-:Y:S01]  /*2230*/  UMOV UR5, 0x380fffff ;  /* 0x380fffff00057882 */ /* 0x000fe20000000000 */
[----:B--2---:R-:W0:Y:S01]  /*2240*/  F2F.F32.F64 R18, R4 ;  /* 0x0000000400127310 */ /* 0x004e220000301000 */
[----:B------:R-:W-:-:S14]  /*2250*/  DSETP.GEU.AND P0, PT, |R4|, UR4, PT ;  /* 0x0000000404007e2a */ /* 0x000fdc000bf0e200 */
[----:B0-----:R-:W-:Y:S01]  /*2260*/  @!P0 FMUL R18, R18, 1.175494350822287508e-38 ;  /* 0x0080000012128820 */ /* 0x001fe20000400000 */
[----:B------:R-:W-:Y:S06]  /*2270*/  BRA `(.L_x_1644) ;  /* 0x00000008007c7947 */ /* 0x000fec0003800000 */
.L_x_1639:
        /* <DEDUP_REMOVED lines=12> */
.L_x_1653:
[----:B------:R-:W2:Y:S01]  /*2340*/  LDG.E.64 R4, desc[UR36][R4.64] ;  /* 0x0000002404047981 */ /* 0x000ea2000c1e1b00 */
[----:B------:R-:W-:Y:S01]  /*2350*/  UMOV UR4, 0xf0000000 ;  /* 0xf000000000047882 */ /* 0x000fe20000000000 */
[----:B------:R-:W-:Y:S01]  /*2360*/  UMOV UR5, 0x380fffff ;  /* 0x380fffff00057882 */ /* 0x000fe20000000000 */
[----:B--2---:R-:W0:Y:S01]  /*2370*/  F2F.F32.F64 R18, R4 ;  /* 0x0000000400127310 */ /* 0x004e220000301000 */
[----:B------:R-:W-:-:S14]  /*2380*/  DSETP.GEU.AND P0, PT, |R4|, UR4, PT ;  /* 0x0000000404007e2a */ /* 0x000fdc000bf0e200 */
[----:B0-----:R-:W-:Y:S01]  /*2390*/  @!P0 FMUL R18, R18, 1.175494350822287508e-38 ;  /* 0x0080000012128820 */ /* 0x001fe20000400000 */
[----:B------:R-:W-:Y:S06]  /*23a0*/  BRA `(.L_x_1644) ;  /* 0x0000000800307947 */ /* 0x000fec0003800000 */
.L_x_1652:
        /* <DEDUP_REMOVED lines=26> */
.L_x_1655:
        /* <DEDUP_REMOVED lines=13> */
.L_x_1654:
[----:B------:R-:W2:Y:S02]  /*2620*/  LDG.E.U16 R4, desc[UR36][R4.64] ;  /* 0x0000002404047981 */ /* 0x000ea4000c1e1500 */
[----:B--2---:R-:W-:Y:S01]  /*2630*/  IMAD.U32 R18, R4, 0x10000, RZ ;  /* 0x0001000004127824 */ /* 0x004fe200078e00ff */
[----:B------:R-:W-:Y:S06]  /*2640*/  BRA `(.L_x_1644) ;  /* 0x0000000400887947 */ /* 0x000fec0003800000 */
.L_x_1651:
        /* <DEDUP_REMOVED lines=11> */
.L_x_1658:
        /* <DEDUP_REMOVED lines=20> */
.L_x_1660:
[----:B------:R-:W-:Y:S05]  /*2840*/  BSYNC B0 ;  /* 0x0000000000007941 */ /* 0x000fea0003800000 */
.L_x_1659:
[----:B------:R-:W-:Y:S01]  /*2850*/  IMAD.SHL.U32 R3, R3, 0x100000, RZ ;  /* 0x0010000003037824 */ /* 0x000fe200078e00ff */
[----:B------:R-:W-:-:S04]  /*2860*/  LEA R5, R0, 0x3b800000, 0x17 ;  /* 0x3b80000000057811 */ /* 0x000fc800078eb8ff */
[----:B------:R-:W-:Y:S01]  /*2870*/  LOP3.LUT R18, R5, R3, R18, 0xfe, !PT ;  /* 0x0000000305127212 */ /* 0x000fe200078efe12 */
[----:B------:R-:W-:Y:S06]  /*2880*/  BRA `(.L_x_1644) ;  /* 0x0000000000f87947 */ /* 0x000fec0003800000 */
.L_x_1657:
        /* <DEDUP_REMOVED lines=20> */
.L_x_1662:
[----:B------:R-:W-:Y:S05]  /*29d0*/  BSYNC B0 ;  /* 0x0000000000007941 */ /* 0x000fea0003800000 */
.L_x_1661:
[----:B------:R-:W-:Y:S01]  /*29e0*/  IMAD.SHL.U32 R3, R3, 0x200000, RZ ;  /* 0x0020000003037824 */ /* 0x000fe200078e00ff */
[----:B------:R-:W-:-:S04]  /*29f0*/  LEA R5, R0, 0x37800000, 0x17 ;  /* 0x3780000000057811 */ /* 0x000fc800078eb8ff */
[----:B------:R-:W-:Y:S01]  /*2a00*/  LOP3.LUT R18, R5, R3, R18, 0xfe, !PT ;  /* 0x0000000305127212 */ /* 0x000fe200078efe12 */
[----:B------:R-:W-:Y:S06]  /*2a10*/  BRA `(.L_x_1644) ;  /* 0x0000000000947947 */ /* 0x000fec0003800000 */
.L_x_1656:
        /* <DEDUP_REMOVED lines=14> */
.L_x_1643:
        /* <DEDUP_REMOVED lines=16> */
.L_x_1665:
[----:B------:R-:W-:Y:S01]  /*2c00*/  IMAD.MOV.U32 R18, RZ, RZ, RZ ;  /* 0x000000ffff127224 */ /* 0x000fe200078e00ff */
[----:B------:R-:W-:Y:S06]  /*2c10*/  BRA `(.L_x_1644) ;  /* 0x0000000000147947 */ /* 0x000fec0003800000 */
.L_x_1664:
[----:B------:R-:W2:Y:S02]  /*2c20*/  LDG.E.64 R4, desc[UR36][R4.64] ;  /* 0x0000002404047981 */ /* 0x000ea4000c1e1b00 */
[----:B--2---:R0:W2:Y:S01]  /*2c30*/  I2F.U64 R18, R4 ;  /* 0x0000000400127312 */ /* 0x0040a20000301000 */
[----:B------:R-:W-:Y:S05]  /*2c40*/  BRA `(.L_x_1644) ;  /* 0x0000000000087947 */ /* 0x000fea0003800000 */
.L_x_1663:
[----:B------:R-:W2:Y:S02]  /*2c50*/  LDG.E R4, desc[UR36][R4.64] ;  /* 0x0000002404047981 */ /* 0x000ea4000c1e1900 */
[----:B--2---:R-:W-:-:S07]  /*2c60*/  I2FP.F32.U32 R18, R4 ;  /* 0x0000000400127245 */ /* 0x004fce0000201000 */
.L_x_1644:
[----:B------:R-:W-:Y:S05]  /*2c70*/  BSYNC B6 ;  /* 0x0000000000067941 */ /* 0x000fea0003800000 */
.L_x_1638:
[----:B------:R-:W-:-:S07]  /*2c80*/  VIADD R16, R16, 0x80 ;  /* 0x0000008010107836 */ /* 0x000fce0000000000 */
.L_x_1637:
[----:B------:R-:W-:Y:S05]  /*2c90*/  BSYNC B7 ;  /* 0x0000000000077941 */ /* 0x000fea0003800000 */
.L_x_1636:
[----:B------:R-:W-:Y:S01]  /*2ca0*/  ISETP.GE.AND P0, PT, R16, R17, PT ;  /* 0x000000111000720c */ /* 0x000fe20003f06270 */
[----:B------:R-:W-:-:S12]  /*2cb0*/  BSSY B6, `(.L_x_1666) ;  /* 0x00000e1000067945 */ /* 0x000fd80003800000 */
[----:B------:R-:W-:Y:S05]  /*2cc0*/  @P0 BRA `(.L_x_1667) ;  /* 0x0000000c007c0947 */ /* 0x000fea0003800000 */
[----:B0-2-4-:R-:W0:Y:S01]  /*2cd0*/  LDC.64 R4, c[0x0][0x220] ;  /* 0x00008800ff047b82 */ /* 0x015e220000000a00 */
        /* <DEDUP_REMOVED lines=19> */
.L_x_1671:
[----:B------:R-:W2:Y:S02]  /*2e10*/  LDG.E.U8 R4, desc[UR36][R4.64] ;  /* 0x0000002404047981 */ /* 0x000ea4000c1e1100 */
[----:B--2---:R-:W-:Y:S01]  /*2e20*/  I2FP.F32.U32 R23, R4 ;  /* 0x0000000400177245 */ /* 0x004fe20000201000 */
[----:B------:R-:W-:Y:S06]  /*2e30*/  BRA `(.L_x_1667) ;  /* 0x0000000c00207947 */ /* 0x000fec0003800000 */
.L_x_1670:
        /* <DEDUP_REMOVED lines=9> */
.L_x_1674:
[----:B------:R-:W2:Y:S02]  /*2ed0*/  LDG.E R4, desc[UR36][R4.64] ;  /* 0x0000002404047981 */ /* 0x000ea4000c1e1900 */
[----:B--2---:R-:W-:Y:S01]  /*2ee0*/  I2FP.F32.S32 R23, R4 ;  /* 0x0000000400177245 */ /* 0x004fe20000201400 */
[----:B------:R-:W-:Y:S06]  /*2ef0*/  BRA `(.L_x_1667) ;  /* 0x0000000800f07947 */ /* 0x000fec0003800000 */
.L_x_1673:
[----:B------:R-:W2:Y:S02]  /*2f00*/  LDG.E.U16 R4, desc[UR36][R4.64] ;  /* 0x0000002404047981 */ /* 0x000ea4000c1e1500 */
[----:B--2---:R0:W2:Y:S01]  /*2f10*/  I2F.S16 R23, R4 ;  /* 0x0000000400177306 */ /* 0x0040a20000101400 */
[----:B------:R-:W-:Y:S05]  /*2f20*/  BRA `(.L_x_1667) ;  /* 0x0000000800e47947 */ /* 0x000fea0003800000 */
.L_x_1669:
        /* <DEDUP_REMOVED lines=8> */
.L_x_1676:
[----:B------:R-:W2:Y:S02]  /*2fb0*/  LDG.E.U16 R4, desc[UR36][R4.64] ;  /* 0x0000002404047981 */ /* 0x000ea4000c1e1500 */
[----:B--2---:R-:W-:Y:S01]  /*2fc0*/  HADD2.F32 R23, -RZ, R4.H0_H0 ;  /* 0x20000004ff177230 */ /* 0x004fe20000004100 */
[----:B------:R-:W-:Y:S06]  /*2fd0*/  BRA `(.L_x_1667) ;  /* 0x0000000800b87947 */ /* 0x000fec0003800000 */
.L_x_1675:
        /* <DEDUP_REMOVED lines=8> */
.L_x_1678:
[----:B------:R-:W2:Y:S02]  /*3060*/  LDG.E.U16 R4, desc[UR36][R4.64] ;  /* 0x0000002404047981 */ /* 0x000ea4000c1e1500 */
[----:B--2---:R-:W-:Y:S01]  /*3070*/  HADD2.F32 R23, -RZ, R4.H0_H0 ;  /* 0x20000004ff177230 */ /* 0x004fe20000004100 */
[----:B------:R-:W-:Y:S06]  /*3080*/  BRA `(.L_x_1667) ;  /* 0x00000008008c7947 */ /* 0x000fec0003800000 */
.L_x_1677:
[----:B------:R-:W2:Y:S01]  /*3090*/  LDG.E.64 R4, desc[UR36][R4.64] ;  /* 0x0000002404047981 */ /* 0x000ea2000c1e1b00 */
[----:B------:R-:W-:Y:S01]  /*30a0*/  UMOV UR4, 0xf0000000 ;  /* 0xf000000000047882 */ /* 0x000fe20000000000 */
[----:B------:R-:W-:Y:S01]  /*30b0*/  UMOV UR5, 0x380fffff ;  /* 0x380fffff00057882 */ /* 0x000fe20000000000 */
[----:B--2---:R-:W0:Y:S01]  /*30c0*/  F2F.F32.F64 R23, R4 ;  /* 0x0000000400177310 */ /* 0x004e220000301000 */
[----:B------:R-:W-:-:S14]  /*30d0*/  DSETP.GEU.AND P0, PT, |R4|, UR4, PT ;  /* 0x0000000404007e2a */ /* 0x000fdc000bf0e200 */
[----:B0-----:R-:W-:Y:S01]  /*30e0*/  @!P0 FMUL R23, R23, 1.175494350822287508e-38 ;  /* 0x0080000017178820 */ /* 0x001fe20000400000 */
[----:B------:R-:W-:Y:S06]  /*30f0*/  BRA `(.L_x_1667) ;  /* 0x0000000800707947 */ /* 0x000fec0003800000 */
.L_x_1668:
        /* <DEDUP_REMOVED lines=12> */
.L_x_1681:
[----:B------:R-:W2:Y:S01]  /*31c0*/  LDG.E.64 R4, desc[UR36][R4.64] ;  /* 0x0000002404047981 */ /* 0x000ea2000c1e1b00 */
[----:B------:R-:W-:Y:S01]  /*31d0*/  UMOV UR4, 0xf0000000 ;  /* 0xf000000000047882 */ /* 0x000fe20000000000 */
[----:B------:R-:W-:Y:S01]  /*31e0*/  UMOV UR5, 0x380fffff ;  /* 0x380fffff00057882 */ /* 0x000fe20000000000 */
[----:B--2---:R-:W0:Y:S01]  /*31f0*/  F2F.F32.F64 R23, R4 ;  /* 0x0000000400177310 */ /* 0x004e220000301000 */
[----:B------:R-:W-:-:S14]  /*3200*/  DSETP.GEU.AND P0, PT, |R4|, UR4, PT ;  /* 0x0000000404007e2a */ /* 0x000fdc000bf0e200 */
[----:B0-----:R-:W-:Y:S01]  /*3210*/  @!P0 FMUL R23, R23, 1.175494350822287508e-38 ;  /* 0x0080000017178820 */ /* 0x001fe20000400000 */
[----:B------:R-:W-:Y:S06]  /*3220*/  BRA `(.L_x_1667) ;  /* 0x0000000800247947 */ /* 0x000fec0003800000 */
.L_x_1680:
        /* <DEDUP_REMOVED lines=26> */
.L_x_1683:
        /* <DEDUP_REMOVED lines=11> */
[----:B------:R-:W-:Y:S01]  /*3480*/  LOP3.LUT R23, R23, 0x80000000, R0, 0xf8, !PT ;  /* 0x8000000017177812 */ /* 0x000fe200078ef800 */
[----:B------:R-:W-:Y:S06]  /*3490*/  BRA `(.L_x_1667) ;  /* 0x0000000400887947 */ /* 0x000fec0003800000 */
.L_x_1682:
[----:B------:R-:W2:Y:S02]  /*34a0*/  LDG.E.U16 R4, desc[UR36][R4.64] ;  /* 0x0000002404047981 */ /* 0x000ea4000c1e1500 */
[----:B--2---:R-:W-:Y:S01]  /*34b0*/  IMAD.U32 R23, R4, 0x10000, RZ ;  /* 0x0001000004177824 */ /* 0x004fe200078e00ff */
[----:B------:R-:W-:Y:S06]  /*34c0*/  BRA `(.L_x_1667) ;  /* 0x00000004007c7947 */ /* 0x000fec0003800000 */
.L_x_1679:
        /* <DEDUP_REMOVED lines=11> */
.L_x_1686:
[----:B------:R-:W2:Y:S02]  /*3580*/  LDG.E.U8 R3, desc[UR36][R4.64] ;  /* 0x0000002404037981 */ /* 0x000ea4000c1e1100 */
        /* <DEDUP_REMOVED lines=18> */
.L_x_1688:
[----:B------:R-:W-:Y:S05]  /*36b0*/  BSYNC B0 ;  /* 0x0000000000007941 */ /* 0x000fea0003800000 */
.L_x_1687:
[----:B------:R-:W-:Y:S01]  /*36c0*/  IMAD.SHL.U32 R3, R3, 0x100000, RZ ;  /* 0x0010000003037824 */ /* 0x000fe200078e00ff */
[----:B------:R-:W-:-:S04]  /*36d0*/  LEA R0, R0, 0x3b800000, 0x17 ;  /* 0x3b80000000007811 */ /* 0x000fc800078eb8ff */
[----:B------:R-:W-:Y:S01]  /*36e0*/  LOP3.LUT R23, R0, R3, R23, 0xfe, !PT ;  /* 0x0000000300177212 */ /* 0x000fe200078efe17 */
[----:B------:R-:W-:Y:S06]  /*36f0*/  BRA `(.L_x_1667) ;  /* 0x0000000000f07947 */ /* 0x000fec0003800000 */
.L_x_1685:
        /* <DEDUP_REMOVED lines=19> */
.L_x_1690:
[----:B------:R-:W-:Y:S05]  /*3830*/  BSYNC B0 ;  /* 0x0000000000007941 */ /* 0x000fea0003800000 */
.L_x_1689:
[----:B------:R-:W-:Y:S01]  /*3840*/  IMAD.SHL.U32 R3, R3, 0x200000, RZ ;  /* 0x0020000003037824 */ /* 0x000fe200078e00ff */
[----:B------:R-:W-:-:S04]  /*3850*/  LEA R0, R0, 0x37800000, 0x17 ;  /* 0x3780000000007811 */ /* 0x000fc800078eb8ff */
[----:B------:R-:W-:Y:S01]  /*3860*/  LOP3.LUT R23, R0, R3, R23, 0xfe, !PT ;  /* 0x0000000300177212 */ /* 0x000fe200078efe17 */
[----:B------:R-:W-:Y:S06]  /*3870*/  BRA `(.L_x_1667) ;  /* 0x0000000000907947 */ /* 0x000fec0003800000 */
.L_x_1684:
        /* <DEDUP_REMOVED lines=14> */
.L_x_1672:
        /* <DEDUP_REMOVED lines=16> */
.L_x_1693:
[----:B------:R-:W-:Y:S05]  /*3a60*/  BRA `(.L_x_1667) ;  /* 0x0000000000147947 */ /* 0x000fea0003800000 */
.L_x_1692:
[----:B------:R-:W2:Y:S02]  /*3a70*/  LDG.E.64 R4, desc[UR36][R4.64] ;  /* 0x0000002404047981 */ /* 0x000ea4000c1e1b00 */
[----:B--2---:R0:W2:Y:S01]  /*3a80*/  I2F.U64 R23, R4 ;  /* 0x0000000400177312 */ /* 0x0040a20000301000 */
[----:B------:R-:W-:Y:S05]  /*3a90*/  BRA `(.L_x_1667) ;  /* 0x0000000000087947 */ /* 0x000fea0003800000 */
.L_x_1691:
[----:B------:R-:W2:Y:S02]  /*3aa0*/  LDG.E R4, desc[UR36][R4.64] ;  /* 0x0000002404047981 */ /* 0x000ea4000c1e1900 */
[----:B--2---:R-:W-:-:S07]  /*3ab0*/  I2FP.F32.U32 R23, R4 ;  /* 0x0000000400177245 */ /* 0x004fce0000201000 */
.L_x_1667:
[----:B------:R-:W-:Y:S05]  /*3ac0*/  BSYNC B6 ;  /* 0x0000000000067941 */ /* 0x000fea0003800000 */
.L_x_1666:
[----:B------:R-:W0:Y:S01]  /*3ad0*/  S2R R19, SR_TID.X ;  /* 0x0000000000137919 */ /* 0x000e220000002100 */
[----:B------:R-:W1:Y:S01]  /*3ae0*/  LDC.U8 R16, c[0x0][0x234] ;  /* 0x00008d00ff107b82 */ /* 0x000e620000000000 */
[----:B------:R-:W-:Y:S01]  /*3af0*/  BSSY B0, `(.L_x_1694) ;  /* 0x0000022000007945 */ /* 0x000fe20003800000 */
[CC--:B0-----:R-:W-:Y:S01]  /*3b00*/  ISETP.GE.AND P2, PT, R19.reuse, R17.reuse, PT ;  /* 0x000000111300720c */ /* 0x0c1fe20003f46270 */
[C---:B------:R-:W-:Y:S02]  /*3b10*/  VIADD R0, R19.reuse, 0x100 ;  /* 0x0000010013007836 */ /* 0x040fe40000000000 */
[C---:B--2-4-:R-:W-:Y:S02]  /*3b20*/  VIADD R4, R19.reuse, 0x180 ;  /* 0x0000018013047836 */ /* 0x054fe40000000000 */
[----:B------:R-:W-:Y:S01]  /*3b30*/  VIADD R26, R19, 0x80 ;  /* 0x00000080131a7836 */ /* 0x000fe20000000000 */
[-C--:B------:R-:W-:Y:S02]  /*3b40*/  ISETP.GE.AND P0, PT, R0, R17.reuse, PT ;  /* 0x000000110000720c */ /* 0x080fe40003f06270 */
[----:B------:R-:W-:-:S02]  /*3b50*/  ISETP.GE.AND P1, PT, R4, R17, PT ;  /* 0x000000110400720c */ /* 0x000fc40003f26270 */
[----:B------:R-:W-:-:S03]  /*3b60*/  ISETP.GE.AND P3, PT, R26, R17, PT ;  /* 0x000000111a00720c */ /* 0x000fc60003f66270 */
[----:B------:R-:W-:Y:S10]  /*3b70*/  @P2 BRA `(.L_x_1695) ;  /* 0x0000000000642947 */ /* 0x000ff40003800000 */
[C---:B-1-3-5:R-:W-:Y:S01]  /*3b80*/  FMUL.FTZ R0, |R22|.reuse, 1.4426950216293334961 ;  /* 0x3fb8aa3b16007820 */ /* 0x06afe20000410200 */
[----:B------:R-:W-:Y:S02]  /*3b90*/  IMAD.MOV.U32 R3, RZ, RZ, 0x42fc0000 ;  /* 0x42fc0000ff037424 */ /* 0x000fe400078e00ff */
[----:B------:R-:W-:Y:S01]  /*3ba0*/  FMUL.FTZ R6, R22, R22 ;  /* 0x0000001616067220 */ /* 0x000fe20000410000 */
[----:B------:R-:W-:Y:S02]  /*3bb0*/  IMAD.MOV.U32 R5, RZ, RZ, 0x363d0ada ;  /* 0x363d0adaff057424 */ /* 0x000fe400078e00ff */
[----:B------:R-:W0:Y:S02]  /*3bc0*/  FRND.TRUNC R0, R0 ;  /* 0x0000000000007307 */ /* 0x000e24000020d000 */
        /* <DEDUP_REMOVED lines=19> */
[----:B------:R-:W-:-:S07]  /*3d00*/  @!P4 FFMA.FTZ R4, R7, R22, R22 ;  /* 0x000000160704c223 */ /* 0x000fce0000010016 */
.L_x_1695:
[----:B------:R-:W-:Y:S05]  /*3d10*/  BSYNC B0 ;  /* 0x0000000000007941 */ /* 0x000fea0003800000 */
.L_x_1694:
[----:B------:R-:W-:Y:S04]  /*3d20*/  BSSY B0, `(.L_x_1696) ;  /* 0x000001b000007945 */ /* 0x000fe80003800000 */
[----:B------:R-:W-:Y:S05]  /*3d30*/  @P3 BRA `(.L_x_1697) ;  /* 0x0000000000643947 */ /* 0x000fea0003800000 */
[C---:B-----5:R-:W-:Y:S01]  /*3d40*/  FMUL.FTZ R0, |R24|.reuse, 1.4426950216293334961 ;  /* 0x3fb8aa3b18007820 */ /* 0x060fe20000410200 */
        /* <DEDUP_REMOVED lines=22> */
[--C-:B-1-3--:R-:W-:Y:S01]  /*3eb0*/  LOP3.LUT R22, R5, 0x80000000, R24.reuse, 0xb8, !PT ;  /* 0x8000000005167812 */ /* 0x10afe200078eb818 */
[----:B------:R-:W-:-:S07]  /*3ec0*/  @!P3 FFMA.FTZ R22, R7, R24, R24 ;  /* 0x000000180716b223 */ /* 0x000fce0000010018 */
.L_x_1697:
[----:B------:R-:W-:Y:S05]  /*3ed0*/  BSYNC B0 ;  /* 0x0000000000007941 */ /* 0x000fea0003800000 */
.L_x_1696:
        /* <DEDUP_REMOVED lines=27> */
.L_x_1699:
[----:B------:R-:W-:Y:S05]  /*4090*/  BSYNC B0 ;  /* 0x0000000000007941 */ /* 0x000fea0003800000 */
.L_x_1698:
[----:B------:R-:W-:Y:S04]  /*40a0*/  BSSY B0, `(.L_x_1700) ;  /* 0x000001b000007945 */ /* 0x000fe80003800000 */
[----:B------:R-:W-:Y:S05]  /*40b0*/  @P1 BRA `(.L_x_1701) ;  /* 0x0000000000641947 */ /* 0x000fea0003800000 */
[----:B-----5:R-:W-:Y:S01]  /*40c0*/  FMUL.FTZ R0, |R23|, 1.4426950216293334961 ;  /* 0x3fb8aa3b17007820 */ /* 0x020fe20000410200 */
[----:B------:R-:W-:Y:S02]  /*40d0*/  IMAD.MOV.U32 R3, RZ, RZ, 0x42fc0000 ;  /* 0x42fc0000ff037424 */ /* 0x000fe400078e00ff */
[----:B------:R-:W-:-:S03]  /*40e0*/  IMAD.MOV.U32 R7, RZ, RZ, 0x363d0ada ;  /* 0x363d0adaff077424 */ /* 0x000fc600078e00ff */
        /* <DEDUP_REMOVED lines=11> */
[----:B------:R-:W-:Y:S01]  /*41a0*/  FMUL.FTZ R3, R3, 1.4426950216293334961 ;  /* 0x3fb8aa3b03037820 */ /* 0x000fe20000410000 */
[----:B------:R-:W-:Y:S02]  /*41b0*/  IMAD.SHL.U32 R6, R6, 0x800000, RZ ;  /* 0x0080000006067824 */ /* 0x000fe400078e00ff */
        /* <DEDUP_REMOVED lines=8> */
[----:B------:R-:W-:-:S07]  /*4240*/  @!P0 FFMA.FTZ R18, R0, R23, R23 ;  /* 0x0000001700128223 */ /* 0x000fce0000010017 */
.L_x_1701:
[----:B------:R-:W-:Y:S05]  /*4250*/  BSYNC B0 ;  /* 0x0000000000007941 */ /* 0x000fea0003800000 */
.L_x_1700:
[----:B------:R-:W-:Y:S04]  /*4260*/  BSSY B6, `(.L_x_1702) ;  /* 0x0000100000067945 */ /* 0x000fe80003800000 */
[----:B------:R-:W-:Y:S05]  /*4270*/  @P2 BRA `(.L_x_1703) ;  /* 0x0000000c00f82947 */ /* 0x000fea0003800000 */
[----:B------:R-:W0:Y:S01]  /*4280*/  LDC.64 R8, c[0x0][0x218] ;  /* 0x00008600ff087b82 */ /* 0x000e220000000a00 */
[----:B-1----:R-:W-:Y:S01]  /*4290*/  PRMT R0, R16, 0x9910, RZ ;  /* 0x0000991010007816 */ /* 0x002fe200000000ff */
        /* <DEDUP_REMOVED lines=15> */
[----:B------:R-:W0:Y:S01]  /*4390*/  F2I.FTZ.TRUNC.NTZ R3, R4 ;  /* 0x0000000400037305 */ /* 0x000e22000021f100 */
[----:B------:R-:W-:Y:S01]  /*43a0*/  IMAD.MOV.U32 R19, RZ, RZ, R26 ;  /* 0x000000ffff137224 */ /* 0x000fe200078e001a */
[----:B0-----:R0:W-:Y:S01]  /*43b0*/  STG.E.U8 desc[UR36][R8.64], R3 ;  /* 0x0000000308007986 */ /* 0x0011e2000c101124 */
[----:B------:R-:W-:Y:S05]  /*43c0*/  BRA `(.L_x_1703) ;  /* 0x0000000c00a47947 */ /* 0x000fea0003800000 */
.L_x_1707:
[----:B------:R-:W0:Y:S01]  /*43d0*/  F2I.S64.TRUNC R4, R4 ;  /* 0x0000000400047311 */ /* 0x000e22000020d900 */
[----:B------:R-:W-:Y:S02]  /*43e0*/  IMAD.MOV.U32 R19, RZ, RZ, R26 ;  /* 0x000000ffff137224 */ /* 0x000fe400078e001a */
[----:B0-----:R-:W-:-:S05]  /*43f0*/  IMAD.MOV.U32 R3, RZ, RZ, R4 ;  /* 0x000000ffff037224 */ /* 0x001fca00078e0004 */
[----:B------:R0:W-:Y:S01]  /*4400*/  STG.E.U8 desc[UR36][R8.64], R3 ;  /* 0x0000000308007986 */ /* 0x0001e2000c101124 */
[----:B------:R-:W-:Y:S05]  /*4410*/  BRA `(.L_x_1703) ;  /* 0x0000000c00907947 */ /* 0x000fea0003800000 */
.L_x_1706:
[----:B------:R-:W-:-:S13]  /*4420*/  ISETP.NE.AND P0, PT, R0, 0x2, PT ;  /* 0x000000020000780c */ /* 0x000fda0003f05270 */
[----:B------:R-:W-:Y:S05]  /*4430*/  @!P0 BRA `(.L_x_1709) ;  /* 0x0000000000308947 */ /* 0x000fea0003800000 */
[----:B------:R-:W-:-:S13]  /*4440*/  ISETP.NE.AND P0, PT, R0, 0x3, PT ;  /* 0x000000030000780c */ /* 0x000fda0003f05270 */
[----:B------:R-:W-:Y:S05]  /*4450*/  @!P0 BRA `(.L_x_1710) ;  /* 0x0000000000188947 */ /* 0x000fea0003800000 */
[----:B------:R-:W-:-:S13]  /*4460*/  ISETP.NE.AND P0, PT, R0, 0x4, PT ;  /* 0x000000040000780c */ /* 0x000fda0003f05270 */
[----:B------:R-:W-:Y:S05]  /*4470*/  @P0 BRA `(.L_x_1708) ;  /* 0x0000000c00140947 */ /* 0x000fea0003800000 */
[----:B------:R-:W0:Y:S01]  /*4480*/  F2I.S64.TRUNC R4, R4 ;  /* 0x0000000400047311 */ /* 0x000e22000020d900 */
[----:B------:R-:W-:Y:S01]  /*4490*/  IMAD.MOV.U32 R19, RZ, RZ, R26 ;  /* 0x000000ffff137224 */ /* 0x000fe200078e001a */
[----:B0-----:R2:W-:Y:S01]  /*44a0*/  STG.E.64 desc[UR36][R8.64], R4 ;  /* 0x0000000408007986 */ /* 0x0015e2000c101b24 */
[----:B------:R-:W-:Y:S05]  /*44b0*/  BRA `(.L_x_1703) ;  /* 0x0000000c00687947 */ /* 0x000fea0003800000 */
.L_x_1710:
[----:B------:R-:W0:Y:S01]  /*44c0*/  F2I.FTZ.TRUNC.NTZ R3, R4 ;  /* 0x0000000400037305 */ /* 0x000e22000021f100 */
[----:B------:R-:W-:Y:S01]  /*44d0*/  IMAD.MOV.U32 R19, RZ, RZ, R26 ;  /* 0x000000ffff137224 */ /* 0x000fe200078e001a */
[----:B0-----:R4:W-:Y:S01]  /*44e0*/  STG.E desc[UR36][R8.64], R3 ;  /* 0x0000000308007986 */ /* 0x0019e2000c101924 */
[----:B------:R-:W-:Y:S05]  /*44f0*/  BRA `(.L_x_1703) ;  /* 0x0000000c00587947 */ /* 0x000fea0003800000 */
.L_x_1709:
[----:B------:R-:W0:Y:S01]  /*4500*/  F2I.FTZ.TRUNC.NTZ R3, R4 ;  /* 0x0000000400037305 */ /* 0x000e22000021f100 */
[----:B------:R-:W-:Y:S01]  /*4510*/  IMAD.MOV.U32 R19, RZ, RZ, R26 ;  /* 0x000000ffff137224 */ /* 0x000fe200078e001a */
[----:B0-----:R0:W-:Y:S01]  /*4520*/  STG.E.U16 desc[UR36][R8.64], R3 ;  /* 0x0000000308007986 */ /* 0x0011e2000c101524 */
[----:B------:R-:W-:Y:S05]  /*4530*/  BRA `(.L_x_1703) ;  /* 0x0000000c00487947 */ /* 0x000fea0003800000 */
.L_x_1705:
[----:B------:R-:W-:-:S13]  /*4540*/  ISETP.GT.AND P0, PT, R0, 0x6, PT ;  /* 0x000000060000780c */ /* 0x000fda0003f04270 */
[----:B------:R-:W-:Y:S05]  /*4550*/  @P0 BRA `(.L_x_1711) ;  /* 0x00000000002c0947 */ /* 0x000fea0003800000 */
[----:B------:R-:W-:-:S13]  /*4560*/  ISETP.NE.AND P0, PT, R0, 0x5, PT ;  /* 0x000000050000780c */ /* 0x000fda0003f05270 */
[----:B------:R-:W-:Y:S05]  /*4570*/  @!P0 BRA `(.L_x_1712) ;  /* 0x0000000000148947 */ /* 0x000fea0003800000 */
[----:B------:R-:W-:-:S13]  /*4580*/  ISETP.NE.AND P0, PT, R0, 0x6, PT ;  /* 0x000000060000780c */ /* 0x000fda0003f05270 */
[----:B------:R-:W-:Y:S05]  /*4590*/  @P0 BRA `(.L_x_1708) ;  /* 0x0000000800cc0947 */ /* 0x000fea0003800000 */
[----:B------:R0:W-:Y:S01]  /*45a0*/  STG.E desc[UR36][R8.64], R4 ;  /* 0x0000000408007986 */ /* 0x0001e2000c101924 */
[----:B------:R-:W-:Y:S01]  /*45b0*/  IMAD.MOV.U32 R19, RZ, RZ, R26 ;  /* 0x000000ffff137224 */ /* 0x000fe200078e001a */
[----:B------:R-:W-:Y:S06]  /*45c0*/  BRA `(.L_x_1703) ;  /* 0x0000000c00247947 */ /* 0x000fec0003800000 */
.L_x_1712:
[----:B------:R-:W-:Y:S01]  /*45d0*/  F2FP.F16.F32.PACK_AB R4, RZ, R4 ;  /* 0x00000004ff04723e */ /* 0x000fe200000000ff */
[----:B------:R-:W-:-:S04]  /*45e0*/  IMAD.MOV.U32 R19, RZ, RZ, R26 ;  /* 0x000000ffff137224 */ /* 0x000fc800078e001a */
[----:B------:R0:W-:Y:S01]  /*45f0*/  STG.E.U16 desc[UR36][R8.64], R4 ;  /* 0x0000000408007986 */ /* 0x0001e2000c101524 */
[----:B------:R-:W-:Y:S05]  /*4600*/  BRA `(.L_x_1703) ;  /* 0x0000000c00147947 */ /* 0x000fea0003800000 */
.L_x_1711:
[----:B------:R-:W-:-:S13]  /*4610*/  ISETP.NE.AND P0, PT, R0, 0x7, PT ;  /* 0x000000070000780c */ /* 0x000fda0003f05270 */
[----:B------:R-:W-:Y:S05]  /*4620*/  @!P0 BRA `(.L_x_1713) ;  /* 0x0000000000348947 */ /* 0x000fea0003800000 */
[----:B------:R-:W-:-:S13]  /*4630*/  ISETP.NE.AND P0, PT, R0, 0x8, PT ;  /* 0x000000080000780c */ /* 0x000fda0003f05270 */
[----:B------:R-:W-:Y:S05]  /*4640*/  @!P0 BRA `(.L_x_1714) ;  /* 0x0000000000188947 */ /* 0x000fea0003800000 */
[----:B------:R-:W-:-:S13]  /*4650*/  ISETP.NE.AND P0, PT, R0, 0x9, PT ;  /* 0x000000090000780c */ /* 0x000fda0003f05270 */
[----:B------:R-:W-:Y:S05]  /*4660*/  @P0 BRA `(.L_x_1708) ;  /* 0x0000000800980947 */ /* 0x000fea0003800000 */
[----:B------:R-:W-:Y:S02]  /*4670*/  IMAD.MOV.U32 R5, RZ, RZ, RZ ;  /* 0x000000ffff057224 */ /* 0x000fe400078e00ff */
[----:B------:R-:W-:-:S03]  /*4680*/  IMAD.MOV.U32 R19, RZ, RZ, R26 ;  /* 0x000000ffff137224 */ /* 0x000fc600078e001a */
[----:B------:R0:W-:Y:S01]  /*4690*/  STG.E.64 desc[UR36][R8.64], R4 ;  /* 0x0000000408007986 */ /* 0x0001e2000c101b24 */
[----:B------:R-:W-:Y:S05]  /*46a0*/  BRA `(.L_x_1703) ;  /* 0x0000000800ec7947 */ /* 0x000fea0003800000 */
.L_x_1714:
[----:B------:R-:W-:Y:S01]  /*46b0*/  F2FP.F16.F32.PACK_AB R3, RZ, R4 ;  /* 0x00000004ff03723e */ /* 0x000fe200000000ff */
[----:B------:R-:W-:-:S03]  /*46c0*/  IMAD.MOV.U32 R19, RZ, RZ, R26 ;  /* 0x000000ffff137224 */ /* 0x000fc600078e001a */
[----:B------:R-:W-:-:S05]  /*46d0*/  PRMT R3, R3, 0x5410, RZ ;  /* 0x0000541003037816 */ /* 0x000fca00000000ff */
[----:B------:R0:W-:Y:S01]  /*46e0*/  STG.E desc[UR36][R8.64], R3 ;  /* 0x0000000308007986 */ /* 0x0001e2000c101924 */
[----:B------:R-:W-:Y:S05]  /*46f0*/  BRA `(.L_x_1703) ;  /* 0x0000000800d87947 */ /* 0x000fea0003800000 */
.L_x_1713:
[----:B------:R-:W-:Y:S01]  /*4700*/  FMUL.FTZ R4, R4, 1 ;  /* 0x3f80000004047820 */ /* 0x000fe20000410000 */
[----:B------:R-:W-:-:S05]  /*4710*/  IMAD.MOV.U32 R19, RZ, RZ, R26 ;  /* 0x000000ffff137224 */ /* 0x000fca00078e001a */
[----:B------:R-:W0:Y:S02]  /*4720*/  F2F.F64.F32 R4, R4 ;  /* 0x0000000400047310 */ /* 0x000e240000201800 */
[----:B0-----:R0:W-:Y:S01]  /*4730*/  STG.E.64 desc[UR36][R8.64], R4 ;  /* 0x0000000408007986 */ /* 0x0011e2000c101b24 */
[----:B------:R-:W-:Y:S05]  /*4740*/  BRA `(.L_x_1703) ;  /* 0x0000000800c47947 */ /* 0x000fea0003800000 */
.L_x_1704:
        /* <DEDUP_REMOVED lines=8> */
[----:B------:R-:W-:Y:S01]  /*47d0*/  FSETP.NEU.FTZ.AND P0, PT, R4, RZ, PT ;  /* 0x000000ff0400720b */ /* 0x000fe20003f1d000 */
[----:B------:R-:W-:-:S03]  /*47e0*/  IMAD.MOV.U32 R19, RZ, RZ, R26 ;  /* 0x000000ffff137224 */ /* 0x000fc600078e001a */
[----:B------:R-:W-:-:S05]  /*47f0*/  SEL R3, RZ, 0x1, !P0 ;  /* 0x00000001ff037807 */ /* 0x000fca0004000000 */
[----:B------:R0:W-:Y:S01]  /*4800*/  STG.E.U8 desc[UR36][R8.64], R3 ;  /* 0x0000000308007986 */ /* 0x0001e2000c101124 */
[----:B------:R-:W-:Y:S05]  /*4810*/  BRA `(.L_x_1703) ;  /* 0x0000000800907947 */ /* 0x000fea0003800000 */
.L_x_1717:
[----:B------:R-:W-:Y:S01]  /*4820*/  FMUL.FTZ R4, R4, 1 ;  /* 0x3f80000004047820 */ /* 0x000fe20000410000 */
[----:B------:R-:W-:Y:S01]  /*4830*/  CS2R R6, SRZ ;  /* 0x0000000000067805 */ /* 0x000fe2000001ff00 */
[----:B------:R-:W-:-:S04]  /*4840*/  IMAD.MOV.U32 R19, RZ, RZ, R26 ;  /* 0x000000ffff137224 */ /* 0x000fc800078e001a */
[----:B------:R-:W0:Y:S02]  /*4850*/  F2F.F64.F32 R4, R4 ;  /* 0x0000000400047310 */ /* 0x000e240000201800 */
[----:B0-----:R0:W-:Y:S01]  /*4860*/  STG.E.128 desc[UR36][R8.64], R4 ;  /* 0x0000000408007986 */ /* 0x0011e2000c101d24 */
[----:B------:R-:W-:Y:S05]  /*4870*/  BRA `(.L_x_1703) ;  /* 0x0000000800787947 */ /* 0x000fea0003800000 */
.L_x_1716:
        /* <DEDUP_REMOVED lines=20> */
.L_x_1721:
[----:B------:R-:W-:Y:S05]  /*49c0*/  BSYNC B0 ;  /* 0x0000000000007941 */ /* 0x000fea0003800000 */
.L_x_1720:
[----:B------:R-:W-:Y:S01]  /*49d0*/  LOP3.LUT R5, R0, R5, RZ, 0xfc, !PT ;  /* 0x0000000500057212 */ /* 0x000fe200078efcff */
[----:B------:R-:W-:-:S04]  /*49e0*/  IMAD.MOV.U32 R19, RZ, RZ, R26 ;  /* 0x000000ffff137224 */ /* 0x000fc800078e001a */
[----:B------:R0:W-:Y:S01]  /*49f0*/  STG.E.U8 desc[UR36][R8.64], R5 ;  /* 0x0000000508007986 */ /* 0x0001e2000c101124 */
[----:B------:R-:W-:Y:S05]  /*4a00*/  BRA `(.L_x_1703) ;  /* 0x0000000800147947 */ /* 0x000fea0003800000 */
.L_x_1719:
        /* <DEDUP_REMOVED lines=12> */
.L_x_1723:
[----:B------:R-:W-:Y:S01]  /*4ad0*/  IMAD.MOV.U32 R0, RZ, RZ, 0x7f ;  /* 0x0000007fff007424 */ /* 0x000fe200078e00ff */
[----:B------:R-:W-:-:S04]  /*4ae0*/  ISETP.GT.U32.AND P0, PT, R5, 0x7f800000, PT ;  /* 0x7f8000000500780c */ /* 0x000fc80003f04070 */
[----:B------:R-:W-:-:S09]  /*4af0*/  SEL R0, R0, 0x7c, P0 ;  /* 0x0000007c00007807 */ /* 0x000fd20000000000 */
.L_x_1724:
[----:B------:R-:W-:Y:S05]  /*4b00*/  BSYNC B0 ;  /* 0x0000000000007941 */ /* 0x000fea0003800000 */
.L_x_1722:
[----:B------:R-:W-:Y:S01]  /*4b10*/  LOP3.LUT R4, R4, 0x80000000, RZ, 0xc0, !PT ;  /* 0x8000000004047812 */ /* 0x000fe200078ec0ff */
[----:B------:R-:W-:-:S03]  /*4b20*/  IMAD.MOV.U32 R19, RZ, RZ, R26 ;  /* 0x000000ffff137224 */ /* 0x000fc600078e001a */
[----:B------:R-:W-:-:S04]  /*4b30*/  SHF.R.U32.HI R3, RZ, 0x18, R4 ;  /* 0x00000018ff037819 */ /* 0x000fc80000011604 */
[----:B------:R-:W-:-:S05]  /*4b40*/  LOP3.LUT R3, R0, R3, RZ, 0xfc, !PT ;  /* 0x0000000300037212 */ /* 0x000fca00078efcff */
[----:B------:R0:W-:Y:S01]  /*4b50*/  STG.E.U8 desc[UR36][R8.64], R3 ;  /* 0x0000000308007986 */ /* 0x0001e2000c101124 */
[----:B------:R-:W-:Y:S05]  /*4b60*/  BRA `(.L_x_1703) ;  /* 0x0000000400bc7947 */ /* 0x000fea0003800000 */
.L_x_1718:
[----:B------:R-:W-:Y:S01]  /*4b70*/  F2FP.BF16.F32.PACK_AB R4, RZ, R4 ;  /* 0x00000004ff04723e */ /* 0x000fe200000010ff */
[----:B------:R-:W-:-:S04]  /*4b80*/  IMAD.MOV.U32 R19, RZ, RZ, R26 ;  /* 0x000000ffff137224 */ /* 0x000fc800078e001a */
[----:B------:R0:W-:Y:S01]  /*4b90*/  STG.E.U16 desc[UR36][R8.64], R4 ;  /* 0x0000000408007986 */ /* 0x0001e2000c101524 */
[----:B------:R-:W-:Y:S05]  /*4ba0*/  BRA `(.L_x_1703) ;  /* 0x0000000400ac7947 */ /* 0x000fea0003800000 */
.L_x_1715:
        /* <DEDUP_REMOVED lines=8> */
[----:B------:R-:W0:Y:S01]  /*4c30*/  F2I.FTZ.U32.TRUNC.NTZ R3, R4 ;  /* 0x0000000400037305 */ /* 0x000e22000021f000 */
[----:B------:R-:W-:Y:S01]  /*4c40*/  IMAD.MOV.U32 R19, RZ, RZ, R26 ;  /* 0x000000ffff137224 */ /* 0x000fe200078e001a */
[----:B0-----:R0:W-:Y:S01]  /*4c50*/  STG.E.U16 desc[UR36][R8.64], R3 ;  /* 0x0000000308007986 */ /* 0x0011e2000c101524 */
[----:B------:R-:W-:Y:S05]  /*4c60*/  BRA `(.L_x_1703) ;  /* 0x00000004007c7947 */ /* 0x000fea0003800000 */
.L_x_1727:
        /* <DEDUP_REMOVED lines=16> */
.L_x_1730:
[----:B------:R-:W-:-:S04]  /*4d70*/  LOP3.LUT R4, R4, 0x80000000, RZ, 0xc0, !PT ;  /* 0x8000000004047812 */ /* 0x000fc800078ec0ff */
[----:B------:R-:W-:-:S04]  /*4d80*/  SHF.R.U32.HI R4, RZ, 0x18, R4 ;  /* 0x00000018ff047819 */ /* 0x000fc80000011604 */
[----:B------:R-:W-:-:S04]  /*4d90*/  LOP3.LUT R3, R3, R4, RZ, 0xfc, !PT ;  /* 0x0000000403037212 */ /* 0x000fc800078efcff */
[----:B------:R-:W-:-:S07]  /*4da0*/  PRMT R0, R3, 0x7610, R0 ;  /* 0x0000761003007816 */ /* 0x000fce0000000000 */
.L_x_1729:
[----:B------:R-:W-:Y:S05]  /*4db0*/  BSYNC B0 ;  /* 0x0000000000007941 */ /* 0x000fea0003800000 */
.L_x_1728:
[----:B------:R0:W-:Y:S01]  /*4dc0*/  STG.E.U8 desc[UR36][R8.64], R0 ;  /* 0x0000000008007986 */ /* 0x0001e2000c101124 */
[----:B------:R-:W-:Y:S01]  /*4dd0*/  IMAD.MOV.U32 R19, RZ, RZ, R26 ;  /* 0x000000ffff137224 */ /* 0x000fe200078e001a */
[----:B------:R-:W-:Y:S06]  /*4de0*/  BRA `(.L_x_1703) ;  /* 0x00000004001c7947 */ /* 0x000fec0003800000 */
.L_x_1726:
        /* <DEDUP_REMOVED lines=16> */
.L_x_1733:
[----:B------:R-:W-:-:S04]  /*4ef0*/  LOP3.LUT R4, R4, 0x80000000, RZ, 0xc0, !PT ;  /* 0x8000000004047812 */ /* 0x000fc800078ec0ff */
[----:B------:R-:W-:-:S04]  /*4f00*/  SHF.R.U32.HI R4, RZ, 0x18, R4 ;  /* 0x00000018ff047819 */ /* 0x000fc80000011604 */
[----:B------:R-:W-:-:S04]  /*4f10*/  LOP3.LUT R3, R3, R4, RZ, 0xfc, !PT ;  /* 0x0000000403037212 */ /* 0x000fc800078efcff */
[----:B------:R-:W-:-:S07]  /*4f20*/  PRMT R0, R3, 0x7610, R0 ;  /* 0x0000761003007816 */ /* 0x000fce0000000000 */
.L_x_1732:
[----:B------:R-:W-:Y:S05]  /*4f30*/  BSYNC B0 ;  /* 0x0000000000007941 */ /* 0x000fea0003800000 */
.L_x_1731:
[----:B------:R0:W-:Y:S01]  /*4f40*/  STG.E.U8 desc[UR36][R8.64], R0 ;  /* 0x0000000008007986 */ /* 0x0001e2000c101124 */
[----:B------:R-:W-:Y:S01]  /*4f50*/  IMAD.MOV.U32 R19, RZ, RZ, R26 ;  /* 0x000000ffff137224 */ /* 0x000fe200078e001a */
[----:B------:R-:W-:Y:S06]  /*4f60*/  BRA `(.L_x_1703) ;  /* 0x0000000000bc7947 */ /* 0x000fec0003800000 */
.L_x_1725:
[----:B------:R-:W-:-:S13]  /*4f70*/  ISETP.NE.AND P0, PT, R0, 0x1c, PT ;  /* 0x0000001c0000780c */ /* 0x000fda0003f05270 */
[----:B------:R-:W-:Y:S05]  /*4f80*/  @!P0 BRA `(.L_x_1734) ;  /* 0x0000000000a88947 */ /* 0x000fea0003800000 */
[----:B------:R-:W-:-:S13]  /*4f90*/  ISETP.NE.AND P0, PT, R0, 0x1d, PT ;  /* 0x0000001d0000780c */ /* 0x000fda0003f05270 */
[----:B------:R-:W-:Y:S05]  /*4fa0*/  @!P0 BRA `(.L_x_1735) ;  /* 0x0000000000908947 */ /* 0x000fea0003800000 */
[----:B------:R-:W-:-:S13]  /*4fb0*/  ISETP.NE.AND P0, PT, R0, 0x2c, PT ;  /* 0x0000002c0000780c */ /* 0x000fda0003f05270 */
[----:B------:R-:W-:Y:S05]  /*4fc0*/  @P0 BRA `(.L_x_1708) ;  /* 0x0000000000400947 */ /* 0x000fea0003800000 */
[----:B------:R-:W-:Y:S01]  /*4fd0*/  SHF.R.U32.HI R5, RZ, 0x17, R4 ;  /* 0x00000017ff057819 */ /* 0x000fe20000011604 */
[----:B------:R-:W-:-:S03]  /*4fe0*/  IMAD.MOV.U32 R19, RZ, RZ, R26 ;  /* 0x000000ffff137224 */ /* 0x000fc600078e001a */
        /* <DEDUP_REMOVED lines=14> */
.L_x_1708:
        /* <DEDUP_REMOVED lines=15> */
[----:B0--3-5:R-:W-:Y:S05]  /*51c0*/  CALL.ABS.NOINC R14 ;  /* 0x000000000e007343 */ /* 0x029fea0003c00000 */
.L_x_1736:
[----:B------:R-:W-:Y:S01]  /*51d0*/  IMAD.MOV.U32 R19, RZ, RZ, R26 ;  /* 0x000000ffff137224 */ /* 0x000fe200078e001a */
[----:B------:R-:W-:Y:S06]  /*51e0*/  BRA `(.L_x_1703) ;  /* 0x00000000001c7947 */ /* 0x000fec0003800000 */
.L_x_1735:
[----:B------:R-:W0:Y:S01]  /*51f0*/  F2I.U64.TRUNC R4, R4 ;  /* 0x0000000400047311 */ /* 0x000e22000020d800 */
[----:B------:R-:W-:Y:S01]  /*5200*/  IMAD.MOV.U32 R19, RZ, RZ, R26 ;  /* 0x000000ffff137224 */ /* 0x000fe200078e001a */
[----:B0-----:R0:W-:Y:S01]  /*5210*/  STG.E.64 desc[UR36][R8.64], R4 ;  /* 0x0000000408007986 */ /* 0x0011e2000c101b24 */
[----:B------:R-:W-:Y:S05]  /*5220*/  BRA `(.L_x_1703) ;  /* 0x00000000000c7947 */ /* 0x000fea0003800000 */
.L_x_1734:
[----:B------:R-:W0:Y:S01]  /*5230*/  F2I.FTZ.U32.TRUNC.NTZ R3, R4 ;  /* 0x0000000400037305 */ /* 0x000e22000021f000 */
[----:B------:R-:W-:Y:S01]  /*5240*/  IMAD.MOV.U32 R19, RZ, RZ, R26 ;  /* 0x000000ffff137224 */ /* 0x000fe200078e001a */
[----:B0-----:R0:W-:Y:S06]  /*5250*/  STG.E desc[UR36][R8.64], R3 ;  /* 0x0000000308007986 */ /* 0x0011ec000c101924 */
.L_x_1703:
[----:B------:R-:W-:Y:S05]  /*5260*/  BSYNC B6 ;  /* 0x0000000000067941 */ /* 0x000fea0003800000 */
.L_x_1702:
[----:B------:R-:W-:Y:S01]  /*5270*/  ISETP.GE.AND P0, PT, R19, R17, PT ;  /* 0x000000111300720c */ /* 0x000fe20003f06270 */
[----:B------:R-:W-:-:S12]  /*5280*/  BSSY B6, `(.L_x_1737) ;  /* 0x00001d8000067945 */ /* 0x000fd80003800000 */
[----:B------:R-:W-:Y:S05]  /*5290*/  @P0 BRA `(.L_x_1738) ;  /* 0x0000001c00580947 */ /* 0x000fea0003800000 */
[----:B0-2-4-:R-:W0:Y:S01]  /*52a0*/  LDC.64 R8, c[0x0][0x218] ;  /* 0x00008600ff087b82 */ /* 0x015e220000000a00 */
[----:B------:R-:W-:Y:S01]  /*52b0*/  IMAD R0, R2, 0x200, R19 ;  /* 0x0000020002007824 */ /* 0x000fe200078e0213 */
[----:B-1----:R-:W-:Y:S01]  /*52c0*/  PRMT R4, R16, 0x9910, RZ ;  /* 0x0000991010047816 */ /* 0x002fe200000000ff */
        /* <DEDUP_REMOVED lines=15> */
[----:B---3-5:R-:W0:Y:S02]  /*53c0*/  F2I.FTZ.TRUNC.NTZ R3, R22 ;  /* 0x0000001600037305 */ /* 0x028e24000021f100 */
[----:B0-----:R4:W-:Y:S01]  /*53d0*/  STG.E.U8 desc[UR36][R8.64], R3 ;  /* 0x0000000308007986 */ /* 0x0019e2000c101124 */
[----:B------:R-:W-:Y:S05]  /*53e0*/  BRA `(.L_x_1744) ;  /* 0x0000000c00507947 */ /* 0x000fea0003800000 */
.L_x_1742:
[----:B---3-5:R-:W0:Y:S02]  /*53f0*/  F2I.S64.TRUNC R22, R22 ;  /* 0x0000001600167311 */ /* 0x028e24000020d900 */
[----:B0-----:R-:W-:-:S05]  /*5400*/  IMAD.MOV.U32 R3, RZ, RZ, R22 ;  /* 0x000000ffff037224 */ /* 0x001fca00078e0016 */
[----:B------:R3:W-:Y:S01]  /*5410*/  STG.E.U8 desc[UR36][R8.64], R3 ;  /* 0x0000000308007986 */ /* 0x0007e2000c101124 */
[----:B------:R-:W-:Y:S05]  /*5420*/  BRA `(.L_x_1744) ;  /* 0x0000000c00407947 */ /* 0x000fea0003800000 */
.L_x_1741:
[----:B------:R-:W-:-:S13]  /*5430*/  ISETP.NE.AND P0, PT, R0, 0x2, PT ;  /* 0x000000020000780c */ /* 0x000fda0003f05270 */
[----:B------:R-:W-:Y:S05]  /*5440*/  @!P0 BRA `(.L_x_1745) ;  /* 0x0000000000288947 */ /* 0x000fea0003800000 */
[----:B------:R-:W-:-:S13]  /*5450*/  ISETP.NE.AND P0, PT, R0, 0x3, PT ;  /* 0x000000030000780c */ /* 0x000fda0003f05270 */
[----:B------:R-:W-:Y:S05]  /*5460*/  @!P0 BRA `(.L_x_1746) ;  /* 0x0000000000148947 */ /* 0x000fea0003800000 */
[----:B------:R-:W-:-:S13]  /*5470*/  ISETP.NE.AND P0, PT, R0, 0x4, PT ;  /* 0x000000040000780c */ /* 0x000fda0003f05270 */
[----:B------:R-:W-:Y:S05]  /*5480*/  @P0 BRA `(.L_x_1743) ;  /* 0x0000000800d00947 */ /* 0x000fea0003800000 */
[----:B---3-5:R-:W0:Y:S02]  /*5490*/  F2I.S64.TRUNC R22, R22 ;  /* 0x0000001600167311 */ /* 0x028e24000020d900 */
[----:B0-----:R1:W-:Y:S01]  /*54a0*/  STG.E.64 desc[UR36][R8.64], R22 ;  /* 0x0000001608007986 */ /* 0x0013e2000c101b24 */
[----:B------:R-:W-:Y:S05]  /*54b0*/  BRA `(.L_x_1744) ;  /* 0x0000000c001c7947 */ /* 0x000fea0003800000 */
.L_x_1746:
[----:B---3-5:R-:W0:Y:S02]  /*54c0*/  F2I.FTZ.TRUNC.NTZ R3, R22 ;  /* 0x0000001600037305 */ /* 0x028e24000021f100 */
[----:B0-----:R2:W-:Y:S01]  /*54d0*/  STG.E desc[UR36][R8.64], R3 ;  /* 0x0000000308007986 */ /* 0x0015e2000c101924 */
[----:B------:R-:W-:Y:S05]  /*54e0*/  BRA `(.L_x_1744) ;  /* 0x0000000c00107947 */ /* 0x000fea0003800000 */
.L_x_1745:
[----:B---3-5:R-:W0:Y:S02]  /*54f0*/  F2I.FTZ.TRUNC.NTZ R3, R22 ;  /* 0x0000001600037305 */ /* 0x028e24000021f100 */
[----:B0-----:R0:W-:Y:S01]  /*5500*/  STG.E.U16 desc[UR36][R8.64], R3 ;  /* 0x0000000308007986 */ /* 0x0011e2000c101524 */
[----:B------:R-:W-:Y:S05]  /*5510*/  BRA `(.L_x_1744) ;  /* 0x0000000c00047947 */ /* 0x000fea0003800000 */
.L_x_1740:
[----:B------:R-:W-:-:S13]  /*5520*/  ISETP.GT.AND P0, PT, R0, 0x6, PT ;  /* 0x000000060000780c */ /* 0x000fda0003f04270 */
[----:B------:R-:W-:Y:S05]  /*5530*/  @P0 BRA `(.L_x_1747) ;  /* 0x0000000000240947 */ /* 0x000fea0003800000 */
[----:B------:R-:W-:-:S13]  /*5540*/  ISETP.NE.AND P0, PT, R0, 0x5, PT ;  /* 0x000000050000780c */ /* 0x000fda0003f05270 */
[----:B------:R-:W-:Y:S05]  /*5550*/  @!P0 BRA `(.L_x_1748) ;  /* 0x0000000000108947 */ /* 0x000fea0003800000 */
[----:B------:R-:W-:-:S13]  /*5560*/  ISETP.NE.AND P0, PT, R0, 0x6, PT ;  /* 0x000000060000780c */ /* 0x000fda0003f05270 */
[----:B------:R-:W-:Y:S05]  /*5570*/  @P0 BRA `(.L_x_1743) ;  /* 0x0000000800940947 */ /* 0x000fea0003800000 */
[----:B---3-5:R0:W-:Y:S01]  /*5580*/  STG.E desc[UR36][R8.64], R22 ;  /* 0x0000001608007986 */ /* 0x0281e2000c101924 */
[----:B------:R-:W-:Y:S05]  /*5590*/  BRA `(.L_x_1744) ;  /* 0x0000000800e47947 */ /* 0x000fea0003800000 */
.L_x_1748:
[----:B---3-5:R-:W-:-:S05]  /*55a0*/  F2FP.F16.F32.PACK_AB R22, RZ, R22 ;  /* 0x00000016ff16723e */ /* 0x028fca00000000ff */
[----:B------:R0:W-:Y:S01]  /*55b0*/  STG.E.U16 desc[UR36][R8.64], R22 ;  /* 0x0000001608007986 */ /* 0x0001e2000c101524 */
[----:B------:R-:W-:Y:S05]  /*55c0*/  BRA `(.L_x_1744) ;  /* 0x0000000800d87947 */ /* 0x000fea0003800000 */
.L_x_1747:
[----:B------:R-:W-:-:S13]  /*55d0*/  ISETP.NE.AND P0, PT, R0, 0x7, PT ;  /* 0x000000070000780c */ /* 0x000fda0003f05270 */
[----:B------:R-:W-:Y:S05]  /*55e0*/  @!P0 BRA `(.L_x_1749) ;  /* 0x00000000002c8947 */ /* 0x000fea0003800000 */
[----:B------:R-:W-:-:S13]  /*55f0*/  ISETP.NE.AND P0, PT, R0, 0x8, PT ;  /* 0x000000080000780c */ /* 0x000fda0003f05270 */
[----:B------:R-:W-:Y:S05]  /*5600*/  @!P0 BRA `(.L_x_1750) ;  /* 0x0000000000148947 */ /* 0x000fea0003800000 */
[----:B------:R-:W-:-:S13]  /*5610*/  ISETP.NE.AND P0, PT, R0, 0x9, PT ;  /* 0x000000090000780c */ /* 0x000fda0003f05270 */
[----:B------:R-:W-:Y:S05]  /*5620*/  @P0 BRA `(.L_x_1743) ;  /* 0x0000000800680947 */ /* 0x000fea0003800000 */
[----:B-----5:R-:W-:-:S05]  /*5630*/  IMAD.MOV.U32 R23, RZ, RZ, RZ ;  /* 0x000000ffff177224 */ /* 0x020fca00078e00ff */
[----:B---3--:R0:W-:Y:S01]  /*5640*/  STG.E.64 desc[UR36][R8.64], R22 ;  /* 0x0000001608007986 */ /* 0x0081e2000c101b24 */
[----:B------:R-:W-:Y:S05]  /*5650*/  BRA `(.L_x_1744) ;  /* 0x0000000800b47947 */ /* 0x000fea0003800000 */
.L_x_1750:
[----:B---3-5:R-:W-:-:S04]  /*5660*/  F2FP.F16.F32.PACK_AB R3, RZ, R22 ;  /* 0x00000016ff03723e */ /* 0x028fc800000000ff */
[----:B------:R-:W-:-:S05]  /*5670*/  PRMT R3, R3, 0x5410, RZ ;  /* 0x0000541003037816 */ /* 0x000fca00000000ff */
[----:B------:R0:W-:Y:S01]  /*5680*/  STG.E desc[UR36][R8.64], R3 ;  /* 0x0000000308007986 */ /* 0x0001e2000c101924 */
[----:B------:R-:W-:Y:S05]  /*5690*/  BRA `(.L_x_1744) ;  /* 0x0000000800a47947 */ /* 0x000fea0003800000 */
.L_x_1749:
[----:B---3-5:R-:W-:-:S06]  /*56a0*/  FMUL.FTZ R4, R22, 1 ;  /* 0x3f80000016047820 */ /* 0x028fcc0000410000 */
[----:B------:R-:W0:Y:S02]  /*56b0*/  F2F.F64.F32 R4, R4 ;  /* 0x0000000400047310 */ /* 0x000e240000201800 */
[----:B0-----:R0:W-:Y:S01]  /*56c0*/  STG.E.64 desc[UR36][R8.64], R4 ;  /* 0x0000000408007986 */ /* 0x0011e2000c101b24 */
[----:B------:R-:W-:Y:S05]  /*56d0*/  BRA `(.L_x_1744) ;  /* 0x0000000800947947 */ /* 0x000fea0003800000 */
.L_x_1739:
        /* <DEDUP_REMOVED lines=8> */
[----:B---3-5:R-:W-:-:S04]  /*5760*/  FSETP.NEU.FTZ.AND P0, PT, R22, RZ, PT ;  /* 0x000000ff1600720b */ /* 0x028fc80003f1d000 */
[----:B------:R-:W-:-:S05]  /*5770*/  SEL R3, RZ, 0x1, !P0 ;  /* 0x00000001ff037807 */ /* 0x000fca0004000000 */
[----:B------:R0:W-:Y:S01]  /*5780*/  STG.E.U8 desc[UR36][R8.64], R3 ;  /* 0x0000000308007986 */ /* 0x0001e2000c101124 */
[----:B------:R-:W-:Y:S05]  /*5790*/  BRA `(.L_x_1744) ;  /* 0x0000000800647947 */ /* 0x000fea0003800000 */
.L_x_1753:
[----:B---3-5:R-:W-:Y:S01]  /*57a0*/  FMUL.FTZ R4, R22, 1 ;  /* 0x3f80000016047820 */ /* 0x028fe20000410000 */
[----:B------:R-:W-:-:S05]  /*57b0*/  CS2R R6, SRZ ;  /* 0x0000000000067805 */ /* 0x000fca000001ff00 */
[----:B------:R-:W0:Y:S02]  /*57c0*/  F2F.F64.F32 R4, R4 ;  /* 0x0000000400047310 */ /* 0x000e240000201800 */
[----:B0-----:R0:W-:Y:S01]  /*57d0*/  STG.E.128 desc[UR36][R8.64], R4 ;  /* 0x0000000408007986 */ /* 0x0011e2000c101d24 */
[----:B------:R-:W-:Y:S05]  /*57e0*/  BRA `(.L_x_1744) ;  /* 0x0000000800507947 */ /* 0x000fea0003800000 */
.L_x_1752:
[----:B------:R-:W-:-:S13]  /*57f0*/  ISETP.NE.AND P0, PT, R0, 0xf, PT ;  /* 0x0000000f0000780c */ /* 0x000fda0003f05270 */
[----:B------:R-:W-:Y:S05]  /*5800*/  @!P0 BRA `(.L_x_1754) ;  /* 0x0000000000ac8947 */ /* 0x000fea0003800000 */
[----:B------:R-:W-:-:S13]  /*5810*/  ISETP.NE.AND P0, PT, R0, 0x17, PT ;  /* 0x000000170000780c */ /* 0x000fda0003f05270 */
[----:B------:R-:W-:Y:S05]  /*5820*/  @!P0 BRA `(.L_x_1755) ;  /* 0x0000000000508947 */ /* 0x000fea0003800000 */
[----:B------:R-:W-:-:S13]  /*5830*/  ISETP.NE.AND P0, PT, R0, 0x18, PT ;  /* 0x000000180000780c */ /* 0x000fda0003f05270 */
[----:B------:R-:W-:Y:S05]  /*5840*/  @P0 BRA `(.L_x_1743) ;  /* 0x0000000400e00947 */ /* 0x000fea0003800000 */
[C---:B---3-5:R-:W-:Y:S01]  /*5850*/  LOP3.LUT R4, R22.reuse, 0x7fffffff, RZ, 0xc0, !PT ;  /* 0x7fffffff16047812 */ /* 0x068fe200078ec0ff */
        /* <DEDUP_REMOVED lines=13> */
.L_x_1757:
[----:B------:R-:W-:Y:S05]  /*5930*/  BSYNC B0 ;  /* 0x0000000000007941 */ /* 0x000fea0003800000 */
.L_x_1756:
[----:B------:R-:W-:-:S05]  /*5940*/  LOP3.LUT R5, R0, R5, RZ, 0xfc, !PT ;  /* 0x0000000500057212 */ /* 0x000fca00078efcff */
[----:B------:R0:W-:Y:S01]  /*5950*/  STG.E.U8 desc[UR36][R8.64], R5 ;  /* 0x0000000508007986 */ /* 0x0001e2000c101124 */
[----:B------:R-:W-:Y:S05]  /*5960*/  BRA `(.L_x_1744) ;  /* 0x0000000400f07947 */ /* 0x000fea0003800000 */
.L_x_1755:
[----:B---3-5:R-:W-:Y:S01]  /*5970*/  LOP3.LUT R4, R22, 0x7fffffff, RZ, 0xc0, !PT ;  /* 0x7fffffff16047812 */ /* 0x028fe200078ec0ff */
        /* <DEDUP_REMOVED lines=11> */
.L_x_1759:
[----:B------:R-:W-:Y:S01]  /*5a30*/  IMAD.MOV.U32 R0, RZ, RZ, 0x7f ;  /* 0x0000007fff007424 */ /* 0x000fe200078e00ff */
[----:B------:R-:W-:-:S04]  /*5a40*/  ISETP.GT.U32.AND P0, PT, R4, 0x7f800000, PT ;  /* 0x7f8000000400780c */ /* 0x000fc80003f04070 */
[----:B------:R-:W-:-:S09]  /*5a50*/  SEL R0, R0, 0x7c, P0 ;  /* 0x0000007c00007807 */ /* 0x000fd20000000000 */
.L_x_1760:
[----:B------:R-:W-:Y:S05]  /*5a60*/  BSYNC B0 ;  /* 0x0000000000007941 */ /* 0x000fea0003800000 */
.L_x_1758:
[----:B------:R-:W-:-:S04]  /*5a70*/  LOP3.LUT R22, R22, 0x80000000, RZ, 0xc0, !PT ;  /* 0x8000000016167812 */ /* 0x000fc800078ec0ff */
[----:B------:R-:W-:-:S04]  /*5a80*/  SHF.R.U32.HI R3, RZ, 0x18, R22 ;  /* 0x00000018ff037819 */ /* 0x000fc80000011616 */
[----:B------:R-:W-:-:S05]  /*5a90*/  LOP3.LUT R3, R0, R3, RZ, 0xfc, !PT ;  /* 0x0000000300037212 */ /* 0x000fca00078efcff */
[----:B------:R0:W-:Y:S01]  /*5aa0*/  STG.E.U8 desc[UR36][R8.64], R3 ;  /* 0x0000000308007986 */ /* 0x0001e2000c101124 */
[----:B------:R-:W-:Y:S05]  /*5ab0*/  BRA `(.L_x_1744) ;  /* 0x00000004009c7947 */ /* 0x000fea0003800000 */
.L_x_1754:
[----:B---3-5:R-:W-:-:S05]  /*5ac0*/  F2FP.BF16.F32.PACK_AB R22, RZ, R22 ;  /* 0x00000016ff16723e */ /* 0x028fca00000010ff */
[----:B------:R0:W-:Y:S01]  /*5ad0*/  STG.E.U16 desc[UR36][R8.64], R22 ;  /* 0x0000001608007986 */ /* 0x0001e2000c101524 */
[----:B------:R-:W-:Y:S05]  /*5ae0*/  BRA `(.L_x_1744) ;  /* 0x0000000400907947 */ /* 0x000fea0003800000 */
.L_x_1751:
        /* <DEDUP_REMOVED lines=8> */
[----:B---3-5:R-:W0:Y:S02]  /*5b70*/  F2I.FTZ.U32.TRUNC.NTZ R3, R22 ;  /* 0x0000001600037305 */ /* 0x028e24000021f000 */
[----:B0-----:R0:W-:Y:S01]  /*5b80*/  STG.E.U16 desc[UR36][R8.64], R3 ;  /* 0x0000000308007986 */ /* 0x0011e2000c101524 */
[----:B------:R-:W-:Y:S05]  /*5b90*/  BRA `(.L_x_1744) ;  /* 0x0000000400647947 */ /* 0x000fea0003800000 */
.L_x_1763:
[----:B---3-5:R-:W-:Y:S01]  /*5ba0*/  LOP3.LUT R3, R22, 0x7fffffff, RZ, 0xc0, !PT ;  /* 0x7fffffff16037812 */ /* 0x028fe200078ec0ff */
        /* <DEDUP_REMOVED lines=15> */
.L_x_1766:
[----:B------:R-:W-:-:S04]  /*5ca0*/  LOP3.LUT R22, R22, 0x80000000, RZ, 0xc0, !PT ;  /* 0x8000000016167812 */ /* 0x000fc800078ec0ff */
[----:B------:R-:W-:-:S04]  /*5cb0*/  SHF.R.U32.HI R3, RZ, 0x18, R22 ;  /* 0x00000018ff037819 */ /* 0x000fc80000011616 */
[----:B------:R-:W-:-:S04]  /*5cc0*/  LOP3.LUT R0, R0, R3, RZ, 0xfc, !PT ;  /* 0x0000000300007212 */ /* 0x000fc800078efcff */
[----:B------:R-:W-:-:S07]  /*5cd0*/  PRMT R4, R0, 0x7610, R4 ;  /* 0x0000761000047816 */ /* 0x000fce0000000004 */
.L_x_1765:
[----:B------:R-:W-:Y:S05]  /*5ce0*/  BSYNC B0 ;  /* 0x0000000000007941 */ /* 0x000fea0003800000 */
.L_x_1764:
[----:B------:R0:W-:Y:S01]  /*5cf0*/  STG.E.U8 desc[UR36][R8.64], R4 ;  /* 0x0000000408007986 */ /* 0x0001e2000c101124 */
[----:B------:R-:W-:Y:S05]  /*5d00*/  BRA `(.L_x_1744) ;  /* 0x0000000400087947 */ /* 0x000fea0003800000 */
.L_x_1762:
        /* <DEDUP_REMOVED lines=16> */
.L_x_1769:
[----:B------:R-:W-:-:S04]  /*5e10*/  LOP3.LUT R22, R22, 0x80000000, RZ, 0xc0, !PT ;  /* 0x8000000016167812 */ /* 0x000fc800078ec0ff */
[----:B------:R-:W-:-:S04]  /*5e20*/  SHF.R.U32.HI R3, RZ, 0x18, R22 ;  /* 0x00000018ff037819 */ /* 0x000fc80000011616 */
[----:B------:R-:W-:-:S04]  /*5e30*/  LOP3.LUT R0, R0, R3, RZ, 0xfc, !PT ;  /* 0x0000000300007212 */ /* 0x000fc800078efcff */
[----:B------:R-:W-:-:S07]  /*5e40*/  PRMT R4, R0, 0x7610, R4 ;  /* 0x0000761000047816 */ /* 0x000fce0000000004 */
.L_x_1768:
[----:B------:R-:W-:Y:S05]  /*5e50*/  BSYNC B0 ;  /* 0x0000000000007941 */ /* 0x000fea0003800000 */
.L_x_1767:
[----:B------:R0:W-:Y:S01]  /*5e60*/  STG.E.U8 desc[UR36][R8.64], R4 ;  /* 0x0000000408007986 */ /* 0x0001e2000c101124 */
[----:B------:R-:W-:Y:S05]  /*5e70*/  BRA `(.L_x_1744) ;  /* 0x0000000000ac7947 */ /* 0x000fea0003800000 */
.L_x_1761:
[----:B------:R-:W-:-:S13]  /*5e80*/  ISETP.NE.AND P0, PT, R0, 0x1c, PT ;  /* 0x0000001c0000780c */ /* 0x000fda0003f05270 */
[----:B------:R-:W-:Y:S05]  /*5e90*/  @!P0 BRA `(.L_x_1770) ;  /* 0x00000000009c8947 */ /* 0x000fea0003800000 */
[----:B------:R-:W-:-:S13]  /*5ea0*/  ISETP.NE.AND P0, PT, R0, 0x1d, PT ;  /* 0x0000001d0000780c */ /* 0x000fda0003f05270 */
[----:B------:R-:W-:Y:S05]  /*5eb0*/  @!P0 BRA `(.L_x_1771) ;  /* 0x0000000000888947 */ /* 0x000fea0003800000 */
[----:B------:R-:W-:-:S13]  /*5ec0*/  ISETP.NE.AND P0, PT, R0, 0x2c, PT ;  /* 0x0000002c0000780c */ /* 0x000fda0003f05270 */
[----:B------:R-:W-:Y:S05]  /*5ed0*/  @P0 BRA `(.L_x_1743) ;  /* 0x00000000003c0947 */ /* 0x000fea0003800000 */
[----:B---3-5:R-:W-:-:S04]  /*5ee0*/  SHF.R.U32.HI R4, RZ, 0x17, R22 ;  /* 0x00000017ff047819 */ /* 0x028fc80000011616 */
        /* <DEDUP_REMOVED lines=14> */
.L_x_1743:
        /* <DEDUP_REMOVED lines=16> */
.L_x_1772:
[----:B------:R-:W-:Y:S05]  /*60d0*/  BRA `(.L_x_1744) ;  /* 0x0000000000147947 */ /* 0x000fea0003800000 */
.L_x_1771:
[----:B---3-5:R-:W0:Y:S02]  /*60e0*/  F2I.U64.TRUNC R22, R22 ;  /* 0x0000001600167311 */ /* 0x028e24000020d800 */
[----:B0-----:R0:W-:Y:S01]  /*60f0*/  STG.E.64 desc[UR36][R8.64], R22 ;  /* 0x0000001608007986 */ /* 0x0011e2000c101b24 */
[----:B------:R-:W-:Y:S05]  /*6100*/  BRA `(.L_x_1744) ;  /* 0x0000000000087947 */ /* 0x000fea0003800000 */
.L_x_1770:
[----:B---3-5:R-:W0:Y:S02]  /*6110*/  F2I.FTZ.U32.TRUNC.NTZ R3, R22 ;  /* 0x0000001600037305 */ /* 0x028e24000021f000 */
[----:B0-----:R0:W-:Y:S02]  /*6120*/  STG.E desc[UR36][R8.64], R3 ;  /* 0x0000000308007986 */ /* 0x0011e4000c101924 */
.L_x_1744:
        /* <DEDUP_REMOVED lines=24> */
.L_x_1776:
[----:B------:R-:W0:Y:S02]  /*62b0*/  F2I.S64.TRUNC R24, R24 ;  /* 0x0000001800187311 */ /* 0x000e24000020d900 */
[----:B0-----:R-:W-:-:S05]  /*62c0*/  IMAD.MOV.U32 R3, RZ, RZ, R24 ;  /* 0x000000ffff037224 */ /* 0x001fca00078e0018 */
[----:B------:R0:W-:Y:S01]  /*62d0*/  STG.E.U8 desc[UR36][R8.64], R3 ;  /* 0x0000000308007986 */ /* 0x0001e2000c101124 */
[----:B------:R-:W-:Y:S05]  /*62e0*/  BRA `(.L_x_1778) ;  /* 0x0000000c00407947 */ /* 0x000fea0003800000 */
.L_x_1775:
        /* <DEDUP_REMOVED lines=9> */
.L_x_1780:
[----:B------:R-:W0:Y:S02]  /*6380*/  F2I.FTZ.TRUNC.NTZ R3, R24 ;  /* 0x0000001800037305 */ /* 0x000e24000021f100 */
[----:B0-----:R0:W-:Y:S01]  /*6390*/  STG.E desc[UR36][R8.64], R3 ;  /* 0x0000000308007986 */ /* 0x0011e2000c101924 */
[----:B------:R-:W-:Y:S05]  /*63a0*/  BRA `(.L_x_1778) ;  /* 0x0000000c00107947 */ /* 0x000fea0003800000 */
.L_x_1779:
[----:B------:R-:W0:Y:S02]  /*63b0*/  F2I.FTZ.TRUNC.NTZ R3, R24 ;  /* 0x0000001800037305 */ /* 0x000e24000021f100 */
[----:B0-----:R0:W-:Y:S01]  /*63c0*/  STG.E.U16 desc[UR36][R8.64], R3 ;  /* 0x0000000308007986 */ /* 0x0011e2000c101524 */
[----:B------:R-:W-:Y:S05]  /*63d0*/  BRA `(.L_x_1778) ;  /* 0x0000000c00047947 */ /* 0x000fea0003800000 */
.L_x_1774:
        /* <DEDUP_REMOVED lines=8> */
.L_x_1782:
[----:B------:R-:W-:-:S05]  /*6460*/  F2FP.F16.F32.PACK_AB R24, RZ, R24 ;  /* 0x00000018ff18723e */ /* 0x000fca00000000ff */
[----:B------:R0:W-:Y:S01]  /*6470*/  STG.E.U16 desc[UR36][R8.64], R24 ;  /* 0x0000001808007986 */ /* 0x0001e2000c101524 */
[----:B------:R-:W-:Y:S05]  /*6480*/  BRA `(.L_x_1778) ;  /* 0x0000000800d87947 */ /* 0x000fea0003800000 */
.L_x_1781:
        /* <DEDUP_REMOVED lines=9> */
.L_x_1784:
[----:B------:R-:W-:-:S04]  /*6520*/  F2FP.F16.F32.PACK_AB R3, RZ, R24 ;  /* 0x00000018ff03723e */ /* 0x000fc800000000ff */
[----:B------:R-:W-:-:S05]  /*6530*/  PRMT R3, R3, 0x5410, RZ ;  /* 0x0000541003037816 */ /* 0x000fca00000000ff */
[----:B------:R0:W-:Y:S01]  /*6540*/  STG.E desc[UR36][R8.64], R3 ;  /* 0x0000000308007986 */ /* 0x0001e2000c101924 */
[----:B------:R-:W-:Y:S05]  /*6550*/  BRA `(.L_x_1778) ;  /* 0x0000000800a47947 */ /* 0x000fea0003800000 */
.L_x_1783:
[----:B------:R-:W-:-:S06]  /*6560*/  FMUL.FTZ R4, R24, 1 ;  /* 0x3f80000018047820 */ /* 0x000fcc0000410000 */
[----:B------:R-:W0:Y:S02]  /*6570*/  F2F.F64.F32 R4, R4 ;  /* 0x0000000400047310 */ /* 0x000e240000201800 */
[----:B0-----:R0:W-:Y:S01]  /*6580*/  STG.E.64 desc[UR36][R8.64], R4 ;  /* 0x0000000408007986 */ /* 0x0011e2000c101b24 */
[----:B------:R-:W-:Y:S05]  /*6590*/  BRA `(.L_x_1778) ;  /* 0x0000000800947947 */ /* 0x000fea0003800000 */
.L_x_1773:
        /* <DEDUP_REMOVED lines=12> */
.L_x_1787:
[----:B------:R-:W-:Y:S01]  /*6660*/  FMUL.FTZ R4, R24, 1 ;  /* 0x3f80000018047820 */ /* 0x000fe20000410000 */
[----:B------:R-:W-:-:S05]  /*6670*/  CS2R R6, SRZ ;  /* 0x0000000000067805 */ /* 0x000fca000001ff00 */
[----:B------:R-:W0:Y:S02]  /*6680*/  F2F.F64.F32 R4, R4 ;  /* 0x0000000400047310 */ /* 0x000e240000201800 */
[----:B0-----:R0:W-:Y:S01]  /*6690*/  STG.E.128 desc[UR36][R8.64], R4 ;  /* 0x0000000408007986 */ /* 0x0011e2000c101d24 */
[----:B------:R-:W-:Y:S05]  /*66a0*/  BRA `(.L_x_1778) ;  /* 0x0000000800507947 */ /* 0x000fea0003800000 */
.L_x_1786:
        /* <DEDUP_REMOVED lines=20> */
.L_x_1791:
[----:B------:R-:W-:Y:S05]  /*67f0*/  BSYNC B0 ;  /* 0x0000000000007941 */ /* 0x000fea0003800000 */
.L_x_1790:
[----:B------:R-:W-:-:S05]  /*6800*/  LOP3.LUT R5, R0, R5, RZ, 0xfc, !PT ;  /* 0x0000000500057212 */ /* 0x000fca00078efcff */
[----:B------:R0:W-:Y:S01]  /*6810*/  STG.E.U8 desc[UR36][R8.64], R5 ;  /* 0x0000000508007986 */ /* 0x0001e2000c101124 */
[----:B------:R-:W-:Y:S05]  /*6820*/  BRA `(.L_x_1778) ;  /* 0x0000000400f07947 */ /* 0x000fea0003800000 */
.L_x_1789:
        /* <DEDUP_REMOVED lines=12> */
.L_x_1793:
[----:B------:R-:W-:Y:S01]  /*68f0*/  IMAD.MOV.U32 R0, RZ, RZ, 0x7f ;  /* 0x0000007fff007424 */ /* 0x000fe200078e00ff */
[----:B------:R-:W-:-:S04]  /*6900*/  ISETP.GT.U32.AND P0, PT, R4, 0x7f800000, PT ;  /* 0x7f8000000400780c */ /* 0x000fc80003f04070 */
[----:B------:R-:W-:-:S09]  /*6910*/  SEL R0, R0, 0x7c, P0 ;  /* 0x0000007c00007807 */ /* 0x000fd20000000000 */
.L_x_1794:
[----:B------:R-:W-:Y:S05]  /*6920*/  BSYNC B0 ;  /* 0x0000000000007941 */ /* 0x000fea0003800000 */
.L_x_1792:
[----:B------:R-:W-:-:S04]  /*6930*/  LOP3.LUT R24, R24, 0x80000000, RZ, 0xc0, !PT ;  /* 0x8000000018187812 */ /* 0x000fc800078ec0ff */
[----:B------:R-:W-:-:S04]  /*6940*/  SHF.R.U32.HI R3, RZ, 0x18, R24 ;  /* 0x00000018ff037819 */ /* 0x000fc80000011618 */
[----:B------:R-:W-:-:S05]  /*6950*/  LOP3.LUT R3, R0, R3, RZ, 0xfc, !PT ;  /* 0x0000000300037212 */ /* 0x000fca00078efcff */
[----:B------:R0:W-:Y:S01]  /*6960*/  STG.E.U8 desc[UR36][R8.64], R3 ;  /* 0x0000000308007986 */ /* 0x0001e2000c101124 */
[----:B------:R-:W-:Y:S05]  /*6970*/  BRA `(.L_x_1778) ;  /* 0x00000004009c7947 */ /* 0x000fea0003800000 */
.L_x_1788:
[----:B------:R-:W-:-:S05]  /*6980*/  F2FP.BF16.F32.PACK_AB R24, RZ, R24 ;  /* 0x00000018ff18723e */ /* 0x000fca00000010ff */
[----:B------:R0:W-:Y:S01]  /*6990*/  STG.E.U16 desc[UR36][R8.64], R24 ;  /* 0x0000001808007986 */ /* 0x0001e2000c101524 */
[----:B------:R-:W-:Y:S05]  /*69a0*/  BRA `(.L_x_1778) ;  /* 0x0000000400907947 */ /* 0x000fea0003800000 */
.L_x_1785:
        /* <DEDUP_REMOVED lines=11> */
.L_x_1797:
        /* <DEDUP_REMOVED lines=16> */
.L_x_1800:
[----:B------:R-:W-:-:S04]  /*6b60*/  LOP3.LUT R24, R24, 0x80000000, RZ, 0xc0, !PT ;  /* 0x8000000018187812 */ /* 0x000fc800078ec0ff */
[----:B------:R-:W-:-:S04]  /*6b70*/  SHF.R.U32.HI R3, RZ, 0x18, R24 ;  /* 0x00000018ff037819 */ /* 0x000fc80000011618 */
[----:B------:R-:W-:-:S04]  /*6b80*/  LOP3.LUT R0, R0, R3, RZ, 0xfc, !PT ;  /* 0x0000000300007212 */ /* 0x000fc800078efcff */
[----:B------:R-:W-:-:S07]  /*6b90*/  PRMT R4, R0, 0x7610, R4 ;  /* 0x0000761000047816 */ /* 0x000fce0000000004 */
.L_x_1799:
[----:B------:R-:W-:Y:S05]  /*6ba0*/  BSYNC B0 ;  /* 0x0000000000007941 */ /* 0x000fea0003800000 */
.L_x_1798:
[----:B------:R3:W-:Y:S01]  /*6bb0*/  STG.E.U8 desc[UR36][R8.64], R4 ;  /* 0x0000000408007986 */ /* 0x0007e2000c101124 */
[----:B------:R-:W-:Y:S05]  /*6bc0*/  BRA `(.L_x_1778) ;  /* 0x0000000400087947 */ /* 0x000fea0003800000 */
.L_x_1796:
        /* <DEDUP_REMOVED lines=16> */
.L_x_1803:
[----:B------:R-:W-:-:S04]  /*6cd0*/  LOP3.LUT R24, R24, 0x80000000, RZ, 0xc0, !PT ;  /* 0x8000000018187812 */ /* 0x000fc800078ec0ff */
[----:B------:R-:W-:-:S04]  /*6ce0*/  SHF.R.U32.HI R3, RZ, 0x18, R24 ;  /* 0x00000018ff037819 */ /* 0x000fc80000011618 */
[----:B------:R-:W-:-:S04]  /*6cf0*/  LOP3.LUT R0, R0, R3, RZ, 0xfc, !PT ;  /* 0x0000000300007212 */ /* 0x000fc800078efcff */
[----:B------:R-:W-:-:S07]  /*6d00*/  PRMT R4, R0, 0x7610, R4 ;  /* 0x0000761000047816 */ /* 0x000fce0000000004 */
.L_x_1802:
[----:B------:R-:W-:Y:S05]  /*6d10*/  BSYNC B0 ;  /* 0x0000000000007941 */ /* 0x000fea0003800000 */
.L_x_1801:
[----:B------:R0:W-:Y:S01]  /*6d20*/  STG.E.U8 desc[UR36][R8.64], R4 ;  /* 0x0000000408007986 */ /* 0x0001e2000c101124 */
[----:B------:R-:W-:Y:S05]  /*6d30*/  BRA `(.L_x_1778) ;  /* 0x0000000000ac7947 */ /* 0x000fea0003800000 */
.L_x_1795:
        /* <DEDUP_REMOVED lines=21> */
.L_x_1777:
        /* <DEDUP_REMOVED lines=16> */
.L_x_1806:
[----:B------:R-:W-:Y:S05]  /*6f90*/  BRA `(.L_x_1778) ;  /* 0x0000000000147947 */ /* 0x000fea0003800000 */
.L_x_1805:
[----:B------:R-:W0:Y:S02]  /*6fa0*/  F2I.U64.TRUNC R24, R24 ;  /* 0x0000001800187311 */ /* 0x000e24000020d800 */
[----:B0-----:R2:W-:Y:S01]  /*6fb0*/  STG.E.64 desc[UR36][R8.64], R24 ;  /* 0x0000001808007986 */ /* 0x0015e2000c101b24 */
[----:B------:R-:W-:Y:S05]  /*6fc0*/  BRA `(.L_x_1778) ;  /* 0x0000000000087947 */ /* 0x000fea0003800000 */
.L_x_1804:
[----:B------:R-:W0:Y:S02]  /*6fd0*/  F2I.FTZ.U32.TRUNC.NTZ R3, R24 ;  /* 0x0000001800037305 */ /* 0x000e24000021f000 */
[----:B0-----:R0:W-:Y:S02]  /*6fe0*/  STG.E desc[UR36][R8.64], R3 ;  /* 0x0000000308007986 */ /* 0x0011e4000c101924 */
.L_x_1778:
[----:B------:R-:W-:-:S07]  /*6ff0*/  VIADD R19, R19, 0x80 ;  /* 0x0000008013137836 */ /* 0x000fce0000000000 */
.L_x_1738:
[----:B------:R-:W-:Y:S05]  /*7000*/  BSYNC B6 ;  /* 0x0000000000067941 */ /* 0x000fea0003800000 */
.L_x_1737:
[----:B------:R-:W-:-:S13]  /*7010*/  ISETP.GE.AND P0, PT, R19, R17, PT ;  /* 0x000000111300720c */ /* 0x000fda0003f06270 */
[----:B------:R-:W-:Y:S05]  /*7020*/  @P0 EXIT ;  /* 0x000000000000094d */ /* 0x000fea0003800000 */
[----:B0-23--:R-:W0:Y:S01]  /*7030*/  LDC.64 R4, c[0x0][0x218] ;  /* 0x00008600ff047b82 */ /* 0x00de220000000a00 */
[----:B-1----:R-:W-:Y:S01]  /*7040*/  PRMT R0, R16, 0x9910, RZ ;  /* 0x0000991010007816 */ /* 0x002fe200000000ff */
[----:B------:R-:W-:Y:S01]  /*7050*/  IMAD R2, R2, 0x200, R19 ;  /* 0x0000020002027824 */ /* 0x000fe200078e0213 */
[----:B------:R-:W-:Y:S02]  /*7060*/  ULDC UR4, c[0x0][0x238] ;  /* 0x00008e0000047ab9 */ /* 0x000fe40000000800 */
[----:B------:R-:W-:Y:S01]  /*7070*/  ISETP.GT.AND P1, PT, R0, 0x9, PT ;  /* 0x000000090000780c */ /* 0x000fe20003f24270 */
[----:B----4-:R-:W-:-:S05]  /*7080*/  IMAD R3, R2, UR4, RZ ;  /* 0x0000000402037c24 */ /* 0x010fca000f8e02ff */
        /* <DEDUP_REMOVED lines=11> */
[----:B-----5:R-:W0:Y:S02]  /*7140*/  F2I.FTZ.TRUNC.NTZ R5, R18 ;  /* 0x0000001200057305 */ /* 0x020e24000021f100 */
[----:B0-----:R-:W-:Y:S01]  /*7150*/  STG.E.U8 desc[UR36][R2.64], R5 ;  /* 0x0000000502007986 */ /* 0x001fe2000c101124 */
[----:B------:R-:W-:Y:S05]  /*7160*/  EXIT ;  /* 0x000000000000794d */ /* 0x000fea0003800000 */
.L_x_1810:
[----:B-----5:R-:W0:Y:S02]  /*7170*/  F2I.S64.TRUNC R18, R18 ;  /* 0x0000001200127311 */ /* 0x020e24000020d900 */
[----:B0-----:R-:W-:-:S05]  /*7180*/  IMAD.MOV.U32 R5, RZ, RZ, R18 ;  /* 0x000000ffff057224 */ /* 0x001fca00078e0012 */
[----:B------:R-:W-:Y:S01]  /*7190*/  STG.E.U8 desc[UR36][R2.64], R5 ;  /* 0x0000000502007986 */ /* 0x000fe2000c101124 */
[----:B------:R-:W-:Y:S05]  /*71a0*/  EXIT ;  /* 0x000000000000794d */ /* 0x000fea0003800000 */
.L_x_1809:
[----:B------:R-:W-:-:S13]  /*71b0*/  ISETP.NE.AND P0, PT, R0, 0x2, PT ;  /* 0x000000020000780c */ /* 0x000fda0003f05270 */
[----:B------:R-:W-:Y:S05]  /*71c0*/  @!P0 BRA `(.L_x_1812) ;  /* 0x0000000000288947 */ /* 0x000fea0003800000 */
[----:B------:R-:W-:-:S13]  /*71d0*/  ISETP.NE.AND P0, PT, R0, 0x3, PT ;  /* 0x000000030000780c */ /* 0x000fda0003f05270 */
[----:B------:R-:W-:Y:S05]  /*71e0*/  @!P0 BRA `(.L_x_1813) ;  /* 0x0000000000148947 */ /* 0x000fea0003800000 */
[----:B------:R-:W-:-:S13]  /*71f0*/  ISETP.NE.AND P0, PT, R0, 0x4, PT ;  /* 0x000000040000780c */ /* 0x000fda0003f05270 */
[----:B------:R-:W-:Y:S05]  /*7200*/  @P0 BRA `(.L_x_1811) ;  /* 0x0000000800d00947 */ /* 0x000fea0003800000 */
[----:B-----5:R-:W0:Y:S02]  /*7210*/  F2I.S64.TRUNC R18, R18 ;  /* 0x0000001200127311 */ /* 0x020e24000020d900 */
[----:B0-----:R-:W-:Y:S01]  /*7220*/  STG.E.64 desc[UR36][R2.64], R18 ;  /* 0x0000001202007986 */ /* 0x001fe2000c101b24 */
[----:B------:R-:W-:Y:S05]  /*7230*/  EXIT ;  /* 0x000000000000794d */ /* 0x000fea0003800000 */
.L_x_1813:
[----:B-----5:R-:W0:Y:S02]  /*7240*/  F2I.FTZ.TRUNC.NTZ R5, R18 ;  /* 0x0000001200057305 */ /* 0x020e24000021f100 */
[----:B0-----:R-:W-:Y:S01]  /*7250*/  STG.E desc[UR36][R2.64], R5 ;  /* 0x0000000502007986 */ /* 0x001fe2000c101924 */
[----:B------:R-:W-:Y:S05]  /*7260*/  EXIT ;  /* 0x000000000000794d */ /* 0x000fea0003800000 */
.L_x_1812:
[----:B-----5:R-:W0:Y:S02]  /*7270*/  F2I.FTZ.TRUNC.NTZ R5, R18 ;  /* 0x0000001200057305 */ /* 0x020e24000021f100 */
[----:B0-----:R-:W-:Y:S01]  /*7280*/  STG.E.U16 desc[UR36][R2.64], R5 ;  /* 0x0000000502007986 */ /* 0x001fe2000c101524 */
[----:B------:R-:W-:Y:S05]  /*7290*/  EXIT ;  /* 0x000000000000794d */ /* 0x000fea0003800000 */
.L_x_1808:
[----:B------:R-:W-:-:S13]  /*72a0*/  ISETP.GT.AND P0, PT, R0, 0x6, PT ;  /* 0x000000060000780c */ /* 0x000fda0003f04270 */
[----:B------:R-:W-:Y:S05]  /*72b0*/  @P0 BRA `(.L_x_1814) ;  /* 0x0000000000240947 */ /* 0x000fea0003800000 */
[----:B------:R-:W-:-:S13]  /*72c0*/  ISETP.NE.AND P0, PT, R0, 0x5, PT ;  /* 0x000000050000780c */ /* 0x000fda0003f05270 */
[----:B------:R-:W-:Y:S05]  /*72d0*/  @!P0 BRA `(.L_x_1815) ;  /* 0x0000000000108947 */ /* 0x000fea0003800000 */
[----:B------:R-:W-:-:S13]  /*72e0*/  ISETP.NE.AND P0, PT, R0, 0x6, PT ;  /* 0x000000060000780c */ /* 0x000fda0003f05270 */
[----:B------:R-:W-:Y:S05]  /*72f0*/  @P0 BRA `(.L_x_1811) ;  /* 0x0000000800940947 */ /* 0x000fea0003800000 */
[----:B-----5:R-:W-:Y:S01]  /*7300*/  STG.E desc[UR36][R2.64], R18 ;  /* 0x0000001202007986 */ /* 0x020fe2000c101924 */
[----:B------:R-:W-:Y:S05]  /*7310*/  EXIT ;  /* 0x000000000000794d */ /* 0x000fea0003800000 */
.L_x_1815:
[----:B-----5:R-:W-:-:S05]  /*7320*/  F2FP.F16.F32.PACK_AB R18, RZ, R18 ;  /* 0x00000012ff12723e */ /* 0x020fca00000000ff */
[----:B------:R-:W-:Y:S01]  /*7330*/  STG.E.U16 desc[UR36][R2.64], R18 ;  /* 0x0000001202007986 */ /* 0x000fe2000c101524 */
[----:B------:R-:W-:Y:S05]  /*7340*/  EXIT ;  /* 0x000000000000794d */ /* 0x000fea0003800000 */
.L_x_1814:
[----:B------:R-:W-:-:S13]  /*7350*/  ISETP.NE.AND P0, PT, R0, 0x7, PT ;  /* 0x000000070000780c */ /* 0x000fda0003f05270 */
[----:B------:R-:W-:Y:S05]  /*7360*/  @!P0 BRA `(.L_x_1816) ;  /* 0x00000000002c8947 */ /* 0x000fea0003800000 */
[----:B------:R-:W-:-:S13]  /*7370*/  ISETP.NE.AND P0, PT, R0, 0x8, PT ;  /* 0x000000080000780c */ /* 0x000fda0003f05270 */
[----:B------:R-:W-:Y:S05]  /*7380*/  @!P0 BRA `(.L_x_1817) ;  /* 0x0000000000148947 */ /* 0x000fea0003800000 */
[----:B------:R-:W-:-:S13]  /*7390*/  ISETP.NE.AND P0, PT, R0, 0x9, PT ;  /* 0x000000090000780c */ /* 0x000fda0003f05270 */
[----:B------:R-:W-:Y:S05]  /*73a0*/  @P0 BRA `(.L_x_1811) ;  /* 0x0000000800680947 */ /* 0x000fea0003800000 */
[----:B------:R-:W-:-:S05]  /*73b0*/  IMAD.MOV.U32 R19, RZ, RZ, RZ ;  /* 0x000000ffff137224 */ /* 0x000fca00078e00ff */
[----:B-----5:R-:W-:Y:S01]  /*73c0*/  STG.E.64 desc[UR36][R2.64], R18 ;  /* 0x0000001202007986 */ /* 0x020fe2000c101b24 */
[----:B------:R-:W-:Y:S05]  /*73d0*/  EXIT ;  /* 0x000000000000794d */ /* 0x000fea0003800000 */
.L_x_1817:
[----:B-----5:R-:W-:-:S04]  /*73e0*/  F2FP.F16.F32.PACK_AB R5, RZ, R18 ;  /* 0x00000012ff05723e */ /* 0x020fc800000000ff */
[----:B------:R-:W-:-:S05]  /*73f0*/  PRMT R5, R5, 0x5410, RZ ;  /* 0x0000541005057816 */ /* 0x000fca00000000ff */
[----:B------:R-:W-:Y:S01]  /*7400*/  STG.E desc[UR36][R2.64], R5 ;  /* 0x0000000502007986 */ /* 0x000fe2000c101924 */
[----:B------:R-:W-:Y:S05]  /*7410*/  EXIT ;  /* 0x000000000000794d */ /* 0x000fea0003800000 */
.L_x_1816:
[----:B-----5:R-:W-:-:S06]  /*7420*/  FMUL.FTZ R4, R18, 1 ;  /* 0x3f80000012047820 */ /* 0x020fcc0000410000 */
[----:B------:R-:W0:Y:S02]  /*7430*/  F2F.F64.F32 R4, R4 ;  /* 0x0000000400047310 */ /* 0x000e240000201800 */
[----:B0-----:R-:W-:Y:S01]  /*7440*/  STG.E.64 desc[UR36][R2.64], R4 ;  /* 0x0000000402007986 */ /* 0x001fe2000c101b24 */
[----:B------:R-:W-:Y:S05]  /*7450*/  EXIT ;  /* 0x000000000000794d */ /* 0x000fea0003800000 */
.L_x_1807:
        /* <DEDUP_REMOVED lines=8> */
[----:B-----5:R-:W-:-:S04]  /*74e0*/  FSETP.NEU.FTZ.AND P0, PT, R18, RZ, PT ;  /* 0x000000ff1200720b */ /* 0x020fc80003f1d000 */
[----:B------:R-:W-:-:S05]  /*74f0*/  SEL R5, RZ, 0x1, !P0 ;  /* 0x00000001ff057807 */ /* 0x000fca0004000000 */
[----:B------:R-:W-:Y:S01]  /*7500*/  STG.E.U8 desc[UR36][R2.64], R5 ;  /* 0x0000000502007986 */ /* 0x000fe2000c101124 */
[----:B------:R-:W-:Y:S05]  /*7510*/  EXIT ;  /* 0x000000000000794d */ /* 0x000fea0003800000 */
.L_x_1820:
[----:B-----5:R-:W-:Y:S01]  /*7520*/  FMUL.FTZ R4, R18, 1 ;  /* 0x3f80000012047820 */ /* 0x020fe20000410000 */
[----:B------:R-:W-:-:S05]  /*7530*/  CS2R R6, SRZ ;  /* 0x0000000000067805 */ /* 0x000fca000001ff00 */
[----:B------:R-:W0:Y:S02]  /*7540*/  F2F.F64.F32 R4, R4 ;  /* 0x0000000400047310 */ /* 0x000e240000201800 */
[----:B0-----:R-:W-:Y:S01]  /*7550*/  STG.E.128 desc[UR36][R2.64], R4 ;  /* 0x0000000402007986 */ /* 0x001fe2000c101d24 */
[----:B------:R-:W-:Y:S05]  /*7560*/  EXIT ;  /* 0x000000000000794d */ /* 0x000fea0003800000 */
.L_x_1819:
[----:B------:R-:W-:-:S13]  /*7570*/  ISETP.NE.AND P0, PT, R0, 0xf, PT ;  /* 0x0000000f0000780c */ /* 0x000fda0003f05270 */
[----:B------:R-:W-:Y:S05]  /*7580*/  @!P0 BRA `(.L_x_1821) ;  /* 0x0000000000ac8947 */ /* 0x000fea0003800000 */
[----:B------:R-:W-:-:S13]  /*7590*/  ISETP.NE.AND P0, PT, R0, 0x17, PT ;  /* 0x000000170000780c */ /* 0x000fda0003f05270 */
[----:B------:R-:W-:Y:S05]  /*75a0*/  @!P0 BRA `(.L_x_1822) ;  /* 0x0000000000508947 */ /* 0x000fea0003800000 */
[----:B------:R-:W-:-:S13]  /*75b0*/  ISETP.NE.AND P0, PT, R0, 0x18, PT ;  /* 0x000000180000780c */ /* 0x000fda0003f05270 */
[----:B------:R-:W-:Y:S05]  /*75c0*/  @P0 BRA `(.L_x_1811) ;  /* 0x0000000400e00947 */ /* 0x000fea0003800000 */
[C---:B-----5:R-:W-:Y:S01]  /*75d0*/  LOP3.LUT R4, R18.reuse, 0x7fffffff, RZ, 0xc0, !PT ;  /* 0x7fffffff12047812 */ /* 0x060fe200078ec0ff */
[----:B------:R-:W-:Y:S01]  /*75e0*/  BSSY B0, `(.L_x_1823) ;  /* 0x000000d000007945 */ /* 0x000fe20003800000 */
        /* <DEDUP_REMOVED lines=12> */
.L_x_1824:
[----:B------:R-:W-:Y:S05]  /*76b0*/  BSYNC B0 ;  /* 0x0000000000007941 */ /* 0x000fea0003800000 */
.L_x_1823:
[----:B------:R-:W-:-:S05]  /*76c0*/  LOP3.LUT R7, R0, R7, RZ, 0xfc, !PT ;  /* 0x0000000700077212 */ /* 0x000fca00078efcff */
[----:B------:R-:W-:Y:S01]  /*76d0*/  STG.E.U8 desc[UR36][R2.64], R7 ;  /* 0x0000000702007986 */ /* 0x000fe2000c101124 */
[----:B------:R-:W-:Y:S05]  /*76e0*/  EXIT ;  /* 0x000000000000794d */ /* 0x000fea0003800000 */
.L_x_1822:
[----:B-----5:R-:W-:Y:S01]  /*76f0*/  LOP3.LUT R4, R18, 0x7fffffff, RZ, 0xc0, !PT ;  /* 0x7fffffff12047812 */ /* 0x020fe200078ec0ff */
[----:B------:R-:W-:Y:S03]  /*7700*/  BSSY B0, `(.L_x_1825) ;  /* 0x000000e000007945 */ /* 0x000fe60003800000 */
        /* <DEDUP_REMOVED lines=10> */
.L_x_1826:
[----:B------:R-:W-:Y:S01]  /*77b0*/  IMAD.MOV.U32 R0, RZ, RZ, 0x7f ;  /* 0x0000007fff007424 */ /* 0x000fe200078e00ff */
[----:B------:R-:W-:-:S04]  /*77c0*/  ISETP.GT.U32.AND P0, PT, R4, 0x7f800000, PT ;  /* 0x7f8000000400780c */ /* 0x000fc80003f04070 */
[----:B------:R-:W-:-:S09]  /*77d0*/  SEL R0, R0, 0x7c, P0 ;  /* 0x0000007c00007807 */ /* 0x000fd20000000000 */
.L_x_1827:
[----:B------:R-:W-:Y:S05]  /*77e0*/  BSYNC B0 ;  /* 0x0000000000007941 */ /* 0x000fea0003800000 */
.L_x_1825:
[----:B------:R-:W-:-:S04]  /*77f0*/  LOP3.LUT R18, R18, 0x80000000, RZ, 0xc0, !PT ;  /* 0x8000000012127812 */ /* 0x000fc800078ec0ff */
[----:B------:R-:W-:-:S04]  /*7800*/  SHF.R.U32.HI R5, RZ, 0x18, R18 ;  /* 0x00000018ff057819 */ /* 0x000fc80000011612 */
[----:B------:R-:W-:-:S05]  /*7810*/  LOP3.LUT R5, R0, R5, RZ, 0xfc, !PT ;  /* 0x0000000500057212 */ /* 0x000fca00078efcff */
[----:B------:R-:W-:Y:S01]  /*7820*/  STG.E.U8 desc[UR36][R2.64], R5 ;  /* 0x0000000502007986 */ /* 0x000fe2000c101124 */
[----:B------:R-:W-:Y:S05]  /*7830*/  EXIT ;  /* 0x000000000000794d */ /* 0x000fea0003800000 */
.L_x_1821:
[----:B-----5:R-:W-:-:S05]  /*7840*/  F2FP.BF16.F32.PACK_AB R18, RZ, R18 ;  /* 0x00000012ff12723e */ /* 0x020fca00000010ff */
[----:B------:R-:W-:Y:S01]  /*7850*/  STG.E.U16 desc[UR36][R2.64], R18 ;  /* 0x0000001202007986 */ /* 0x000fe2000c101524 */
[----:B------:R-:W-:Y:S05]  /*7860*/  EXIT ;  /* 0x000000000000794d */ /* 0x000fea0003800000 */
.L_x_1818:
        /* <DEDUP_REMOVED lines=8> */
[----:B-----5:R-:W0:Y:S02]  /*78f0*/  F2I.FTZ.U32.TRUNC.NTZ R5, R18 ;  /* 0x0000001200057305 */ /* 0x020e24000021f000 */
[----:B0-----:R-:W-:Y:S01]  /*7900*/  STG.E.U16 desc[UR36][R2.64], R5 ;  /* 0x0000000502007986 */ /* 0x001fe2000c101524 */
[----:B------:R-:W-:Y:S05]  /*7910*/  EXIT ;  /* 0x000000000000794d */ /* 0x000fea0003800000 */
.L_x_1830:
[----:B-----5:R-:W-:Y:S01]  /*7920*/  LOP3.LUT R5, R18, 0x7fffffff, RZ, 0xc0, !PT ;  /* 0x7fffffff12057812 */ /* 0x020fe200078ec0ff */
        /* <DEDUP_REMOVED lines=15> */
.L_x_1833:
[----:B------:R-:W-:-:S04]  /*7a20*/  LOP3.LUT R18, R18, 0x80000000, RZ, 0xc0, !PT ;  /* 0x8000000012127812 */ /* 0x000fc800078ec0ff */
[----:B------:R-:W-:-:S04]  /*7a30*/  SHF.R.U32.HI R5, RZ, 0x18, R18 ;  /* 0x00000018ff057819 */ /* 0x000fc80000011612 */
[----:B------:R-:W-:-:S04]  /*7a40*/  LOP3.LUT R4, R4, R5, RZ, 0xfc, !PT ;  /* 0x0000000504047212 */ /* 0x000fc800078efcff */
[----:B------:R-:W-:-:S07]  /*7a50*/  PRMT R0, R4, 0x7610, R0 ;  /* 0x0000761004007816 */ /* 0x000fce0000000000 */
.L_x_1832:
[----:B------:R-:W-:Y:S05]  /*7a60*/  BSYNC B0 ;  /* 0x0000000000007941 */ /* 0x000fea0003800000 */
.L_x_1831:
[----:B------:R-:W-:Y:S01]  /*7a70*/  STG.E.U8 desc[UR36][R2.64], R0 ;  /* 0x0000000002007986 */ /* 0x000fe2000c101124 */
[----:B------:R-:W-:Y:S05]  /*7a80*/  EXIT ;  /* 0x000000000000794d */ /* 0x000fea0003800000 */
.L_x_1829:
        /* <DEDUP_REMOVED lines=16> */
.L_x_1836:
[----:B------:R-:W-:-:S04]  /*7b90*/  LOP3.LUT R18, R18, 0x80000000, RZ, 0xc0, !PT ;  /* 0x8000000012127812 */ /* 0x000fc800078ec0ff */
[----:B------:R-:W-:-:S04]  /*7ba0*/  SHF.R.U32.HI R5, RZ, 0x18, R18 ;  /* 0x00000018ff057819 */ /* 0x000fc80000011612 */
[----:B------:R-:W-:-:S04]  /*7bb0*/  LOP3.LUT R4, R4, R5, RZ, 0xfc, !PT ;  /* 0x0000000504047212 */ /* 0x000fc800078efcff */
[----:B------:R-:W-:-:S07]  /*7bc0*/  PRMT R0, R4, 0x7610, R0 ;  /* 0x0000761004007816 */ /* 0x000fce0000000000 */
.L_x_1835:
[----:B------:R-:W-:Y:S05]  /*7bd0*/  BSYNC B0 ;  /* 0x0000000000007941 */ /* 0x000fea0003800000 */
.L_x_1834:
[----:B------:R-:W-:Y:S01]  /*7be0*/  STG.E.U8 desc[UR36][R2.64], R0 ;  /* 0x0000000002007986 */ /* 0x000fe2000c101124 */
[----:B------:R-:W-:Y:S05]  /*7bf0*/  EXIT ;  /* 0x000000000000794d */ /* 0x000fea0003800000 */
.L_x_1828:
[----:B------:R-:W-:-:S13]  /*7c00*/  ISETP.NE.AND P0, PT, R0, 0x1c, PT ;  /* 0x0000001c0000780c */ /* 0x000fda0003f05270 */
[----:B------:R-:W-:Y:S05]  /*7c10*/  @!P0 BRA `(.L_x_1837) ;  /* 0x00000000009c8947 */ /* 0x000fea0003800000 */
[----:B------:R-:W-:-:S13]  /*7c20*/  ISETP.NE.AND P0, PT, R0, 0x1d, PT ;  /* 0x0000001d0000780c */ /* 0x000fda0003f05270 */
[----:B------:R-:W-:Y:S05]  /*7c30*/  @!P0 BRA `(.L_x_1838) ;  /* 0x0000000000888947 */ /* 0x000fea0003800000 */
[----:B------:R-:W-:-:S13]  /*7c40*/  ISETP.NE.AND P0, PT, R0, 0x2c, PT ;  /* 0x0000002c0000780c */ /* 0x000fda0003f05270 */
[----:B------:R-:W-:Y:S05]  /*7c50*/  @P0 BRA `(.L_x_1811) ;  /* 0x00000000003c0947 */ /* 0x000fea0003800000 */
[----:B-----5:R-:W-:-:S04]  /*7c60*/  SHF.R.U32.HI R4, RZ, 0x17, R18 ;  /* 0x00000017ff047819 */ /* 0x020fc80000011612 */
        /* <DEDUP_REMOVED lines=14> */
.L_x_1811:
        /* <DEDUP_REMOVED lines=16> */
.L_x_1839:
[----:B------:R-:W-:Y:S05]  /*7e50*/  EXIT ;  /* 0x000000000000794d */ /* 0x000fea0003800000 */
.L_x_1838:
[----:B-----5:R-:W0:Y:S02]  /*7e60*/  F2I.U64.TRUNC R18, R18 ;  /* 0x0000001200127311 */ /* 0x020e24000020d800 */
[----:B0-----:R-:W-:Y:S01]  /*7e70*/  STG.E.64 desc[UR36][R2.64], R18 ;  /* 0x0000001202007986 */ /* 0x001fe2000c101b24 */
[----:B------:R-:W-:Y:S05]  /*7e80*/  EXIT ;  /* 0x000000000000794d */ /* 0x000fea0003800000 */
.L_x_1837:
[----:B-----5:R-:W0:Y:S02]  /*7e90*/  F2I.FTZ.U32.TRUNC.NTZ R5, R18 ;  /* 0x0000001200057305 */ /* 0x020e24000021f000 */
[----:B0-----:R-:W-:Y:S01]  /*7ea0*/  STG.E desc[UR36][R2.64], R5 ;  /* 0x0000000502007986 */ /* 0x001fe2000c101924 */
[----:B------:R-:W-:Y:S05]  /*7eb0*/  EXIT ;  /* 0x000000000000794d */ /* 0x000fea0003800000 */
.L_x_1840:
        /* <DEDUP_REMOVED lines=12> */
.L_x_2954:


//--------------------- .text._ZN2at6native18elementwise_kernelILi128ELi2EZNS0_22gpu_kernel_impl_nocastIZZZNS0_16sinh_kernel_cudaERNS_18TensorIteratorBaseEENKUlvE0_clEvENKUlvE0_clEvEUlfE_EEvS4_RKT_EUliE_EEviT1_ --------------------------
	.section	.text._ZN2at6native18elementwise_kernelILi128ELi2EZNS0_22gpu_kernel_impl_nocastIZZZNS0_16sinh_kernel_cudaERNS_18TensorIteratorBaseEENKUlvE0_clEvENKUlvE0_clEvEUlfE_EEvS4_RKT_EUliE_EEviT1_,"ax",@progbits
	.align	128
        .global         _ZN2at6native18elementwise_kernelILi128ELi2EZNS0_22gpu_kernel_impl_nocastIZZZNS0_16sinh_kernel_cudaERNS_18TensorIteratorBaseEENKUlvE0_clEvENKUlvE0_clEvEUlfE_EEvS4_RKT_EUliE_EEviT1_
        .type           _ZN2at6native18elementwise_kernelILi128ELi2EZNS0_22gpu_kernel_impl_nocastIZZZNS0_16sinh_kernel_cudaERNS_18TensorIteratorBaseEENKUlvE0_clEvENKUlvE0_clEvEUlfE_EEvS4_RKT_EUliE_EEviT1_,@function
        .size           _ZN2at6native18elementwise_kernelILi128ELi2EZNS0_22gpu_kernel_impl_nocastIZZZNS0_16sinh_kernel_cudaERNS_18TensorIteratorBaseEENKUlvE0_clEvENKUlvE0_clEvEUlfE_EEvS4_RKT_EUliE_EEviT1_,(.L_x_2955 - _ZN2at6native18elementwise_kernelILi128ELi2EZNS0_22gpu_kernel_impl_nocastIZZZNS0_16sinh_kernel_cudaERNS_18TensorIteratorBaseEENKUlvE0_clEvENKUlvE0_clEvEUlfE_EEvS4_RKT_EUliE_EEviT1_)
        .other          _ZN2at6native18elementwise_kernelILi128ELi2EZNS0_22gpu_kernel_impl_nocastIZZZNS0_16sinh_kernel_cudaERNS_18TensorIteratorBaseEENKUlvE0_clEvENKUlvE0_clEvEUlfE_EEvS4_RKT_EUliE_EEviT1_,@"STO_CUDA_ENTRY STV_DEFAULT"
_ZN2at6native18elementwise_kernelILi128ELi2EZNS0_22gpu_kernel_impl_nocastIZZZNS0_16sinh_kernel_cudaERNS_18TensorIteratorBaseEENKUlvE0_clEvENKUlvE0_clEvEUlfE_EEvS4_RKT_EUliE_EEviT1_:
.text._ZN2at6native18elementwise_kernelILi128ELi2EZNS0_22gpu_kernel_impl_nocastIZZZNS0_16sinh_kernel_cudaERNS_18TensorIteratorBaseEENKUlvE0_clEvENKUlvE0_clEvEUlfE_EEvS4_RKT_EUliE_EEviT1_:
[----:B------:R-:W-:Y:S01]  /*0000*/  LDC R1, c[0x0][0x28] ;  /* 0x00000a00ff017b82 */ /* 0x000fe20000000800 */
[----:B------:R-:W0:Y:S01]  /*0010*/  S2R R0, SR_CTAID.X ;  /* 0x0000000000007919 */ /* 0x000e220000002500 */
[----:B------:R-:W-:Y:S01]  /*0020*/  ULDC UR6, c[0x0][0x210] ;  /* 0x0000840000067ab9 */ /* 0x000fe20000000800 */
[----:B------:R-:W-:Y:S01]  /*0030*/  ULDC.64 UR4, c[0x0][0x208] ;  /* 0x0000820000047ab9 */ /* 0x000fe20000000a00 */
[----:B------:R-:W-:Y:S01]  /*0040*/  BSSY B0, `(.L_x_1841) ;  /* 0x0000156000007945 */ /* 0x000fe20003800000 */
[----:B------:R-:W0:Y:S02]  /*0050*/  S2R R3, SR_TID.X ;  /* 0x0000000000037919 */ /* 0x000e240000002100 */
[----:B0-----:R-:W-:-:S04]  /*0060*/  LEA R0, R0, R3, 0x8 ;  /* 0x0000000300007211 */ /* 0x001fc800078e40ff */
[----:B------:R-:W-:Y:S02]  /*0070*/  ISETP.GE.AND P0, PT, R0, UR6, PT ;  /* 0x0000000600007c0c */ /* 0x000fe4000bf06270 */
[----:B------:R-:W-:-:S11]  /*0080*/  MOV R7, R0 ;  /* 0x0000000000077202 */ /* 0x000fd60000000f00 */
        /* <DEDUP_REMOVED lines=303> */
.L_x_1843:
[----:B------:R-:W-:Y:S02]  /*1380*/  ULDC.64 UR8, c[0x0][0x418] ;  /* 0x0001060000087ab9 */ /* 0x000fe40000000a00 */
[----:B------:R-:W-:-:S04]  /*1390*/  IADD3 R4, P0, R2, UR8, RZ ;  /* 0x0000000802047c10 */ /* 0x000fc8000ff1e0ff */
[----:B------:R-:W-:Y:S01]  /*13a0*/  IADD3.X R5, RZ, UR9, RZ, P0, !PT ;  /* 0x00000009ff057c10 */ /* 0x000fe200087fe4ff */
[----:B------:R-:W-:-:S04]  /*13b0*/  ULDC.64 UR8, c[0x0][0x410] ;  /* 0x0001040000087ab9 */ /* 0x000fc80000000a00 */
[----:B------:R0:W2:Y:S01]  /*13c0*/  LDG.E R4, desc[UR4][R4.64] ;  /* 0x0000000404047981 */ /* 0x0000a2000c1e1900 */
[----:B------:R-:W-:Y:S02]  /*13d0*/  MOV R7, 0x42fc0000 ;  /* 0x42fc000000077802 */ /* 0x000fe40000000f00 */
[----:B0-----:R-:W-:Y:S01]  /*13e0*/  MOV R5, 0x363d0ada ;  /* 0x363d0ada00057802 */ /* 0x001fe20000000f00 */
[C---:B--2---:R-:W-:Y:S01]  /*13f0*/  FMUL.FTZ R2, |R4|.reuse, 1.4426950216293334961 ;  /* 0x3fb8aa3b04027820 */ /* 0x044fe20000410200 */
        /* <DEDUP_REMOVED lines=19> */
[----:B------:R-:W-:Y:S01]  /*1530*/  FFMA.FTZ R5, R7, 2, R2 ;  /* 0x4000000007057823 */ /* 0x000fe20000010002 */
[----:B------:R-:W-:Y:S02]  /*1540*/  IADD3 R2, P1, R3, UR8, RZ ;  /* 0x0000000803027c10 */ /* 0x000fe4000ff3e0ff */
[----:B------:R-:W-:Y:S02]  /*1550*/  IADD3 R7, R0, 0x80, RZ ;  /* 0x0000008000077810 */ /* 0x000fe40007ffe0ff */
[--C-:B------:R-:W-:Y:S01]  /*1560*/  LOP3.LUT R5, R5, 0x80000000, R4.reuse, 0xb8, !PT ;  /* 0x8000000005057812 */ /* 0x100fe200078eb804 */
[----:B------:R-:W-:Y:S01]  /*1570*/  @!P0 FFMA.FTZ R5, R4, R9, R4 ;  /* 0x0000000904058223 */ /* 0x000fe20000010004 */
[----:B------:R-:W-:-:S05]  /*1580*/  IADD3.X R3, RZ, UR9, RZ, P1, !PT ;  /* 0x00000009ff037c10 */ /* 0x000fca0008ffe4ff */
[----:B------:R0:W-:Y:S02]  /*1590*/  STG.E desc[UR4][R2.64], R5 ;  /* 0x0000000502007986 */ /* 0x0001e4000c101904 */
.L_x_1842:
[----:B------:R-:W-:Y:S05]  /*15a0*/  BSYNC B0 ;  /* 0x0000000000007941 */ /* 0x000fea0003800000 */
.L_x_1841:
[----:B------:R-:W-:-:S13]  /*15b0*/  ISETP.GE.AND P0, PT, R7, UR6, PT ;  /* 0x0000000607007c0c */ /* 0x000fda000bf06270 */
[----:B------:R-:W-:Y:S05]  /*15c0*/  @P0 EXIT ;  /* 0x000000000000094d */ /* 0x000fea0003800000 */
[----:B------:R-:W1:Y:S01]  /*15d0*/  LDC R8, c[0x0][0x218] ;  /* 0x00008600ff087b82 */ /* 0x000e620000000800 */
[----:B------:R-:W-:Y:S01]  /*15e0*/  HFMA2.MMA R0, -RZ, RZ, 0, 0 ;  /* 0x00000000ff007435 */ /* 0x000fe200000001ff */
[----:B0-----:R-:W-:Y:S02]  /*15f0*/  MOV R3, RZ ;  /* 0x000000ff00037202 */ /* 0x001fe40000000f00 */
[----:B-1----:R-:W-:-:S13]  /*1600*/  ISETP.NE.AND P0, PT, R8, RZ, PT ;  /* 0x000000ff0800720c */ /* 0x002fda0003f05270 */
        /* <DEDUP_REMOVED lines=285> */
[----:B------:R-:W-:Y:S01]  /*27e0*/  @P0 MOV R6, RZ ;  /* 0x000000ff00060202 */ /* 0x000fe20000000f00 */
[----:B------:R-:W-:Y:S01]  /*27f0*/  ULDC.64 UR6, c[0x0][0x400] ;  /* 0x0001000000067ab9 */ /* 0x000fe20000000a00 */
[----:B------:R-:W-:-:S05]  /*2800*/  IADD3 R4, -R7, RZ, RZ ;  /* 0x000000ff07047210 */ /* 0x000fca0007ffe1ff */
[----:B------:R-:W1:Y:S01]  /*2810*/  @P0 LDC R11, c[0x0][0x33c] ;  /* 0x0000cf00ff0b0b82 */ /* 0x000e620000000800 */
[----:B------:R-:W-:-:S04]  /*2820*/  IMAD R4, R4, UR8, R5 ;  /* 0x0000000804047c24 */ /* 0x000fc8000f8e0205 */
[C---:B------:R-:W-:Y:S02]  /*2830*/  IMAD R3, R4.reuse, UR6, R3 ;  /* 0x0000000604037c24 */ /* 0x040fe4000f8e0203 */
[----:B------:R-:W-:Y:S01]  /*2840*/  IMAD R0, R4, UR7, R0 ;  /* 0x0000000704007c24 */ /* 0x000fe2000f8e0200 */
[----:B------:R-:W2:Y:S01]  /*2850*/  @P0 LDC.64 R12, c[0x0][0x408] ;  /* 0x00010200ff0c0b82 */ /* 0x000ea20000000a00 */
[----:B0-----:R-:W-:-:S05]  /*2860*/  @P0 IMAD.HI.U32 R2, R7, R8, R6 ;  /* 0x0000000807020227 */ /* 0x001fca00078e0006 */
[----:B------:R-:W-:-:S04]  /*2870*/  @P0 SHF.R.U32.HI R2, RZ, R9, R2 ;  /* 0x00000009ff020219 */ /* 0x000fc80000011602 */
[----:B------:R-:W-:-:S05]  /*2880*/  @P0 IADD3 R6, -R2, RZ, RZ ;  /* 0x000000ff02060210 */ /* 0x000fca0007ffe1ff */
[----:B-1----:R-:W-:-:S04]  /*2890*/  @P0 IMAD R6, R11, R6, R7 ;  /* 0x000000060b060224 */ /* 0x002fc800078e0207 */
[C---:B--2---:R-:W-:Y:S02]  /*28a0*/  @P0 IMAD R3, R6.reuse, R12, R3 ;  /* 0x0000000c06030224 */ /* 0x044fe400078e0203 */
[----:B------:R-:W-:-:S07]  /*28b0*/  @P0 IMAD R0, R6, R13, R0 ;  /* 0x0000000d06000224 */ /* 0x000fce00078e0200 */
.L_x_1844:
        /* <DEDUP_REMOVED lines=24> */
[----:B0-----:R-:W-:Y:S01]  /*2a40*/  FMUL.FTZ R7, R7, R2 ;  /* 0x0000000207077220 */ /* 0x001fe20000410000 */
[----:B------:R-:W-:-:S05]  /*2a50*/  IADD3 R2, P1, R3, UR6, RZ ;  /* 0x0000000603027c10 */ /* 0x000fca000ff3e0ff */
[----:B------:R-:W0:Y:S01]  /*2a60*/  MUFU.RCP R0, R7 ;  /* 0x0000000700007308 */ /* 0x000e220000001000 */
[----:B------:R-:W-:Y:S01]  /*2a70*/  IADD3.X R3, RZ, UR7, RZ, P1, !PT ;  /* 0x00000007ff037c10 */ /* 0x000fe20008ffe4ff */
[----:B0-----:R-:W-:-:S04]  /*2a80*/  FMUL.FTZ R0, R0, -0.125 ;  /* 0xbe00000000007820 */ /* 0x001fc80000410000 */
[----:B------:R-:W-:-:S05]  /*2a90*/  FFMA.FTZ R5, R7, 2, R0 ;  /* 0x4000000007057823 */ /* 0x000fca0000010000 */
[--C-:B------:R-:W-:Y:S01]  /*2aa0*/  LOP3.LUT R5, R5, 0x80000000, R4.reuse, 0xb8, !PT ;  /* 0x8000000005057812 */ /* 0x100fe200078eb804 */
[----:B------:R-:W-:-:S05]  /*2ab0*/  @!P0 FFMA.FTZ R5, R4, R9, R4 ;  /* 0x0000000904058223 */ /* 0x000fca0000010004 */
[----:B------:R-:W-:Y:S01]  /*2ac0*/  STG.E desc[UR4][R2.64], R5 ;  /* 0x0000000502007986 */ /* 0x000fe2000c101904 */
[----:B------:R-:W-:Y:S05]  /*2ad0*/  EXIT ;  /* 0x000000000000794d */ /* 0x000fea0003800000 */
.L_x_1845:
        /* <DEDUP_REMOVED lines=10> */
.L_x_2955:


//--------------------- .text._ZN2at6native27unrolled_elementwise_kernelIZZZNS0_16sinh_kernel_cudaERNS_18TensorIteratorBaseEENKUlvE0_clEvENKUlvE0_clEvEUlfE_St5arrayIPcLm2EELi4E23TrivialOffsetCalculatorILi1EjESB_NS0_6memory15LoadWithoutCastENSC_16StoreWithoutCastEEEviT_T0_T2_T3_T4_T5_ --------------------------
	.section	.text._ZN2at6native27unrolled_elementwise_kernelIZZZNS0_16sinh_kernel_cudaERNS_18TensorIteratorBaseEENKUlvE0_clEvENKUlvE0_clEvEUlfE_St5arrayIPcLm2EELi4E23TrivialOffsetCalculatorILi1EjESB_NS0_6memory15LoadWithoutCastENSC_16StoreWithoutCastEEEviT_T0_T2_T3_T4_T5_,"ax",@progbits
	.align	128
        .global         _ZN2at6native27unrolled_elementwise_kernelIZZZNS0_16sinh_kernel_cudaERNS_18TensorIteratorBaseEENKUlvE0_clEvENKUlvE0_clEvEUlfE_St5arrayIPcLm2EELi4E23TrivialOffsetCalculatorILi1EjESB_NS0_6memory15LoadWithoutCastENSC_16StoreWithoutCastEEEviT_T0_T2_T3_T4_T5_
        .type           _ZN2at6native27unrolled_elementwise_kernelIZZZNS0_16sinh_kernel_cudaERNS_18TensorIteratorBaseEENKUlvE0_clEvENKUlvE0_clEvEUlfE_St5arrayIPcLm2EELi4E23TrivialOffsetCalculatorILi1EjESB_NS0_6memory15LoadWithoutCastENSC_16StoreWithoutCastEEEviT_T0_T2_T3_T4_T5_,@function
        .size           _ZN2at6native27unrolled_elementwise_kernelIZZZNS0_16sinh_kernel_cudaERNS_18TensorIteratorBaseEENKUlvE0_clEvENKUlvE0_clEvEUlfE_St5arrayIPcLm2EELi4E23TrivialOffsetCalculatorILi1EjESB_NS0_6memory15LoadWithoutCastENSC_16StoreWithoutCastEEEviT_T0_T2_T3_T4_T5_,(.L_x_2956 - _ZN2at6native27unrolled_elementwise_kernelIZZZNS0_16sinh_kernel_cudaERNS_18TensorIteratorBaseEENKUlvE0_clEvENKUlvE0_clEvEUlfE_St5arrayIPcLm2EELi4E23TrivialOffsetCalculatorILi1EjESB_NS0_6memory15LoadWithoutCastENSC_16StoreWithoutCastEEEviT_T0_T2_T3_T4_T5_)
        .other          _ZN2at6native27unrolled_elementwise_kernelIZZZNS0_16sinh_kernel_cudaERNS_18TensorIteratorBaseEENKUlvE0_clEvENKUlvE0_clEvEUlfE_St5arrayIPcLm2EELi4E23TrivialOffsetCalculatorILi1EjESB_NS0_6memory15LoadWithoutCastENSC_16StoreWithoutCastEEEviT_T0_T2_T3_T4_T5_,@"STO_CUDA_ENTRY STV_DEFAULT"
_ZN2at6native27unrolled_elementwise_kernelIZZZNS0_16sinh_kernel_cudaERNS_18TensorIteratorBaseEENKUlvE0_clEvENKUlvE0_clEvEUlfE_St5arrayIPcLm2EELi4E23TrivialOffsetCalculatorILi1EjESB_NS0_6memory15LoadWithoutCastENSC_16StoreWithoutCastEEEviT_T0_T2_T3_T4_T5_:
.text._ZN2at6native27unrolled_elementwise_kernelIZZZNS0_16sinh_kernel_cudaERNS_18TensorIteratorBaseEENKUlvE0_clEvENKUlvE0_clEvEUlfE_St5arrayIPcLm2EELi4E23TrivialOffsetCalculatorILi1EjESB_NS0_6memory15LoadWithoutCastENSC_16StoreWithoutCastEEEviT_T0_T2_T3_T4_T5_:
[----:B------:R-:W-:Y:S01]  /*0000*/  LDC R1, c[0x0][0x28] ;  /* 0x00000a00ff017b82 */ /* 0x000fe20000000800 */
[----:B------:R-:W0:Y:S07]  /*0010*/  S2R R0, SR_CTAID.X ;  /* 0x0000000000007919 */ /* 0x000e2e0000002500 */
[----:B------:R-:W0:Y:S01]  /*0020*/  LDC R3, c[0x0][0x210] ;  /* 0x00008400ff037b82 */ /* 0x000e220000000800 */
[----:B------:R-:W-:Y:S01]  /*0030*/  HFMA2.MMA R8, -RZ, RZ, 0, 0 ;  /* 0x00000000ff087435 */ /* 0x000fe200000001ff */
[----:B------:R-:W-:Y:S01]  /*0040*/  ULDC.64 UR4, c[0x0][0x208] ;  /* 0x0000820000047ab9 */ /* 0x000fe20000000a00 */
[----:B------:R-:W1:Y:S01]  /*0050*/  S2R R7, SR_TID.X ;  /* 0x0000000000077919 */ /* 0x000e620000002100 */
        /* <DEDUP_REMOVED lines=18> */
[----:B------:R2:W5:Y:S06]  /*0180*/  @!P1 LDG.E R8, desc[UR4][R10.64] ;  /* 0x000000040a089981 */ /* 0x00056c000c1e1900 */
[----:B------:R-:W3:Y:S01]  /*0190*/  @!P0 LDC.64 R4, c[0x0][0x220] ;  /* 0x00008800ff048b82 */ /* 0x000ee20000000a00 */
[----:B------:R-:W-:Y:S02]  /*01a0*/  @!P0 LEA R9, R0, R3, 0x9 ;  /* 0x0000000300098211 */ /* 0x000fe400078e48ff */
[----:B------:R-:W-:-:S02]  /*01b0*/  IADD3 R21, R3, 0x80, RZ ;  /* 0x0000008003157810 */ /* 0x000fc40007ffe0ff */
[C---:B------:R-:W-:Y:S02]  /*01c0*/  IADD3 R19, R3.reuse, 0x100, RZ ;  /* 0x0000010003137810 */ /* 0x040fe40007ffe0ff */
[----:B--2---:R-:W-:Y:S01]  /*01d0*/  IADD3 R11, R3, 0x180, RZ ;  /* 0x00000180030b7810 */ /* 0x004fe20007ffe0ff */
[----:B-1----:R-:W-:Y:S01]  /*01e0*/  @!P2 IMAD.WIDE.U32 R12, R7, 0x4, R12 ;  /* 0x00000004070ca825 */ /* 0x002fe200078e000c */
[----:B------:R-:W-:Y:S01]  /*01f0*/  CS2R R6, SRZ ;  /* 0x0000000000067805 */ /* 0x000fe2000001ff00 */
[----:B------:R-:W-:Y:S05]  /*0200*/  BSSY B0, `(.L_x_1846) ;  /* 0x0000027000007945 */ /* 0x000fea0003800000 */
[----:B------:R1:W5:Y:S01]  /*0210*/  @!P3 LDG.E R6, desc[UR4][R16.64] ;  /* 0x000000041006b981 */ /* 0x000362000c1e1900 */
[----:B---3--:R-:W-:Y:S01]  /*0220*/  @!P0 IMAD.WIDE.U32 R4, R9, 0x4, R4 ;  /* 0x0000000409048825 */ /* 0x008fe200078e0004 */
[----:B------:R-:W-:-:S02]  /*0230*/  MOV R9, RZ ;  /* 0x000000ff00097202 */ /* 0x000fc40000000f00 */
[----:B------:R-:W5:Y:S01]  /*0240*/  @!P2 LDG.E R7, desc[UR4][R12.64] ;  /* 0x000000040c07a981 */ /* 0x000f62000c1e1900 */
[-C--:B------:R-:W-:Y:S02]  /*0250*/  ISETP.GE.AND P1, PT, R21, R2.reuse, PT ;  /* 0x000000021500720c */ /* 0x080fe40003f26270 */
[----:B-1----:R-:W-:Y:S01]  /*0260*/  @!P0 LEA R17, R0, R3, 0x9 ;  /* 0x0000000300118211 */ /* 0x002fe200078e48ff */
[----:B------:R0:W5:Y:S01]  /*0270*/  @!P0 LDG.E R9, desc[UR4][R4.64] ;  /* 0x0000000404098981 */ /* 0x000162000c1e1900 */
[----:B------:R-:W-:Y:S02]  /*0280*/  @!P0 MOV R3, R21 ;  /* 0x0000001500038202 */ /* 0x000fe40000000f00 */
[-C--:B------:R-:W-:Y:S02]  /*0290*/  ISETP.GE.AND P2, PT, R19, R2.reuse, PT ;  /* 0x000000021300720c */ /* 0x080fe40003f46270 */
[-C--:B------:R-:W-:Y:S02]  /*02a0*/  ISETP.GE.AND P3, PT, R11, R2.reuse, PT ;  /* 0x000000020b00720c */ /* 0x080fe40003f66270 */
[----:B------:R-:W-:Y:S01]  /*02b0*/  ISETP.GE.AND P4, PT, R3, R2, PT ;  /* 0x000000020300720c */ /* 0x000fe20003f86270 */
[----:B0-----:R-:W-:Y:S01]  /*02c0*/  @!P0 IMAD.WIDE.U32 R4, R17, 0x4, R14 ;  /* 0x0000000411048825 */ /* 0x001fe200078e000e */
[----:B------:R-:W-:Y:S11]  /*02d0*/  @P0 BRA `(.L_x_1847) ;  /* 0x0000000000640947 */ /* 0x000ff60003800000 */
[C---:B-----5:R-:W-:Y:S01]  /*02e0*/  FMUL.FTZ R10, |R9|.reuse, 1.4426950216293334961 ;  /* 0x3fb8aa3b090a7820 */ /* 0x060fe20000410200 */
[----:B------:R-:W-:Y:S01]  /*02f0*/  MOV R11, 0x42fc0000 ;  /* 0x42fc0000000b7802 */ /* 0x000fe20000000f00 */
[----:B------:R-:W-:Y:S01]  /*0300*/  FMUL.FTZ R14, R9, R9 ;  /* 0x00000009090e7220 */ /* 0x000fe20000410000 */
[----:B------:R-:W-:-:S03]  /*0310*/  MOV R15, 0x363d0ada ;  /* 0x363d0ada000f7802 */ /* 0x000fc60000000f00 */
        /* <DEDUP_REMOVED lines=20> */
[----:B------:R-:W-:-:S07]  /*0460*/  @!P5 FFMA.FTZ R11, R14, R9, R9 ;  /* 0x000000090e0bd223 */ /* 0x000fce0000010009 */
.L_x_1847:
[----:B------:R-:W-:Y:S05]  /*0470*/  BSYNC B0 ;  /* 0x0000000000007941 */ /* 0x000fea0003800000 */
.L_x_1846:
[----:B------:R-:W-:Y:S04]  /*0480*/  BSSY B0, `(.L_x_1848) ;  /* 0x000001b000007945 */ /* 0x000fe80003800000 */
[----:B------:R-:W-:Y:S05]  /*0490*/  @P1 BRA `(.L_x_1849) ;  /* 0x0000000000641947 */ /* 0x000fea0003800000 */
[C---:B-----5:R-:W-:Y:S01]  /*04a0*/  FMUL.FTZ R9, |R8|.reuse, 1.4426950216293334961 ;  /* 0x3fb8aa3b08097820 */ /* 0x060fe20000410200 */
[----:B------:R-:W-:Y:S01]  /*04b0*/  HFMA2.MMA R10, -RZ, RZ, 3.4921875, 0 ;  /* 0x42fc0000ff0a7435 */ /* 0x000fe200000001ff */
[----:B------:R-:W-:-:S04]  /*04c0*/  FMUL.FTZ R14, R8, R8 ;  /* 0x00000008080e7220 */ /* 0x000fc80000410000 */
[----:B------:R-:W0:Y:S02]  /*04d0*/  FRND.TRUNC R9, R9 ;  /* 0x0000000900097307 */ /* 0x000e24000020d000 */
[----:B0-----:R-:W-:-:S03]  /*04e0*/  FSETP.GT.FTZ.AND P1, PT, |R9|, 126, PT ;  /* 0x42fc00000900780b */ /* 0x001fc60003f34200 */
        /* <DEDUP_REMOVED lines=20> */
.L_x_1849:
[----:B------:R-:W-:Y:S05]  /*0630*/  BSYNC B0 ;  /* 0x0000000000007941 */ /* 0x000fea0003800000 */
.L_x_1848:
[----:B------:R-:W-:Y:S04]  /*0640*/  BSSY B0, `(.L_x_1850) ;  /* 0x000001b000007945 */ /* 0x000fe80003800000 */
[----:B------:R-:W-:Y:S05]  /*0650*/  @P2 BRA `(.L_x_1851) ;  /* 0x0000000000642947 */ /* 0x000fea0003800000 */
[C---:B-----5:R-:W-:Y:S01]  /*0660*/  FMUL.FTZ R8, |R6|.reuse, 1.4426950216293334961 ;  /* 0x3fb8aa3b06087820 */ /* 0x060fe20000410200 */
[----:B------:R-:W-:Y:S01]  /*0670*/  HFMA2.MMA R13, -RZ, RZ, 3.4921875, 0 ;  /* 0x42fc0000ff0d7435 */ /* 0x000fe200000001ff */
[----:B------:R-:W-:Y:S01]  /*0680*/  MOV R15, 0x363d0ada ;  /* 0x363d0ada000f7802 */ /* 0x000fe20000000f00 */
        /* <DEDUP_REMOVED lines=22> */
.L_x_1851:
[----:B------:R-:W-:Y:S05]  /*07f0*/  BSYNC B0 ;  /* 0x0000000000007941 */ /* 0x000fea0003800000 */
.L_x_1850:
        /* <DEDUP_REMOVED lines=27> */
.L_x_1853:
[----:B------:R-:W-:Y:S05]  /*09b0*/  BSYNC B0 ;  /* 0x0000000000007941 */ /* 0x000fea0003800000 */
.L_x_1852:
[----:B------:R0:W-:Y:S01]  /*09c0*/  @!P0 STG.E desc[UR4][R4.64], R11 ;  /* 0x0000000b04008986 */ /* 0x0001e2000c101904 */
[----:B------:R-:W-:Y:S04]  /*09d0*/  BSSY B0, `(.L_x_1854) ;  /* 0x000000c000007945 */ /* 0x000fe80003800000 */
[----:B------:R-:W-:Y:S05]  /*09e0*/  @P4 BRA `(.L_x_1855) ;  /* 0x0000000000284947 */ /* 0x000fea0003800000 */
[----:B0-----:R-:W0:Y:S01]  /*09f0*/  LDC.64 R4, c[0x0][0x218] ;  /* 0x00008600ff047b82 */ /* 0x001e220000000a00 */
[----:B-----5:R-:W-:Y:S02]  /*0a00*/  LEA R7, R0, R3, 0x9 ;  /* 0x0000000300077211 */ /* 0x020fe400078e48ff */
[----:B------:R-:W-:-:S04]  /*0a10*/  IADD3 R3, R3, 0x80, RZ ;  /* 0x0000008003037810 */ /* 0x000fc80007ffe0ff */
[----:B------:R-:W-:-:S13]  /*0a20*/  ISETP.GE.AND P0, PT, R3, R2, PT ;  /* 0x000000020300720c */ /* 0x000fda0003f06270 */
[----:B------:R-:W-:Y:S02]  /*0a30*/  @!P0 LEA R11, R0, R3, 0x9 ;  /* 0x00000003000b8211 */ /* 0x000fe400078e48ff */
[----:B------:R-:W-:Y:S01]  /*0a40*/  @!P0 IADD3 R3, R3, 0x80, RZ ;  /* 0x0000008003038810 */ /* 0x000fe20007ffe0ff */
[----:B0-----:R-:W-:-:S04]  /*0a50*/  IMAD.WIDE.U32 R6, R7, 0x4, R4 ;  /* 0x0000000407067825 */ /* 0x001fc800078e0004 */
[----:B------:R-:W-:Y:S01]  /*0a60*/  @!P0 IMAD.WIDE.U32 R4, R11, 0x4, R4 ;  /* 0x000000040b048825 */ /* 0x000fe200078e0004 */
[----:B------:R1:W-:Y:S04]  /*0a70*/  STG.E desc[UR4][R6.64], R9 ;  /* 0x0000000906007986 */ /* 0x0003e8000c101904 */
[----:B------:R1:W-:Y:S02]  /*0a80*/  @!P0 STG.E desc[UR4][R4.64], R8 ;  /* 0x0000000804008986 */ /* 0x0003e4000c101904 */
.L_x_1855:
[----:B------:R-:W-:Y:S05]  /*0a90*/  BSYNC B0 ;  /* 0x0000000000007941 */ /* 0x000fea0003800000 */
.L_x_1854:
[----:B------:R-:W-:-:S13]  /*0aa0*/  ISETP.GE.AND P0, PT, R3, R2, PT ;  /* 0x000000020300720c */ /* 0x000fda0003f06270 */
[----:B------:R-:W-:Y:S05]  /*0ab0*/  @P0 EXIT ;  /* 0x000000000000094d */ /* 0x000fea0003800000 */
[----:B01----:R-:W0:Y:S01]  /*0ac0*/  LDC.64 R4, c[0x0][0x218] ;  /* 0x00008600ff047b82 */ /* 0x003e220000000a00 */
[----:B------:R-:W-:-:S05]  /*0ad0*/  LEA R3, R0, R3, 0x9 ;  /* 0x0000000300037211 */ /* 0x000fca00078e48ff */
[----:B0-----:R-:W-:-:S05]  /*0ae0*/  IMAD.WIDE.U32 R2, R3, 0x4, R4 ;  /* 0x0000000403027825 */ /* 0x001fca00078e0004 */
[----:B------:R-:W-:Y:S01]  /*0af0*/  STG.E desc[UR4][R2.64], R13 ;  /* 0x0000000d02007986 */ /* 0x000fe2000c101904 */
[----:B------:R-:W-:Y:S05]  /*0b00*/  EXIT ;  /* 0x000000000000794d */ /* 0x000fea0003800000 */
.L_x_1856:
        /* <DEDUP_REMOVED lines=15> */
.L_x_2956:


//--------------------- .text._ZN2at6native29vectorized_elementwise_kernelILi2EZZZNS0_16sinh_kernel_cudaERNS_18TensorIteratorBaseEENKUlvE0_clEvENKUlvE0_clEvEUlfE_St5arrayIPcLm2EEEEviT0_T1_ --------------------------
	.section	.text._ZN2at6native29vectorized_elementwise_kernelILi2EZZZNS0_16sinh_kernel_cudaERNS_18TensorIteratorBaseEENKUlvE0_clEvENKUlvE0_clEvEUlfE_St5arrayIPcLm2EEEEviT0_T1_,"ax",@progbits
	.align	128
        .global         _ZN2at6native29vectorized_elementwise_kernelILi2EZZZNS0_16sinh_kernel_cudaERNS_18TensorIteratorBaseEENKUlvE0_clEvENKUlvE0_clEvEUlfE_St5arrayIPcLm2EEEEviT0_T1_
        .type           _ZN2at6native29vectorized_elementwise_kernelILi2EZZZNS0_16sinh_kernel_cudaERNS_18TensorIteratorBaseEENKUlvE0_clEvENKUlvE0_clEvEUlfE_St5arrayIPcLm2EEEEviT0_T1_,@function
        .size           _ZN2at6native29vectorized_elementwise_kernelILi2EZZZNS0_16sinh_kernel_cudaERNS_18TensorIteratorBaseEENKUlvE0_clEvENKUlvE0_clEvEUlfE_St5arrayIPcLm2EEEEviT0_T1_,(.L_x_2957 - _ZN2at6native29vectorized_elementwise_kernelILi2EZZZNS0_16sinh_kernel_cudaERNS_18TensorIteratorBaseEENKUlvE0_clEvENKUlvE0_clEvEUlfE_St5arrayIPcLm2EEEEviT0_T1_)
        .other          _ZN2at6native29vectorized_elementwise_kernelILi2EZZZNS0_16sinh_kernel_cudaERNS_18TensorIteratorBaseEENKUlvE0_clEvENKUlvE0_clEvEUlfE_St5arrayIPcLm2EEEEviT0_T1_,@"STO_CUDA_ENTRY STV_DEFAULT"
_ZN2at6native29vectorized_elementwise_kernelILi2EZZZNS0_16sinh_kernel_cudaERNS_18TensorIteratorBaseEENKUlvE0_clEvENKUlvE0_clEvEUlfE_St5arrayIPcLm2EEEEviT0_T1_:
.text._ZN2at6native29vectorized_elementwise_kernelILi2EZZZNS0_16sinh_kernel_cudaERNS_18TensorIteratorBaseEENKUlvE0_clEvENKUlvE0_clEvEUlfE_St5arrayIPcLm2EEEEviT0_T1_:
        /* <DEDUP_REMOVED lines=13> */
[----:B------:R-:W3:Y:S04]  /*00d0*/  LDG.E.64 R14, desc[UR4][R2.64+0x400] ;  /* 0x00040004020e7981 */ /* 0x000ee8000c1e1b00 */
[----:B------:R0:W4:Y:S04]  /*00e0*/  LDG.E.64 R6, desc[UR4][R2.64+0x800] ;  /* 0x0008000402067981 */ /* 0x000128000c1e1b00 */
[----:B------:R-:W5:Y:S01]  /*00f0*/  LDG.E.64 R4, desc[UR4][R2.64+0xc00] ;  /* 0x000c000402047981 */ /* 0x000f62000c1e1b00 */
[----:B------:R-:W-:Y:S01]  /*0100*/  HFMA2.MMA R10, -RZ, RZ, 3.4921875, 0 ;  /* 0x42fc0000ff0a7435 */ /* 0x000fe200000001ff */
[----:B--2---:R-:W-:Y:S01]  /*0110*/  FMUL.FTZ R0, |R8|, 1.4426950216293334961 ;  /* 0x3fb8aa3b08007820 */ /* 0x004fe20000410200 */
[C---:B------:R-:W-:Y:S01]  /*0120*/  FMUL.FTZ R11, |R9|.reuse, 1.4426950216293334961 ;  /* 0x3fb8aa3b090b7820 */ /* 0x040fe20000410200 */
[----:B------:R-:W-:-:S02]  /*0130*/  FSETP.GE.FTZ.AND P1, PT, |R9|, 1, PT ;  /* 0x3f8000000900780b */ /* 0x000fc40003f36200 */
[----:B------:R-:W1:Y:S01]  /*0140*/  FRND.TRUNC R19, R0 ;  /* 0x0000000000137307 */ /* 0x000e62000020d000 */
[C---:B---3--:R-:W-:Y:S01]  /*0150*/  FMUL.FTZ R16, |R14|.reuse, 1.4426950216293334961 ;  /* 0x3fb8aa3b0e107820 */ /* 0x048fe20000410200 */
[----:B------:R-:W-:Y:S01]  /*0160*/  FMUL.FTZ R18, |R15|, 1.4426950216293334961 ;  /* 0x3fb8aa3b0f127820 */ /* 0x000fe20000410200 */
[----:B------:R-:W-:-:S05]  /*0170*/  FMUL.FTZ R27, R14, R14 ;  /* 0x0000000e0e1b7220 */ /* 0x000fca0000410000 */
[----:B------:R-:W2:Y:S01]  /*0180*/  FRND.TRUNC R11, R11 ;  /* 0x0000000b000b7307 */ /* 0x000ea2000020d000 */
[----:B-----5:R-:W-:Y:S02]  /*0190*/  FSETP.GE.FTZ.AND P2, PT, |R4|, 1, PT ;  /* 0x3f8000000400780b */ /* 0x020fe40003f56200 */
[----:B------:R-:W-:Y:S02]  /*01a0*/  FSETP.GE.FTZ.AND P3, PT, |R5|, 1, PT ;  /* 0x3f8000000500780b */ /* 0x000fe40003f76200 */
[----:B-1----:R-:W-:-:S03]  /*01b0*/  FSETP.GT.FTZ.AND P0, PT, |R19|, 126, PT ;  /* 0x42fc00001300780b */ /* 0x002fc60003f14200 */
[----:B------:R-:W1:Y:S01]  /*01c0*/  FRND.TRUNC R23, R16 ;  /* 0x0000001000177307 */ /* 0x000e62000020d000 */
[----:B------:R-:W-:-:S04]  /*01d0*/  LOP3.LUT R12, R10, 0x80000000, R19, 0xb8, !PT ;  /* 0x800000000a0c7812 */ /* 0x000fc800078eb813 */
[----:B------:R-:W-:Y:S02]  /*01e0*/  FSEL R19, R12, R19, P0 ;  /* 0x000000130c137208 */ /* 0x000fe40000000000 */
[----:B--2---:R-:W-:Y:S02]  /*01f0*/  FSETP.GT.FTZ.AND P0, PT, |R11|, 126, PT ;  /* 0x42fc00000b00780b */ /* 0x004fe40003f14200 */
[----:B0-----:R-:W-:-:S04]  /*0200*/  LOP3.LUT R2, R10, 0x80000000, R11, 0xb8, !PT ;  /* 0x800000000a027812 */ /* 0x001fc800078eb80b */
[----:B------:R-:W-:Y:S01]  /*0210*/  FSEL R0, R2, R11, P0 ;  /* 0x0000000b02007208 */ /* 0x000fe20000000000 */
[----:B------:R-:W-:Y:S01]  /*0220*/  FFMA.FTZ R2, R19, -0.69314718246459960938, |R8| ;  /* 0xbf31721813027823 */ /* 0x000fe20000010408 */
[----:B-1----:R-:W-:Y:S01]  /*0230*/  FSETP.GT.FTZ.AND P0, PT, |R23|, 126, PT ;  /* 0x42fc00001700780b */ /* 0x002fe20003f14200 */
[----:B------:R-:W0:Y:S01]  /*0240*/  FRND.TRUNC R11, R18 ;  /* 0x00000012000b7307 */ /* 0x000e22000020d000 */
[----:B------:R-:W-:Y:S01]  /*0250*/  LOP3.LUT R12, R10, 0x80000000, R23, 0xb8, !PT ;  /* 0x800000000a0c7812 */ /* 0x000fe200078eb817 */
[C---:B------:R-:W-:Y:S01]  /*0260*/  FFMA.FTZ R2, R19.reuse, 1.9046542121259335545e-09, R2 ;  /* 0x3102e30813027823 */ /* 0x040fe20000010002 */
[----:B------:R-:W-:Y:S01]  /*0270*/  FFMA.FTZ R21, R0, -0.69314718246459960938, |R9| ;  /* 0xbf31721800157823 */ /* 0x000fe20000010409 */
[----:B------:R-:W-:Y:S01]  /*0280*/  FADD.FTZ R19, R19, 12583037 ;  /* 0x4b40007d13137421 */ /* 0x000fe20000010000 */
[----:B------:R-:W-:Y:S01]  /*0290*/  FSEL R3, R12, R23, P0 ;  /* 0x000000170c037208 */ /* 0x000fe20000000000 */
[----:B------:R-:W-:Y:S01]  /*02a0*/  FMUL.FTZ R2, R2, 1.4426950216293334961 ;  /* 0x3fb8aa3b02027820 */ /* 0x000fe20000410000 */
[C---:B------:R-:W-:Y:S01]  /*02b0*/  FFMA.FTZ R21, R0.reuse, 1.9046542121259335545e-09, R21 ;  /* 0x3102e30800157823 */ /* 0x040fe20000010015 */
[----:B------:R-:W-:Y:S01]  /*02c0*/  FADD.FTZ R0, R0, 12583037 ;  /* 0x4b40007d00007421 */ /* 0x000fe20000010000 */
[----:B------:R-:W-:Y:S01]  /*02d0*/  SHF.L.U32 R19, R19, 0x17, RZ ;  /* 0x0000001713137819 */ /* 0x000fe200000006ff */
[----:B------:R-:W-:Y:S01]  /*02e0*/  FFMA.FTZ R12, R3, -0.69314718246459960938, |R14| ;  /* 0xbf317218030c7823 */ /* 0x000fe2000001040e */
[----:B------:R-:W-:Y:S01]  /*02f0*/  FMUL.FTZ R21, R21, 1.4426950216293334961 ;  /* 0x3fb8aa3b15157820 */ /* 0x000fe20000410000 */
[----:B------:R-:W1:Y:S01]  /*0300*/  MUFU.EX2 R2, R2 ;  /* 0x0000000200027308 */ /* 0x000e620000000800 */
[----:B------:R-:W-:Y:S01]  /*0310*/  SHF.L.U32 R0, R0, 0x17, RZ ;  /* 0x0000001700007819 */ /* 0x000fe200000006ff */
[----:B------:R-:W-:Y:S01]  /*0320*/  FFMA.FTZ R12, R3, 1.9046542121259335545e-09, R12 ;  /* 0x3102e308030c7823 */ /* 0x000fe2000001000c */
[----:B0-----:R-:W-:Y:S01]  /*0330*/  FSETP.GT.FTZ.AND P0, PT, |R11|, 126, PT ;  /* 0x42fc00000b00780b */ /* 0x001fe20003f14200 */
[----:B------:R-:W-:-:S02]  /*0340*/  FMUL.FTZ R23, R8, R8 ;  /* 0x0000000808177220 */ /* 0x000fc40000410000 */
[----:B------:R-:W-:Y:S01]  /*0350*/  FMUL.FTZ R18, R12, 1.4426950216293334961 ;  /* 0x3fb8aa3b0c127820 */ /* 0x000fe20000410000 */
[----:B------:R-:W-:Y:S01]  /*0360*/  LOP3.LUT R12, R10, 0x80000000, R11, 0xb8, !PT ;  /* 0x800000000a0c7812 */ /* 0x000fe200078eb80b */
[----:B------:R-:W0:Y:S03]  /*0370*/  MUFU.EX2 R21, R21 ;  /* 0x0000001500157308 */ /* 0x000e260000000800 */
[----:B------:R-:W-:Y:S01]  /*0380*/  FSEL R12, R12, R11, P0 ;  /* 0x0000000b0c0c7208 */ /* 0x000fe20000000000 */
[----:B----4-:R-:W-:Y:S01]  /*0390*/  FMUL.FTZ R11, |R6|, 1.4426950216293334961 ;  /* 0x3fb8aa3b060b7820 */ /* 0x010fe20000410200 */
[----:B------:R-:W-:-:S03]  /*03a0*/  FSETP.GE.FTZ.AND P0, PT, |R8|, 1, PT ;  /* 0x3f8000000800780b */ /* 0x000fc60003f16200 */
[----:B------:R-:W-:Y:S01]  /*03b0*/  MUFU.EX2 R18, R18 ;  /* 0x0000001200127308 */ /* 0x000fe20000000800 */
[----:B-1----:R-:W-:-:S07]  /*03c0*/  FMUL.FTZ R19, R19, R2 ;  /* 0x0000000213137220 */ /* 0x002fce0000410000 */
[----:B------:R-:W1:Y:S01]  /*03d0*/  MUFU.RCP R16, R19 ;  /* 0x0000001300107308 */ /* 0x000e620000001000 */
[----:B0-----:R-:W-:Y:S01]  /*03e0*/  FMUL.FTZ R22, R0, R21 ;  /* 0x0000001500167220 */ /* 0x001fe20000410000 */
[----:B------:R-:W-:-:S04]  /*03f0*/  FFMA.FTZ R21, R12, -0.69314718246459960938, |R15| ;  /* 0xbf3172180c157823 */ /* 0x000fc8000001040f */
[C---:B------:R-:W-:Y:S01]  /*0400*/  FFMA.FTZ R21, R12.reuse, 1.9046542121259335545e-09, R21 ;  /* 0x3102e3080c157823 */ /* 0x040fe20000010015 */
[----:B------:R-:W-:Y:S01]  /*0410*/  FADD.FTZ R12, R12, 12583037 ;  /* 0x4b40007d0c0c7421 */ /* 0x000fe20000010000 */
[----:B------:R-:W0:Y:S02]  /*0420*/  MUFU.RCP R2, R22 ;  /* 0x0000001600027308 */ /* 0x000e240000001000 */
[----:B------:R-:W-:Y:S01]  /*0430*/  FMUL.FTZ R26, R21, 1.4426950216293334961 ;  /* 0x3fb8aa3b151a7820 */ /* 0x000fe20000410000 */
[----:B------:R-:W-:-:S05]  /*0440*/  FMUL.FTZ R21, R9, R9 ;  /* 0x0000000909157220 */ /* 0x000fca0000410000 */
[----:B------:R-:W2:Y:S01]  /*0450*/  FRND.TRUNC R11, R11 ;  /* 0x0000000b000b7307 */ /* 0x000ea2000020d000 */
[----:B-1----:R-:W-:Y:S01]  /*0460*/  FMUL.FTZ R0, R16, -0.125 ;  /* 0xbe00000010007820 */ /* 0x002fe20000410000 */
[----:B------:R-:W-:-:S03]  /*0470*/  FADD.FTZ R16, R3, 12583037 ;  /* 0x4b40007d03107421 */ /* 0x000fc60000010000 */
[----:B------:R-:W-:Y:S01]  /*0480*/  FFMA.FTZ R3, R19, 2, R0 ;  /* 0x4000000013037823 */ /* 0x000fe20000010000 */
[----:B------:R-:W-:Y:S02]  /*0490*/  MOV R0, 0x363d0ada ;  /* 0x363d0ada00007802 */ /* 0x000fe40000000f00 */
[----:B------:R-:W-:Y:S01]  /*04a0*/  SHF.L.U32 R25, R16, 0x17, RZ ;  /* 0x0000001710197819 */ /* 0x000fe200000006ff */
[----:B0-----:R-:W-:Y:S01]  /*04b0*/  FMUL.FTZ R19, R2, -0.125 ;  /* 0xbe00000002137820 */ /* 0x001fe20000410000 */
[----:B------:R-:W-:Y:S01]  /*04c0*/  MUFU.EX2 R16, R26 ;  /* 0x0000001a00107308 */ /* 0x000fe20000000800 */
[-C--:B------:R-:W-:Y:S01]  /*04d0*/  FFMA.FTZ R24, R21, R0.reuse, 0.00019836159481201320887 ;  /* 0x394fff4915187423 */ /* 0x080fe20000010000 */
[----:B------:R-:W-:Y:S01]  /*04e0*/  FFMA.FTZ R2, R23, R0, 0.00019836159481201320887 ;  /* 0x394fff4917027423 */ /* 0x000fe20000010000 */
[----:B------:R-:W-:Y:S01]  /*04f0*/  FMUL.FTZ R18, R25, R18 ;  /* 0x0000001219127220 */ /* 0x000fe20000410000 */
[----:B------:R-:W-:Y:S01]  /*0500*/  FFMA.FTZ R22, R22, 2, R19 ;  /* 0x4000000016167823 */ /* 0x000fe20000010013 */
[----:B------:R-:W-:Y:S01]  /*0510*/  FFMA.FTZ R24, R21, R24, 0.0083333496004343032837 ;  /* 0x3c08889a15187423 */ /* 0x000fe20000010018 */
[----:B------:R-:W-:Y:S01]  /*0520*/  FMUL.FTZ R19, |R7|, 1.4426950216293334961 ;  /* 0x3fb8aa3b07137820 */ /* 0x000fe20000410200 */
[----:B------:R-:W-:Y:S01]  /*0530*/  FFMA.FTZ R2, R23, R2, 0.0083333496004343032837 ;  /* 0x3c08889a17027423 */ /* 0x000fe20000010002 */
[----:B------:R-:W0:Y:S01]  /*0540*/  MUFU.RCP R20, R18 ;  /* 0x0000001200147308 */ /* 0x000e220000001000 */
[----:B------:R-:W-:Y:S01]  /*0550*/  FFMA.FTZ R24, R21, R24, 0.16666667163372039795 ;  /* 0x3e2aaaab15187423 */ /* 0x000fe20000010018 */
[----:B------:R-:W-:Y:S01]  /*0560*/  FMUL.FTZ R25, |R5|, 1.4426950216293334961 ;  /* 0x3fb8aa3b05197820 */ /* 0x000fe20000410200 */
[----:B------:R-:W-:-:S02]  /*0570*/  FFMA.FTZ R2, R23, R2, 0.16666667163372039795 ;  /* 0x3e2aaaab17027423 */ /* 0x000fc40000010002 */
[----:B------:R-:W-:Y:S01]  /*0580*/  FMUL.FTZ R24, R21, R24 ;  /* 0x0000001815187220 */ /* 0x000fe20000410000 */
[----:B------:R-:W-:Y:S01]  /*0590*/  FMUL.FTZ R21, |R4|, 1.4426950216293334961 ;  /* 0x3fb8aa3b04157820 */ /* 0x000fe20000410200 */
[----:B------:R-:W-:Y:S01]  /*05a0*/  FMUL.FTZ R23, R23, R2 ;  /* 0x0000000217177220 */ /* 0x000fe20000410000 */
[----:B------:R-:W1:Y:S01]  /*05b0*/  FRND.TRUNC R19, R19 ;  /* 0x0000001300137307 */ /* 0x000e62000020d000 */
[--C-:B------:R-:W-:Y:S02]  /*05c0*/  LOP3.LUT R2, R3, 0x80000000, R8.reuse, 0xb8, !PT ;  /* 0x8000000003027812 */ /* 0x100fe400078eb808 */
[--C-:B------:R-:W-:Y:S01]  /*05d0*/  LOP3.LUT R3, R22, 0x80000000, R9.reuse, 0xb8, !PT ;  /* 0x8000000016037812 */ /* 0x100fe200078eb809 */
[----:B------:R-:W-:Y:S01]  /*05e0*/  @!P1 FFMA.FTZ R3, R9, R24, R9 ;  /* 0x0000001809039223 */ /* 0x000fe20000010009 */
[----:B------:R-:W-:Y:S01]  /*05f0*/  SHF.L.U32 R9, R12, 0x17, RZ ;  /* 0x000000170c097819 */ /* 0x000fe200000006ff */
[----:B------:R-:W-:Y:S01]  /*0600*/  @!P0 FFMA.FTZ R2, R8, R23, R8 ;  /* 0x0000001708028223 */ /* 0x000fe20000010008 */
[----:B------:R-:W-:Y:S01]  /*0610*/  HFMA2.MMA R12, -RZ, RZ, 0.389892578125, 0.0002090930938720703125 ;  /* 0x363d0adaff0c7435 */ /* 0x000fe200000001ff */
[----:B------:R-:W3:Y:S01]  /*0620*/  FRND.TRUNC R21, R21 ;  /* 0x0000001500157307 */ /* 0x000ee2000020d000 */
[----:B--2---:R-:W-:Y:S01]  /*0630*/  FSETP.GT.FTZ.AND P0, PT, |R11|, 126, PT ;  /* 0x42fc00000b00780b */ /* 0x004fe20003f14200 */
[----:B0-----:R-:W-:Y:S01]  /*0640*/  FMUL.FTZ R23, R20, -0.125 ;  /* 0xbe00000014177820 */ /* 0x001fe20000410000 */
[----:B------:R-:W-:Y:S01]  /*0650*/  LOP3.LUT R8, R10, 0x80000000, R11, 0xb8, !PT ;  /* 0x800000000a087812 */ /* 0x000fe200078eb80b */
[----:B------:R-:W-:-:S02]  /*0660*/  FMUL.FTZ R9, R9, R16 ;  /* 0x0000001009097220 */ /* 0x000fc40000410000 */
[----:B------:R-:W-:Y:S01]  /*0670*/  FFMA.FTZ R23, R18, 2, R23 ;  /* 0x4000000012177823 */ /* 0x000fe20000010017 */
[----:B------:R-:W-:Y:S01]  /*0680*/  FSEL R11, R8, R11, P0 ;  /* 0x0000000b080b7208 */ /* 0x000fe20000000000 */
[----:B------:R-:W0:Y:S01]  /*0690*/  FRND.TRUNC R25, R25 ;  /* 0x0000001900197307 */ /* 0x000e22000020d000 */
[----:B-1----:R-:W-:Y:S01]  /*06a0*/  FSETP.GT.FTZ.AND P0, PT, |R19|, 126, PT ;  /* 0x42fc00001300780b */ /* 0x002fe20003f14200 */
[----:B------:R-:W-:Y:S01]  /*06b0*/  FFMA.FTZ R20, R27, R12, 0.00019836159481201320887 ;  /* 0x394fff491b147423 */ /* 0x000fe2000001000c */
[C---:B------:R-:W-:Y:S01]  /*06c0*/  LOP3.LUT R18, R10.reuse, 0x80000000, R19, 0xb8, !PT ;  /* 0x800000000a127812 */ /* 0x040fe200078eb813 */
[----:B------:R-:W-:Y:S02]  /*06d0*/  FFMA.FTZ R8, R11, -0.69314718246459960938, |R6| ;  /* 0xbf3172180b087823 */ /* 0x000fe40000010406 */
[----:B------:R-:W-:Y:S01]  /*06e0*/  FFMA.FTZ R20, R27, R20, 0.0083333496004343032837 ;  /* 0x3c08889a1b147423 */ /* 0x000fe20000010014 */
[----:B---3--:R-:W-:Y:S01]  /*06f0*/  LOP3.LUT R16, R10, 0x80000000, R21, 0xb8, !PT ;  /* 0x800000000a107812 */ /* 0x008fe200078eb815 */
[----:B------:R-:W-:Y:S01]  /*0700*/  FFMA.FTZ R8, R11, 1.9046542121259335545e-09, R8 ;  /* 0x3102e3080b087823 */ /* 0x000fe20000010008 */
[----:B------:R-:W-:Y:S01]  /*0710*/  FSETP.GT.FTZ.AND P1, PT, |R21|, 126, PT ;  /* 0x42fc00001500780b */ /* 0x000fe20003f34200 */
[C---:B------:R-:W-:Y:S01]  /*0720*/  FFMA.FTZ R20, R27.reuse, R20, 0.16666667163372039795 ;  /* 0x3e2aaaab1b147423 */ /* 0x040fe20000010014 */
[----:B------:R-:W-:Y:S01]  /*0730*/  FSEL R18, R18, R19, P0 ;  /* 0x0000001312127208 */ /* 0x000fe20000000000 */
[----:B------:R-:W-:Y:S01]  /*0740*/  FMUL.FTZ R19, R8, 1.4426950216293334961 ;  /* 0x3fb8aa3b08137820 */ /* 0x000fe20000410000 */
[----:B------:R-:W-:Y:S01]  /*0750*/  FSEL R21, R16, R21, P1 ;  /* 0x0000001510157208 */ /* 0x000fe20000800000 */
[----:B------:R-:W-:Y:S01]  /*0760*/  FMUL.FTZ R27, R27, R20 ;  /* 0x000000141b1b7220 */ /* 0x000fe20000410000 */
[----:B------:R-:W1:Y:S01]  /*0770*/  MUFU.RCP R16, R9 ;  /* 0x0000000900107308 */ /* 0x000e620000001000 */
[----:B------:R-:W-:Y:S01]  /*0780*/  FSETP.GE.FTZ.AND P0, PT, |R14|, 1, PT ;  /* 0x3f8000000e00780b */ /* 0x000fe20003f16200 */
[----:B------:R-:W-:Y:S01]  /*0790*/  FFMA.FTZ R29, R18, -0.69314718246459960938, |R7| ;  /* 0xbf317218121d7823 */ /* 0x000fe20000010407 */
[----:B0-----:R-:W-:Y:S01]  /*07a0*/  LOP3.LUT R22, R10, 0x80000000, R25, 0xb8, !PT ;  /* 0x800000000a167812 */ /* 0x001fe200078eb819 */
[----:B------:R-:W-:Y:S01]  /*07b0*/  FFMA.FTZ R10, R21, -0.69314718246459960938, |R4| ;  /* 0xbf317218150a7823 */ /* 0x000fe20000010404 */
[----:B------:R-:W-:Y:S01]  /*07c0*/  FSETP.GT.FTZ.AND P1, PT, |R25|, 126, PT ;  /* 0x42fc00001900780b */ /* 0x000fe20003f34200 */
[----:B------:R-:W-:Y:S01]  /*07d0*/  FFMA.FTZ R29, R18, 1.9046542121259335545e-09, R29 ;  /* 0x3102e308121d7823 */ /* 0x000fe2000001001d */
[--C-:B------:R-:W-:Y:S01]  /*07e0*/  LOP3.LUT R8, R23, 0x80000000, R14.reuse, 0xb8, !PT ;  /* 0x8000000017087812 */ /* 0x100fe200078eb80e */
[----:B------:R-:W-:Y:S01]  /*07f0*/  FMUL.FTZ R23, R15, R15 ;  /* 0x0000000f0f177220 */ /* 0x000fe20000410000 */
[----:B------:R-:W-:Y:S01]  /*0800*/  FSEL R22, R22, R25, P1 ;  /* 0x0000001916167208 */ /* 0x000fe20000800000 */
[----:B------:R-:W-:Y:S01]  /*0810*/  FMUL.FTZ R20, R29, 1.4426950216293334961 ;  /* 0x3fb8aa3b1d147820 */ /* 0x000fe20000410000 */
[----:B------:R-:W0:Y:S01]  /*0820*/  MUFU.EX2 R19, R19 ;  /* 0x0000001300137308 */ /* 0x000e220000000800 */
[----:B------:R-:W-:Y:S01]  /*0830*/  FADD.FTZ R18, R18, 12583037 ;  /* 0x4b40007d12127421 */ /* 0x000fe20000010000 */
[----:B------:R-:W-:Y:S01]  /*0840*/  FSETP.GE.FTZ.AND P1, PT, |R7|, 1, PT ;  /* 0x3f8000000700780b */ /* 0x000fe20003f36200 */
[----:B------:R-:W-:Y:S01]  /*0850*/  @!P0 FFMA.FTZ R8, R14, R27, R14 ;  /* 0x0000001b0e088223 */ /* 0x000fe2000001000e */
[----:B------:R-:W-:Y:S01]  /*0860*/  FFMA.FTZ R14, R21, 1.9046542121259335545e-09, R10 ;  /* 0x3102e308150e7823 */ /* 0x000fe2000001000a */
[----:B------:R-:W-:Y:S01]  /*0870*/  FFMA.FTZ R10, R23, R0, 0.00019836159481201320887 ;  /* 0x394fff49170a7423 */ /* 0x000fe20000010000 */
[----:B-1----:R-:W-:Y:S01]  /*0880*/  FMUL.FTZ R16, R16, -0.125 ;  /* 0xbe00000010107820 */ /* 0x002fe20000410000 */
[----:B------:R-:W-:Y:S01]  /*0890*/  FFMA.FTZ R25, R22, -0.69314718246459960938, |R5| ;  /* 0xbf31721816197823 */ /* 0x000fe20000010405 */
[----:B------:R-:W1:Y:S01]  /*08a0*/  MUFU.EX2 R20, R20 ;  /* 0x0000001400147308 */ /* 0x000e620000000800 */
[----:B------:R-:W-:Y:S01]  /*08b0*/  FMUL.FTZ R14, R14, 1.4426950216293334961 ;  /* 0x3fb8aa3b0e0e7820 */ /* 0x000fe20000410000 */
[----:B------:R-:W-:Y:S01]  /*08c0*/  FFMA.FTZ R24, R9, 2, R16 ;  /* 0x4000000009187823 */ /* 0x000fe20000010010 */
[----:B------:R-:W-:Y:S01]  /*08d0*/  FFMA.FTZ R16, R23, R10, 0.0083333496004343032837 ;  /* 0x3c08889a17107423 */ /* 0x000fe2000001000a */
[----:B------:R-:W-:Y:S01]  /*08e0*/  FFMA.FTZ R25, R22, 1.9046542121259335545e-09, R25 ;  /* 0x3102e30816197823 */ /* 0x000fe20000010019 */
[----:B------:R-:W-:Y:S01]  /*08f0*/  FADD.FTZ R9, R11, 12583037 ;  /* 0x4b40007d0b097421 */ /* 0x000fe20000010000 */
[----:B------:R-:W-:Y:S01]  /*0900*/  FSETP.GE.FTZ.AND P0, PT, |R15|, 1, PT ;  /* 0x3f8000000f00780b */ /* 0x000fe20003f16200 */
[----:B------:R-:W2:Y:S01]  /*0910*/  LDC.64 R10, c[0x0][0x218] ;  /* 0x00008600ff0a7b82 */ /* 0x000ea20000000a00 */
[----:B------:R-:W-:Y:S01]  /*0920*/  FMUL.FTZ R25, R25, 1.4426950216293334961 ;  /* 0x3fb8aa3b19197820 */ /* 0x000fe20000410000 */
[----:B------:R-:W-:Y:S01]  /*0930*/  FFMA.FTZ R26, R23, R16, 0.16666667163372039795 ;  /* 0x3e2aaaab171a7423 */ /* 0x000fe20000010010 */
[----:B------:R-:W3:Y:S01]  /*0940*/  MUFU.EX2 R14, R14 ;  /* 0x0000000e000e7308 */ /* 0x000ee20000000800 */
[----:B------:R-:W-:-:S02]  /*0950*/  SHF.L.U32 R28, R9, 0x17, RZ ;  /* 0x00000017091c7819 */ /* 0x000fc400000006ff */
[----:B------:R-:W-:Y:S01]  /*0960*/  FMUL.FTZ R26, R23, R26 ;  /* 0x0000001a171a7220 */ /* 0x000fe20000410000 */
[----:B------:R-:W-:Y:S02]  /*0970*/  SHF.L.U32 R23, R18, 0x17, RZ ;  /* 0x0000001712177819 */ /* 0x000fe400000006ff */
[----:B0-----:R-:W-:Y:S01]  /*0980*/  FMUL.FTZ R19, R28, R19 ;  /* 0x000000131c137220 */ /* 0x001fe20000410000 */
[--C-:B------:R-:W-:Y:S01]  /*0990*/  LOP3.LUT R9, R24, 0x80000000, R15.reuse, 0xb8, !PT ;  /* 0x8000000018097812 */ /* 0x100fe200078eb80f */
[----:B------:R0:W4:Y:S01]  /*09a0*/  MUFU.EX2 R16, R25 ;  /* 0x0000001900107308 */ /* 0x0001220000000800 */
[----:B------:R-:W-:Y:S01]  /*09b0*/  FADD.FTZ R24, R21, 12583037 ;  /* 0x4b40007d15187421 */ /* 0x000fe20000010000 */
[----:B-1----:R-:W-:Y:S01]  /*09c0*/  FMUL.FTZ R20, R23, R20 ;  /* 0x0000001417147220 */ /* 0x002fe20000410000 */
[----:B------:R-:W-:Y:S01]  /*09d0*/  FADD.FTZ R23, R22, 12583037 ;  /* 0x4b40007d16177421 */ /* 0x000fe20000010000 */
[C---:B------:R-:W-:Y:S01]  /*09e0*/  FMUL.FTZ R21, R6.reuse, R6 ;  /* 0x0000000606157220 */ /* 0x040fe20000410000 */
[----:B------:R-:W-:Y:S01]  /*09f0*/  @!P0 FFMA.FTZ R9, R15, R26, R15 ;  /* 0x0000001a0f098223 */ /* 0x000fe2000001000f */
[----:B------:R-:W-:Y:S01]  /*0a00*/  FMUL.FTZ R15, R7, R7 ;  /* 0x00000007070f7220 */ /* 0x000fe20000410000 */
[----:B------:R-:W-:Y:S01]  /*0a10*/  FSETP.GE.FTZ.AND P0, PT, |R6|, 1, PT ;  /* 0x3f8000000600780b */ /* 0x000fe20003f16200 */
[----:B------:R-:W1:Y:S01]  /*0a20*/  MUFU.RCP R18, R19 ;  /* 0x0000001300127308 */ /* 0x000e620000001000 */
[----:B0-----:R-:W-:Y:S01]  /*0a30*/  SHF.L.U32 R25, R24, 0x17, RZ ;  /* 0x0000001718197819 */ /* 0x001fe200000006ff */
[-C--:B------:R-:W-:Y:S01]  /*0a40*/  FFMA.FTZ R24, R21, R12.reuse, 0.00019836159481201320887 ;  /* 0x394fff4915187423 */ /* 0x080fe2000001000c */
[----:B------:R-:W-:Y:S01]  /*0a50*/  SHF.L.U32 R23, R23, 0x17, RZ ;  /* 0x0000001717177819 */ /* 0x000fe200000006ff */
[----:B------:R-:W-:Y:S01]  /*0a60*/  FFMA.FTZ R26, R15, R12, 0.00019836159481201320887 ;  /* 0x394fff490f1a7423 */ /* 0x000fe2000001000c */
[----:B--2---:R-:W-:-:S04]  /*0a70*/  IMAD.WIDE.U32 R10, R13, 0x4, R10 ;  /* 0x000000040d0a7825 */ /* 0x004fc800078e000a */
[----:B---3--:R-:W-:Y:S01]  /*0a80*/  FMUL.FTZ R14, R25, R14 ;  /* 0x0000000e190e7220 */ /* 0x008fe20000410000 */
[----:B------:R-:W-:Y:S01]  /*0a90*/  FFMA.FTZ R24, R21, R24, 0.0083333496004343032837 ;  /* 0x3c08889a15187423 */ /* 0x000fe20000010018 */
[----:B------:R-:W0:Y:S01]  /*0aa0*/  MUFU.RCP R22, R20 ;  /* 0x0000001400167308 */ /* 0x000e220000001000 */
[----:B----4-:R-:W-:Y:S01]  /*0ab0*/  FMUL.FTZ R16, R23, R16 ;  /* 0x0000001017107220 */ /* 0x010fe20000410000 */
[----:B------:R-:W-:Y:S01]  /*0ac0*/  FFMA.FTZ R26, R15, R26, 0.0083333496004343032837 ;  /* 0x3c08889a0f1a7423 */ /* 0x000fe2000001001a */
[----:B------:R-:W-:Y:S01]  /*0ad0*/  FFMA.FTZ R24, R21, R24, 0.16666667163372039795 ;  /* 0x3e2aaaab15187423 */ /* 0x000fe20000010018 */
[----:B------:R-:W-:-:S04]  /*0ae0*/  IMAD.WIDE R10, R17, 0x8, R10 ;  /* 0x00000008110a7825 */ /* 0x000fc800078e020a */
[----:B------:R-:W-:Y:S01]  /*0af0*/  FMUL.FTZ R17, R4, R4 ;  /* 0x0000000404117220 */ /* 0x000fe20000410000 */
[----:B------:R-:W-:Y:S01]  /*0b00*/  FFMA.FTZ R26, R15, R26, 0.16666667163372039795 ;  /* 0x3e2aaaab0f1a7423 */ /* 0x000fe2000001001a */
[----:B------:R-:W-:Y:S01]  /*0b10*/  FMUL.FTZ R21, R21, R24 ;  /* 0x0000001815157220 */ /* 0x000fe20000410000 */
[----:B------:R-:W2:Y:S01]  /*0b20*/  MUFU.RCP R12, R14 ;  /* 0x0000000e000c7308 */ /* 0x000ea20000001000 */
[----:B-1----:R-:W-:Y:S01]  /*0b30*/  FMUL.FTZ R24, R18, -0.125 ;  /* 0xbe00000012187820 */ /* 0x002fe20000410000 */
[----:B------:R-:W-:Y:S01]  /*0b40*/  FMUL.FTZ R18, R15, R26 ;  /* 0x0000001a0f127220 */ /* 0x000fe20000410000 */
[----:B------:R-:W-:Y:S01]  /*0b50*/  FMUL.FTZ R15, R5, R5 ;  /* 0x00000005050f7220 */ /* 0x000fe20000410000 */
[----:B------:R-:W-:Y:S01]  /*0b60*/  STG.E.64 desc[UR4][R10.64], R2 ;  /* 0x000000020a007986 */ /* 0x000fe2000c101b04 */
[----:B------:R-:W-:-:S03]  /*0b70*/  FFMA.FTZ R19, R19, 2, R24 ;  /* 0x4000000013137823 */ /* 0x000fc60000010018 */
[----:B------:R-:W1:Y:S01]  /*0b80*/  MUFU.RCP R13, R16 ;  /* 0x00000010000d7308 */ /* 0x000e620000001000 */
[----:B0-----:R-:W-:Y:S01]  /*0b90*/  FMUL.FTZ R23, R22, -0.125 ;  /* 0xbe00000016177820 */ /* 0x001fe20000410000 */
[-C--:B------:R-:W-:Y:S01]  /*0ba0*/  FFMA.FTZ R22, R17, R0.reuse, 0.00019836159481201320887 ;  /* 0x394fff4911167423 */ /* 0x080fe20000010000 */
[----:B------:R-:W-:Y:S01]  /*0bb0*/  FFMA.FTZ R0, R15, R0, 0.00019836159481201320887 ;  /* 0x394fff490f007423 */ /* 0x000fe20000010000 */
[----:B------:R-:W-:Y:S01]  /*0bc0*/  STG.E.64 desc[UR4][R10.64+0x400], R8 ;  /* 0x000400080a007986 */ /* 0x000fe2000c101b04 */
[----:B------:R-:W-:Y:S01]  /*0bd0*/  FFMA.FTZ R20, R20, 2, R23 ;  /* 0x4000000014147823 */ /* 0x000fe20000010017 */
[----:B------:R-:W-:Y:S01]  /*0be0*/  FFMA.FTZ R22, R17, R22, 0.0083333496004343032837 ;  /* 0x3c08889a11167423 */ /* 0x000fe20000010016 */
[----:B------:R-:W-:Y:S01]  /*0bf0*/  FFMA.FTZ R0, R15, R0, 0.0083333496004343032837 ;  /* 0x3c08889a0f007423 */ /* 0x000fe20000010000 */
[----:B--2---:R-:W-:Y:S02]  /*0c00*/  FMUL.FTZ R23, R12, -0.125 ;  /* 0xbe0000000c177820 */ /* 0x004fe40000410000 */
[----:B------:R-:W-:Y:S01]  /*0c10*/  FFMA.FTZ R22, R17, R22, 0.16666667163372039795 ;  /* 0x3e2aaaab11167423 */ /* 0x000fe20000010016 */
[----:B------:R-:W-:Y:S01]  /*0c20*/  FFMA.FTZ R0, R15, R0, 0.16666667163372039795 ;  /* 0x3e2aaaab0f007423 */ /* 0x000fe20000010000 */
[--C-:B------:R-:W-:Y:S01]  /*0c30*/  LOP3.LUT R12, R19, 0x80000000, R6.reuse, 0xb8, !PT ;  /* 0x80000000130c7812 */ /* 0x100fe200078eb806 */
[----:B------:R-:W-:Y:S01]  /*0c40*/  FFMA.FTZ R23, R14, 2, R23 ;  /* 0x400000000e177823 */ /* 0x000fe20000010017 */
[----:B------:R-:W-:Y:S01]  /*0c50*/  FMUL.FTZ R17, R17, R22 ;  /* 0x0000001611117220 */ /* 0x000fe20000410000 */
[----:B------:R-:W-:Y:S01]  /*0c60*/  FMUL.FTZ R0, R15, R0 ;  /* 0x000000000f007220 */ /* 0x000fe20000410000 */
[----:B------:R-:W-:Y:S01]  /*0c70*/  @!P0 FFMA.FTZ R12, R6, R21, R6 ;  /* 0x00000015060c8223 */ /* 0x000fe20000010006 */
[----:B-1----:R-:W-:Y:S01]  /*0c80*/  FMUL.FTZ R13, R13, -0.125 ;  /* 0xbe0000000d0d7820 */ /* 0x002fe20000410000 */
[--C-:B------:R-:W-:Y:S01]  /*0c90*/  LOP3.LUT R22, R23, 0x80000000, R4.reuse, 0xb8, !PT ;  /* 0x8000000017167812 */ /* 0x100fe200078eb804 */
[----:B------:R-:W-:-:S02]  /*0ca0*/  @!P2 FFMA.FTZ R22, R4, R17, R4 ;  /* 0x000000110416a223 */ /* 0x000fc40000010004 */
[----:B------:R-:W-:Y:S01]  /*0cb0*/  FFMA.FTZ R16, R16, 2, R13 ;  /* 0x4000000010107823 */ /* 0x000fe2000001000d */
[--C-:B------:R-:W-:Y:S01]  /*0cc0*/  LOP3.LUT R13, R20, 0x80000000, R7.reuse, 0xb8, !PT ;  /* 0x80000000140d7812 */ /* 0x100fe200078eb807 */
[----:B------:R-:W-:-:S03]  /*0cd0*/  @!P1 FFMA.FTZ R13, R7, R18, R7 ;  /* 0x00000012070d9223 */ /* 0x000fc60000010007 */
[--C-:B------:R-:W-:Y:S01]  /*0ce0*/  LOP3.LUT R23, R16, 0x80000000, R5.reuse, 0xb8, !PT ;  /* 0x8000000010177812 */ /* 0x100fe200078eb805 */
[----:B------:R-:W-:Y:S01]  /*0cf0*/  @!P3 FFMA.FTZ R23, R5, R0, R5 ;  /* 0x000000000517b223 */ /* 0x000fe20000010005 */
[----:B------:R-:W-:Y:S04]  /*0d00*/  STG.E.64 desc[UR4][R10.64+0x800], R12 ;  /* 0x0008000c0a007986 */ /* 0x000fe8000c101b04 */
[----:B------:R-:W-:Y:S01]  /*0d10*/  STG.E.64 desc[UR4][R10.64+0xc00], R22 ;  /* 0x000c00160a007986 */ /* 0x000fe2000c101b04 */
[----:B------:R-:W-:Y:S05]  /*0d20*/  EXIT ;  /* 0x000000000000794d */ /* 0x000fea0003800000 */
.L_x_1857:
[----:B------:R-:W0:Y:S01]  /*0d30*/  S2R R6, SR_TID.X ;  /* 0x0000000000067919 */ /* 0x000e220000002100 */
[----:B------:R-:W-:Y:S01]  /*0d40*/  HFMA2.MMA R7, -RZ, RZ, 0, 0 ;  /* 0x00000000ff077435 */ /* 0x000fe200000001ff */
        /* <DEDUP_REMOVED lines=14> */
[----:B------:R-:W5:Y:S07]  /*0e30*/  @!P6 LDG.E R7, desc[UR4][R8.64] ;  /* 0x000000040807e981 */ /* 0x000f6e000c1e1900 */
[----:B------:R-:W-:Y:S01]  /*0e40*/  @!P4 IADD3 R23, R13, R12, RZ ;  /* 0x0000000c0d17c210 */ /* 0x000fe20007ffe0ff */
[----:B------:R-:W0:Y:S01]  /*0e50*/  @!P4 LDC.64 R20, c[0x0][0x220] ;  /* 0x00008800ff14cb82 */ /* 0x000e220000000a00 */
[----:B------:R-:W-:-:S04]  /*0e60*/  @!P4 IADD3 R12, R12, 0x80, RZ ;  /* 0x000000800c0cc810 */ /* 0x000fc80007ffe0ff */
[----:B------:R-:W-:-:S13]  /*0e70*/  ISETP.GE.AND P3, PT, R12, R0, PT ;  /* 0x000000000c00720c */ /* 0x000fda0003f66270 */
[----:B------:R-:W-:Y:S02]  /*0e80*/  @!P3 IADD3 R25, R13, R12, RZ ;  /* 0x0000000c0d19b210 */ /* 0x000fe40007ffe0ff */
[----:B------:R-:W-:Y:S02]  /*0e90*/  CS2R R4, SRZ ;  /* 0x0000000000047805 */ /* 0x000fe4000001ff00 */
[----:B------:R-:W-:Y:S01]  /*0ea0*/  @!P3 IADD3 R12, R12, 0x80, RZ ;  /* 0x000000800c0cb810 */ /* 0x000fe20007ffe0ff */
[----:B------:R-:W2:Y:S03]  /*0eb0*/  @!P3 LDC.64 R2, c[0x0][0x220] ;  /* 0x00008800ff02bb82 */ /* 0x000ea60000000a00 */
[----:B------:R-:W-:-:S13]  /*0ec0*/  ISETP.GE.AND P2, PT, R12, R0, PT ;  /* 0x000000000c00720c */ /* 0x000fda0003f46270 */
[----:B------:R-:W-:Y:S02]  /*0ed0*/  @!P2 IADD3 R18, R13, R12, RZ ;  /* 0x0000000c0d12a210 */ /* 0x000fe40007ffe0ff */
[----:B------:R-:W-:-:S04]  /*0ee0*/  @!P2 IADD3 R12, R12, 0x80, RZ ;  /* 0x000000800c0ca810 */ /* 0x000fc80007ffe0ff */
[----:B------:R-:W-:Y:S01]  /*0ef0*/  ISETP.GE.AND P1, PT, R12, R0, PT ;  /* 0x000000000c00720c */ /* 0x000fe20003f26270 */
[----:B0-----:R-:W-:-:S05]  /*0f00*/  @!P4 IMAD.WIDE.U32 R20, R23, 0x4, R20 ;  /* 0x000000041714c825 */ /* 0x001fca00078e0014 */
[----:B------:R0:W5:Y:S07]  /*0f10*/  @!P4 LDG.E R5, desc[UR4][R20.64] ;  /* 0x000000041405c981 */ /* 0x00016e000c1e1900 */
[----:B------:R-:W-:Y:S02]  /*0f20*/  @!P1 IADD3 R19, R13, R12, RZ ;  /* 0x0000000c0d139210 */ /* 0x000fe40007ffe0ff */
[----:B------:R-:W-:Y:S01]  /*0f30*/  @!P1 IADD3 R12, R12, 0x80, RZ ;  /* 0x000000800c0c9810 */ /* 0x000fe20007ffe0ff */
[----:B0-----:R-:W0:Y:S03]  /*0f40*/  @!P0 LDC.64 R20, c[0x0][0x220] ;  /* 0x00008800ff148b82 */ /* 0x001e260000000a00 */
[----:B------:R-:W-:-:S13]  /*0f50*/  ISETP.GE.AND P6, PT, R12, R0, PT ;  /* 0x000000000c00720c */ /* 0x000fda0003fc6270 */
[----:B------:R-:W3:Y:S01]  /*0f60*/  @!P6 LDC.64 R8, c[0x0][0x220] ;  /* 0x00008800ff08eb82 */ /* 0x000ee20000000a00 */
[----:B------:R-:W-:Y:S01]  /*0f70*/  @!P6 IADD3 R23, R13, R12, RZ ;  /* 0x0000000c0d17e210 */ /* 0x000fe20007ffe0ff */
[----:B------:R-:W-:Y:S01]  /*0f80*/  HFMA2.MMA R12, -RZ, RZ, 0, 0 ;  /* 0x00000000ff0c7435 */ /* 0x000fe200000001ff */
[----:B0-----:R-:W-:Y:S01]  /*0f90*/  @!P0 IMAD.WIDE.U32 R20, R11, 0x4, R20 ;  /* 0x000000040b148825 */ /* 0x001fe200078e0014 */
[----:B------:R-:W-:-:S06]  /*0fa0*/  MOV R11, RZ ;  /* 0x000000ff000b7202 */ /* 0x000fcc0000000f00 */
[----:B------:R-:W5:Y:S01]  /*0fb0*/  @!P0 LDG.E R11, desc[UR4][R20.64] ;  /* 0x00000004140b8981 */ /* 0x000f62000c1e1900 */
[----:B---3--:R-:W-:Y:S02]  /*0fc0*/  @!P6 IMAD.WIDE.U32 R22, R23, 0x4, R8 ;  /* 0x000000041716e825 */ /* 0x008fe400078e0008 */
[----:B------:R-:W0:Y:S03]  /*0fd0*/  @!P0 LDC.64 R8, c[0x0][0x218] ;  /* 0x00008600ff088b82 */ /* 0x000e260000000a00 */
[----:B------:R-:W5:Y:S01]  /*0fe0*/  @!P6 LDG.E R12, desc[UR4][R22.64] ;  /* 0x00000004160ce981 */ /* 0x000f62000c1e1900 */
[----:B--2---:R-:W-:-:S04]  /*0ff0*/  @!P3 IMAD.WIDE.U32 R24, R25, 0x4, R2 ;  /* 0x000000041918b825 */ /* 0x004fc800078e0002 */
[----:B-1----:R-:W-:Y:S01]  /*1000*/  @!P5 IMAD.WIDE.U32 R16, R15, 0x4, R16 ;  /* 0x000000040f10d825 */ /* 0x002fe200078e0010 */
[----:B------:R-:W1:Y:S01]  /*1010*/  @!P2 LDC.64 R2, c[0x0][0x220] ;  /* 0x00008800ff02ab82 */ /* 0x000e620000000a00 */
[----:B------:R-:W-:Y:S01]  /*1020*/  MOV R10, RZ ;  /* 0x000000ff000a7202 */ /* 0x000fe20000000f00 */
[----:B------:R2:W5:Y:S01]  /*1030*/  @!P3 LDG.E R4, desc[UR4][R24.64] ;  /* 0x000000041804b981 */ /* 0x000562000c1e1900 */
[----:B------:R-:W-:Y:S04]  /*1040*/  BSSY B0, `(.L_x_1858) ;  /* 0x000002a000007945 */ /* 0x000fe80003800000 */
[----:B------:R3:W5:Y:S01]  /*1050*/  @!P5 LDG.E R10, desc[UR4][R16.64] ;  /* 0x00000004100ad981 */ /* 0x000762000c1e1900 */
[----:B------:R-:W4:Y:S01]  /*1060*/  @!P1 LDC.64 R14, c[0x0][0x220] ;  /* 0x00008800ff0e9b82 */ /* 0x000f220000000a00 */
[----:B--2---:R-:W-:Y:S01]  /*1070*/  IADD3 R25, R6, 0x180, RZ ;  /* 0x0000018006197810 */ /* 0x004fe20007ffe0ff */
[----:B-1----:R-:W-:-:S04]  /*1080*/  @!P2 IMAD.WIDE.U32 R2, R18, 0x4, R2 ;  /* 0x000000041202a825 */ /* 0x002fc800078e0002 */
[----:B----4-:R-:W-:Y:S01]  /*1090*/  @!P1 IMAD.WIDE.U32 R18, R19, 0x4, R14 ;  /* 0x0000000413129825 */ /* 0x010fe200078e000e */
[----:B------:R-:W-:Y:S02]  /*10a0*/  CS2R R14, SRZ ;  /* 0x00000000000e7805 */ /* 0x000fe4000001ff00 */
[----:B---3--:R-:W-:-:S04]  /*10b0*/  IADD3 R17, R6, 0x100, RZ ;  /* 0x0000010006117810 */ /* 0x008fc80007ffe0ff */
[----:B------:R1:W5:Y:S01]  /*10c0*/  @!P2 LDG.E R15, desc[UR4][R2.64] ;  /* 0x00000004020fa981 */ /* 0x000362000c1e1900 */
[-C--:B------:R-:W-:Y:S02]  /*10d0*/  ISETP.GE.AND P3, PT, R17, R0.reuse, PT ;  /* 0x000000001100720c */ /* 0x080fe40003f66270 */
[C---:B------:R-:W-:Y:S01]  /*10e0*/  IADD3 R17, R6.reuse, 0x80, RZ ;  /* 0x0000008006117810 */ /* 0x040fe20007ffe0ff */
[----:B------:R2:W5:Y:S01]  /*10f0*/  @!P1 LDG.E R14, desc[UR4][R18.64] ;  /* 0x00000004120e9981 */ /* 0x000562000c1e1900 */
[----:B------:R-:W-:Y:S02]  /*1100*/  ISETP.GE.AND P1, PT, R25, R0, PT ;  /* 0x000000001900720c */ /* 0x000fe40003f26270 */
[----:B-1----:R-:W-:-:S04]  /*1110*/  IADD3 R3, R6, 0x200, RZ ;  /* 0x0000020006037810 */ /* 0x002fc80007ffe0ff */
[----:B------:R-:W-:Y:S02]  /*1120*/  ISETP.GE.AND P2, PT, R3, R0, PT ;  /* 0x000000000300720c */ /* 0x000fe40003f46270 */
[----:B------:R-:W-:Y:S01]  /*1130*/  IADD3 R3, R6, 0x280, RZ ;  /* 0x0000028006037810 */ /* 0x000fe20007ffe0ff */
[----:B0-2---:R-:W-:Y:S10]  /*1140*/  @P0 BRA `(.L_x_1859) ;  /* 0x0000000000640947 */ /* 0x005ff40003800000 */
[C---:B-----5:R-:W-:Y:S01]  /*1150*/  FMUL.FTZ R2, |R11|.reuse, 1.4426950216293334961 ;  /* 0x3fb8aa3b0b027820 */ /* 0x060fe20000410200 */
[----:B------:R-:W-:Y:S01]  /*1160*/  MOV R19, 0x42fc0000 ;  /* 0x42fc000000137802 */ /* 0x000fe20000000f00 */
[----:B------:R-:W-:-:S04]  /*1170*/  FMUL.FTZ R18, R11, R11 ;  /* 0x0000000b0b127220 */ /* 0x000fc80000410000 */
[----:B------:R-:W0:Y:S02]  /*1180*/  FRND.TRUNC R2, R2 ;  /* 0x0000000200027307 */ /* 0x000e24000020d000 */
        /* <DEDUP_REMOVED lines=14> */
[----:B------:R-:W-:-:S04]  /*1270*/  MOV R21, 0x363d0ada ;  /* 0x363d0ada00157802 */ /* 0x000fc80000000f00 */
[----:B------:R-:W-:Y:S01]  /*1280*/  LOP3.LUT R19, R2, 0x80000000, R11, 0xb8, !PT ;  /* 0x8000000002137812 */ /* 0x000fe200078eb80b */
[----:B------:R-:W-:-:S04]  /*1290*/  FFMA.FTZ R21, R18, R21, 0.00019836159481201320887 ;  /* 0x394fff4912157423 */ /* 0x000fc80000010015 */
[----:B------:R-:W-:-:S04]  /*12a0*/  FFMA.FTZ R21, R18, R21, 0.0083333496004343032837 ;  /* 0x3c08889a12157423 */ /* 0x000fc80000010015 */
[----:B------:R-:W-:-:S04]  /*12b0*/  FFMA.FTZ R21, R18, R21, 0.16666667163372039795 ;  /* 0x3e2aaaab12157423 */ /* 0x000fc80000010015 */
[----:B------:R-:W-:-:S04]  /*12c0*/  FMUL.FTZ R18, R18, R21 ;  /* 0x0000001512127220 */ /* 0x000fc80000410000 */
[----:B------:R-:W-:-:S07]  /*12d0*/  @!P4 FFMA.FTZ R19, R18, R11, R11 ;  /* 0x0000000b1213c223 */ /* 0x000fce000001000b */
.L_x_1859:
[----:B------:R-:W-:Y:S05]  /*12e0*/  BSYNC B0 ;  /* 0x0000000000007941 */ /* 0x000fea0003800000 */
.L_x_1858:
[-C--:B------:R-:W-:Y:S01]  /*12f0*/  ISETP.GE.AND P5, PT, R17, R0.reuse, PT ;  /* 0x000000001100720c */ /* 0x080fe20003fa6270 */
[----:B------:R-:W-:Y:S01]  /*1300*/  BSSY B0, `(.L_x_1860) ;  /* 0x000001d000007945 */ /* 0x000fe20003800000 */
[----:B------:R-:W-:Y:S02]  /*1310*/  ISETP.GE.AND P4, PT, R3, R0, PT ;  /* 0x000000000300720c */ /* 0x000fe40003f86270 */
[----:B------:R-:W-:-:S09]  /*1320*/  IADD3 R3, R6, 0x300, RZ ;  /* 0x0000030006037810 */ /* 0x000fd20007ffe0ff */
        /* <DEDUP_REMOVED lines=26> */
.L_x_1861:
[----:B------:R-:W-:Y:S05]  /*14d0*/  BSYNC B0 ;  /* 0x0000000000007941 */ /* 0x000fea0003800000 */
.L_x_1860:
[----:B------:R-:W-:Y:S01]  /*14e0*/  BSSY B0, `(.L_x_1862) ;  /* 0x000001d000007945 */ /* 0x000fe20003800000 */
[----:B------:R-:W-:Y:S02]  /*14f0*/  ISETP.GE.AND P5, PT, R3, R0, PT ;  /* 0x000000000300720c */ /* 0x000fe40003fa6270 */
[----:B------:R-:W-:Y:S01]  /*1500*/  IADD3 R3, R6, 0x380, RZ ;  /* 0x0000038006037810 */ /* 0x000fe20007ffe0ff */
[----:B------:R-:W-:Y:S10]  /*1510*/  @P3 BRA `(.L_x_1863) ;  /* 0x0000000000643947 */ /* 0x000ff40003800000 */
        /* <DEDUP_REMOVED lines=25> */
.L_x_1863:
[----:B------:R-:W-:Y:S05]  /*16b0*/  BSYNC B0 ;  /* 0x0000000000007941 */ /* 0x000fea0003800000 */
.L_x_1862:
[----:B------:R-:W-:Y:S01]  /*16c0*/  ISETP.GE.AND P3, PT, R3, R0, PT ;  /* 0x000000000300720c */ /* 0x000fe20003f66270 */
[----:B------:R-:W-:Y:S01]  /*16d0*/  BSSY B0, `(.L_x_1864) ;  /* 0x000001d000007945 */ /* 0x000fe20003800000 */
[----:B------:R-:W-:-:S05]  /*16e0*/  @!P0 IADD3 R3, R13, R6, RZ ;  /* 0x000000060d038210 */ /* 0x000fca0007ffe0ff */
[----:B------:R-:W-:Y:S01]  /*16f0*/  @!P0 IMAD.WIDE.U32 R2, R3, 0x4, R8 ;  /* 0x0000000403028825 */ /* 0x000fe200078e0008 */
[----:B------:R-:W-:Y:S06]  /*1700*/  @P1 BRA `(.L_x_1865) ;  /* 0x0000000000641947 */ /* 0x000fec0003800000 */
        /* <DEDUP_REMOVED lines=25> */
.L_x_1865:
[----:B------:R-:W-:Y:S05]  /*18a0*/  BSYNC B0 ;  /* 0x0000000000007941 */ /* 0x000fea0003800000 */
.L_x_1864:
        /* <DEDUP_REMOVED lines=27> */
.L_x_1867:
[----:B------:R-:W-:Y:S05]  /*1a60*/  BSYNC B0 ;  /* 0x0000000000007941 */ /* 0x000fea0003800000 */
.L_x_1866:
        /* <DEDUP_REMOVED lines=27> */
.L_x_1869:
[----:B------:R-:W-:Y:S05]  /*1c20*/  BSYNC B0 ;  /* 0x0000000000007941 */ /* 0x000fea0003800000 */
.L_x_1868:
        /* <DEDUP_REMOVED lines=27> */
.L_x_1871:
[----:B------:R-:W-:Y:S05]  /*1de0*/  BSYNC B0 ;  /* 0x0000000000007941 */ /* 0x000fea0003800000 */
.L_x_1870:
        /* <DEDUP_REMOVED lines=27> */
.L_x_1873:
[----:B------:R-:W-:Y:S05]  /*1fa0*/  BSYNC B0 ;  /* 0x0000000000007941 */ /* 0x000fea0003800000 */
.L_x_1872:
[----:B------:R-:W-:Y:S01]  /*1fb0*/  @!P0 MOV R6, R17 ;  /* 0x0000001100068202 */ /* 0x000fe20000000f00 */
[----:B------:R0:W-:Y:S01]  /*1fc0*/  @!P0 STG.E desc[UR4][R2.64], R19 ;  /* 0x0000001302008986 */ /* 0x0001e2000c101904 */
[----:B------:R-:W-:Y:S04]  /*1fd0*/  BSSY B0, `(.L_x_1874) ;  /* 0x000002d000007945 */ /* 0x000fe80003800000 */
[----:B------:R-:W-:Y:S01]  /*1fe0*/  BSSY B1, `(.L_x_1875) ;  /* 0x0000025000017945 */ /* 0x000fe20003800000 */
[----:B------:R-:W-:-:S13]  /*1ff0*/  ISETP.GE.AND P0, PT, R6, R0, PT ;  /* 0x000000000600720c */ /* 0x000fda0003f06270 */
[----:B0-----:R-:W-:Y:S05]  /*2000*/  @P0 BRA `(.L_x_1876) ;  /* 0x0000000000300947 */ /* 0x001fea0003800000 */
[----:B------:R-:W0:Y:S01]  /*2010*/  LDC.64 R2, c[0x0][0x218] ;  /* 0x00008600ff027b82 */ /* 0x000e220000000a00 */
[----:B-----5:R-:W-:Y:S02]  /*2020*/  IADD3 R15, R13, R6, RZ ;  /* 0x000000060d0f7210 */ /* 0x020fe40007ffe0ff */
[----:B------:R-:W-:-:S04]  /*2030*/  IADD3 R6, R6, 0x80, RZ ;  /* 0x0000008006067810 */ /* 0x000fc80007ffe0ff */
[----:B------:R-:W-:Y:S01]  /*2040*/  ISETP.GE.AND P0, PT, R6, R0, PT ;  /* 0x000000000600720c */ /* 0x000fe20003f06270 */
[----:B0-----:R-:W-:-:S05]  /*2050*/  IMAD.WIDE.U32 R2, R15, 0x4, R2 ;  /* 0x000000040f027825 */ /* 0x001fca00078e0002 */
[----:B------:R0:W-:Y:S07]  /*2060*/  STG.E desc[UR4][R2.64], R11 ;  /* 0x0000000b02007986 */ /* 0x0001ee000c101904 */
[----:B------:R-:W-:Y:S05]  /*2070*/  @P0 BRA `(.L_x_1877) ;  /* 0x0000000000300947 */ /* 0x000fea0003800000 */
[----:B0-----:R-:W0:Y:S01]  /*2080*/  LDC.64 R2, c[0x0][0x218] ;  /* 0x00008600ff027b82 */ /* 0x001e220000000a00 */
[----:B------:R-:W-:Y:S02]  /*2090*/  IADD3 R11, R13, R6, RZ ;  /* 0x000000060d0b7210 */ /* 0x000fe40007ffe0ff */
[----:B------:R-:W-:-:S03]  /*20a0*/  IADD3 R6, R6, 0x80, RZ ;  /* 0x0000008006067810 */ /* 0x000fc60007ffe0ff */
[----:B0-----:R-:W-:-:S05]  /*20b0*/  IMAD.WIDE.U32 R2, R11, 0x4, R2 ;  /* 0x000000040b027825 */ /* 0x001fca00078e0002 */
[----:B------:R0:W-:Y:S02]  /*20c0*/  STG.E desc[UR4][R2.64], R7 ;  /* 0x0000000702007986 */ /* 0x0001e4000c101904 */
.L_x_1876:
[----:B------:R-:W-:-:S13]  /*20d0*/  ISETP.GE.AND P0, PT, R6, R0, PT ;  /* 0x000000000600720c */ /* 0x000fda0003f06270 */
[----:B------:R-:W-:Y:S05]  /*20e0*/  @P0 BRA `(.L_x_1878) ;  /* 0x0000000000300947 */ /* 0x000fea0003800000 */
[----:B0-----:R-:W0:Y:S01]  /*20f0*/  LDC.64 R2, c[0x0][0x218] ;  /* 0x00008600ff027b82 */ /* 0x001e220000000a00 */
[----:B-----5:R-:W-:Y:S02]  /*2100*/  IADD3 R7, R13, R6, RZ ;  /* 0x000000060d077210 */ /* 0x020fe40007ffe0ff */
[----:B------:R-:W-:-:S03]  /*2110*/  IADD3 R6, R6, 0x80, RZ ;  /* 0x0000008006067810 */ /* 0x000fc60007ffe0ff */
[----:B0-----:R-:W-:-:S05]  /*2120*/  IMAD.WIDE.U32 R2, R7, 0x4, R2 ;  /* 0x0000000407027825 */ /* 0x001fca00078e0002 */
[----:B------:R1:W-:Y:S02]  /*2130*/  STG.E desc[UR4][R2.64], R8 ;  /* 0x0000000802007986 */ /* 0x0003e4000c101904 */
.L_x_1877:
[----:B------:R-:W-:-:S13]  /*2140*/  ISETP.GE.AND P0, PT, R6, R0, PT ;  /* 0x000000000600720c */ /* 0x000fda0003f06270 */
[----:B------:R-:W-:Y:S05]  /*2150*/  @P0 BRA `(.L_x_1879) ;  /* 0x0000000000340947 */ /* 0x000fea0003800000 */
[----:B01----:R-:W0:Y:S01]  /*2160*/  LDC.64 R2, c[0x0][0x218] ;  /* 0x00008600ff027b82 */ /* 0x003e220000000a00 */
[----:B------:R-:W-:Y:S02]  /*2170*/  IADD3 R7, R13, R6, RZ ;  /* 0x000000060d077210 */ /* 0x000fe40007ffe0ff */
[----:B------:R-:W-:-:S03]  /*2180*/  IADD3 R6, R6, 0x80, RZ ;  /* 0x0000008006067810 */ /* 0x000fc60007ffe0ff */
[----:B0-----:R-:W-:-:S05]  /*2190*/  IMAD.WIDE.U32 R2, R7, 0x4, R2 ;  /* 0x0000000407027825 */ /* 0x001fca00078e0002 */
[----:B------:R1:W-:Y:S02]  /*21a0*/  STG.E desc[UR4][R2.64], R5 ;  /* 0x0000000502007986 */ /* 0x0003e4000c101904 */
.L_x_1878:
[----:B------:R-:W-:-:S13]  /*21b0*/  ISETP.GE.AND P0, PT, R6, R0, PT ;  /* 0x000000000600720c */ /* 0x000fda0003f06270 */
[----:B------:R-:W-:Y:S05]  /*21c0*/  @P0 BREAK B1 ;  /* 0x0000000000010942 */ /* 0x000fea0003800000 */
[----:B------:R-:W-:Y:S05]  /*21d0*/  @P0 BRA `(.L_x_1880) ;  /* 0x0000000000300947 */ /* 0x000fea0003800000 */
[----:B01----:R-:W0:Y:S01]  /*21e0*/  LDC.64 R2, c[0x0][0x218] ;  /* 0x00008600ff027b82 */ /* 0x003e220000000a00 */
[----:B-----5:R-:W-:Y:S02]  /*21f0*/  IADD3 R5, R13, R6, RZ ;  /* 0x000000060d057210 */ /* 0x020fe40007ffe0ff */
[----:B------:R-:W-:-:S03]  /*2200*/  IADD3 R6, R6, 0x80, RZ ;  /* 0x0000008006067810 */ /* 0x000fc60007ffe0ff */
[----:B0-----:R-:W-:-:S05]  /*2210*/  IMAD.WIDE.U32 R2, R5, 0x4, R2 ;  /* 0x0000000405027825 */ /* 0x001fca00078e0002 */
[----:B------:R2:W-:Y:S02]  /*2220*/  STG.E desc[UR4][R2.64], R9 ;  /* 0x0000000902007986 */ /* 0x0005e4000c101904 */
.L_x_1879:
[----:B------:R-:W-:Y:S05]  /*2230*/  BSYNC B1 ;  /* 0x0000000000017941 */ /* 0x000fea0003800000 */
.L_x_1875:
[----:B------:R-:W-:-:S13]  /*2240*/  ISETP.GE.AND P0, PT, R6, R0, PT ;  /* 0x000000000600720c */ /* 0x000fda0003f06270 */
[----:B012---:R-:W0:Y:S01]  /*2250*/  @!P0 LDC.64 R2, c[0x0][0x218] ;  /* 0x00008600ff028b82 */ /* 0x007e220000000a00 */
[----:B------:R-:W-:Y:S02]  /*2260*/  @!P0 IADD3 R5, R13, R6, RZ ;  /* 0x000000060d058210 */ /* 0x000fe40007ffe0ff */
[----:B------:R-:W-:-:S03]  /*2270*/  @!P0 IADD3 R6, R6, 0x80, RZ ;  /* 0x0000008006068810 */ /* 0x000fc60007ffe0ff */
[----:B0-----:R-:W-:-:S05]  /*2280*/  @!P0 IMAD.WIDE.U32 R2, R5, 0x4, R2 ;  /* 0x0000000405028825 */ /* 0x001fca00078e0002 */
[----:B------:R2:W-:Y:S02]  /*2290*/  @!P0 STG.E desc[UR4][R2.64], R10 ;  /* 0x0000000a02008986 */ /* 0x0005e4000c101904 */
.L_x_1880:
[----:B------:R-:W-:Y:S05]  /*22a0*/  BSYNC B0 ;  /* 0x0000000000007941 */ /* 0x000fea0003800000 */
.L_x_1874:
[----:B------:R-:W-:Y:S05]  /*22b0*/  WARPSYNC.ALL ;  /* 0x0000000000007948 */ /* 0x000fea0003800000 */
[----:B------:R-:W-:-:S13]  /*22c0*/  ISETP.GE.AND P0, PT, R6, R0, PT ;  /* 0x000000000600720c */ /* 0x000fda0003f06270 */
[----:B------:R-:W-:Y:S05]  /*22d0*/  @P0 EXIT ;  /* 0x000000000000094d */ /* 0x000fea0003800000 */
[----:B012---:R-:W0:Y:S01]  /*22e0*/  LDC.64 R2, c[0x0][0x218] ;  /* 0x00008600ff027b82 */ /* 0x007e220000000a00 */
[----:B------:R-:W-:-:S05]  /*22f0*/  IADD3 R13, R13, R6, RZ ;  /* 0x000000060d0d7210 */ /* 0x000fca0007ffe0ff */
[----:B0-----:R-:W-:-:S05]  /*2300*/  IMAD.WIDE.U32 R2, R13, 0x4, R2 ;  /* 0x000000040d027825 */ /* 0x001fca00078e0002 */
[----:B-----5:R-:W-:Y:S01]  /*2310*/  STG.E desc[UR4][R2.64], R4 ;  /* 0x0000000402007986 */ /* 0x020fe2000c101904 */
[----:B------:R-:W-:Y:S05]  /*2320*/  EXIT ;  /* 0x000000000000794d */ /* 0x000fea0003800000 */
.L_x_1881:
        /* <DEDUP_REMOVED lines=13> */
.L_x_2957:


//--------------------- .text._ZN2at6native29vectorized_elementwise_kernelILi4EZZZNS0_16sinh_kernel_cudaERNS_18TensorIteratorBaseEENKUlvE0_clEvENKUlvE0_clEvEUlfE_St5arrayIPcLm2EEEEviT0_T1_ --------------------------
	.section	.text._ZN2at6native29vectorized_elementwise_kernelILi4EZZZNS0_16sinh_kernel_cudaERNS_18TensorIteratorBaseEENKUlvE0_clEvENKUlvE0_clEvEUlfE_St5arrayIPcLm2EEEEviT0_T1_,"ax",@progbits
	.align	128
        .global         _ZN2at6native29vectorized_elementwise_kernelILi4EZZZNS0_16sinh_kernel_cudaERNS_18TensorIteratorBaseEENKUlvE0_clEvENKUlvE0_clEvEUlfE_St5arrayIPcLm2EEEEviT0_T1_
        .type           _ZN2at6native29vectorized_elementwise_kernelILi4EZZZNS0_16sinh_kernel_cudaERNS_18TensorIteratorBaseEENKUlvE0_clEvENKUlvE0_clEvEUlfE_St5arrayIPcLm2EEEEviT0_T1_,@function
        .size           _ZN2at6native29vectorized_elementwise_kernelILi4EZZZNS0_16sinh_kernel_cudaERNS_18TensorIteratorBaseEENKUlvE0_clEvENKUlvE0_clEvEUlfE_St5arrayIPcLm2EEEEviT0_T1_,(.L_x_2958 - _ZN2at6native29vectorized_elementwise_kernelILi4EZZZNS0_16sinh_kernel_cudaERNS_18TensorIteratorBaseEENKUlvE0_clEvENKUlvE0_clEvEUlfE_St5arrayIPcLm2EEEEviT0_T1_)
        .other          _ZN2at6native29vectorized_elementwise_kernelILi4EZZZNS0_16sinh_kernel_cudaERNS_18TensorIteratorBaseEENKUlvE0_clEvENKUlvE0_clEvEUlfE_St5arrayIPcLm2EEEEviT0_T1_,@"STO_CUDA_ENTRY STV_DEFAULT"
_ZN2at6native29vectorized_elementwise_kernelILi4EZZZNS0_16sinh_kernel_cudaERNS_18TensorIteratorBaseEENKUlvE0_clEvENKUlvE0_clEvEUlfE_St5arrayIPcLm2EEEEviT0_T1_:
.text._ZN2at6native29vectorized_elementwise_kernelILi4EZZZNS0_16sinh_kernel_cudaERNS_18TensorIteratorBaseEENKUlvE0_clEvENKUlvE0_clEvEUlfE_St5arrayIPcLm2EEEEviT0_T1_:
        /* <DEDUP_REMOVED lines=12> */
[----:B------:R-:W2:Y:S04]  /*00c0*/  LDG.E.128 R4, desc[UR4][R12.64] ;  /* 0x000000040c047981 */ /* 0x000ea8000c1e1d00 */
[----:B------:R-:W3:Y:S01]  /*00d0*/  LDG.E.128 R8, desc[UR4][R12.64+0x800] ;  /* 0x000800040c087981 */ /* 0x000ee2000c1e1d00 */
[----:B------:R-:W-:Y:S01]  /*00e0*/  HFMA2.MMA R3, -RZ, RZ, 3.4921875, 0 ;  /* 0x42fc0000ff037435 */ /* 0x000fe200000001ff */
[----:B--2---:R-:W-:Y:S01]  /*00f0*/  FMUL.FTZ R2, |R4|, 1.4426950216293334961 ;  /* 0x3fb8aa3b04027820 */ /* 0x004fe20000410200 */
[----:B------:R-:W-:Y:S01]  /*0100*/  FMUL.FTZ R14, |R5|, 1.4426950216293334961 ;  /* 0x3fb8aa3b050e7820 */ /* 0x000fe20000410200 */
[----:B------:R-:W-:Y:S01]  /*0110*/  FMUL.FTZ R16, |R6|, 1.4426950216293334961 ;  /* 0x3fb8aa3b06107820 */ /* 0x000fe20000410200 */
[----:B------:R-:W-:Y:S01]  /*0120*/  FMUL.FTZ R18, |R7|, 1.4426950216293334961 ;  /* 0x3fb8aa3b07127820 */ /* 0x000fe20000410200 */
[C---:B---3--:R-:W-:Y:S01]  /*0130*/  FMUL.FTZ R28, |R10|.reuse, 1.4426950216293334961 ;  /* 0x3fb8aa3b0a1c7820 */ /* 0x048fe20000410200 */
[----:B------:R-:W-:Y:S01]  /*0140*/  FSETP.GE.FTZ.AND P2, PT, |R10|, 1, PT ;  /* 0x3f8000000a00780b */ /* 0x000fe20003f56200 */
[----:B------:R-:W0:Y:S01]  /*0150*/  FRND.TRUNC R2, R2 ;  /* 0x0000000200027307 */ /* 0x000e22000020d000 */
[----:B------:R-:W-:-:S07]  /*0160*/  FSETP.GE.FTZ.AND P3, PT, |R11|, 1, PT ;  /* 0x3f8000000b00780b */ /* 0x000fce0003f76200 */
[----:B------:R-:W1:Y:S01]  /*0170*/  FRND.TRUNC R14, R14 ;  /* 0x0000000e000e7307 */ /* 0x000e62000020d000 */
[----:B0-----:R-:W-:-:S07]  /*0180*/  FSETP.GT.FTZ.AND P0, PT, |R2|, 126, PT ;  /* 0x42fc00000200780b */ /* 0x001fce0003f14200 */
[----:B------:R-:W0:Y:S01]  /*0190*/  FRND.TRUNC R16, R16 ;  /* 0x0000001000107307 */ /* 0x000e22000020d000 */
[----:B------:R-:W-:-:S04]  /*01a0*/  LOP3.LUT R15, R3, 0x80000000, R2, 0xb8, !PT ;  /* 0x80000000030f7812 */ /* 0x000fc800078eb802 */
[----:B------:R-:W-:Y:S02]  /*01b0*/  FSEL R15, R15, R2, P0 ;  /* 0x000000020f0f7208 */ /* 0x000fe40000000000 */
[----:B-1----:R-:W-:Y:S01]  /*01c0*/  FSETP.GT.FTZ.AND P0, PT, |R14|, 126, PT ;  /* 0x42fc00000e00780b */ /* 0x002fe20003f14200 */
[----:B------:R-:W1:Y:S01]  /*01d0*/  FRND.TRUNC R18, R18 ;  /* 0x0000001200127307 */ /* 0x000e62000020d000 */
[----:B------:R-:W-:Y:S01]  /*01e0*/  LOP3.LUT R13, R3, 0x80000000, R14, 0xb8, !PT ;  /* 0x80000000030d7812 */ /* 0x000fe200078eb80e */
[----:B------:R-:W-:-:S03]  /*01f0*/  FFMA.FTZ R12, R15, -0.69314718246459960938, |R4| ;  /* 0xbf3172180f0c7823 */ /* 0x000fc60000010404 */
[----:B------:R-:W-:Y:S01]  /*0200*/  FSEL R2, R13, R14, P0 ;  /* 0x0000000e0d027208 */ /* 0x000fe20000000000 */
[C---:B------:R-:W-:Y:S01]  /*0210*/  FFMA.FTZ R12, R15.reuse, 1.9046542121259335545e-09, R12 ;  /* 0x3102e3080f0c7823 */ /* 0x040fe2000001000c */
[----:B0-----:R-:W-:Y:S01]  /*0220*/  FSETP.GT.FTZ.AND P0, PT, |R16|, 126, PT ;  /* 0x42fc00001000780b */ /* 0x001fe20003f14200 */
[----:B------:R-:W-:Y:S01]  /*0230*/  FADD.FTZ R15, R15, 12583037 ;  /* 0x4b40007d0f0f7421 */ /* 0x000fe20000010000 */
[----:B------:R-:W-:Y:S01]  /*0240*/  LOP3.LUT R13, R3, 0x80000000, R16, 0xb8, !PT ;  /* 0x80000000030d7812 */ /* 0x000fe200078eb810 */
[----:B------:R-:W-:Y:S01]  /*0250*/  FMUL.FTZ R12, R12, 1.4426950216293334961 ;  /* 0x3fb8aa3b0c0c7820 */ /* 0x000fe20000410000 */
[----:B------:R-:W-:Y:S01]  /*0260*/  FFMA.FTZ R19, R2, -0.69314718246459960938, |R5| ;  /* 0xbf31721802137823 */ /* 0x000fe20000010405 */
[----:B------:R-:W-:Y:S01]  /*0270*/  FRND.TRUNC R28, R28 ;  /* 0x0000001c001c7307 */ /* 0x000fe2000020d000 */
[----:B------:R-:W-:Y:S02]  /*0280*/  FSEL R13, R13, R16, P0 ;  /* 0x000000100d0d7208 */ /* 0x000fe40000000000 */
[----:B-1----:R-:W-:Y:S01]  /*0290*/  FSETP.GT.FTZ.AND P0, PT, |R18|, 126, PT ;  /* 0x42fc00001200780b */ /* 0x002fe20003f14200 */
[----:B------:R-:W-:Y:S01]  /*02a0*/  FFMA.FTZ R19, R2, 1.9046542121259335545e-09, R19 ;  /* 0x3102e30802137823 */ /* 0x000fe20000010013 */
[----:B------:R-:W-:Y:S01]  /*02b0*/  LOP3.LUT R23, R3, 0x80000000, R18, 0xb8, !PT ;  /* 0x8000000003177812 */ /* 0x000fe200078eb812 */
[----:B------:R-:W-:Y:S01]  /*02c0*/  FFMA.FTZ R14, R13, -0.69314718246459960938, |R6| ;  /* 0xbf3172180d0e7823 */ /* 0x000fe20000010406 */
[----:B------:R-:W-:Y:S01]  /*02d0*/  MOV R16, 0x363d0ada ;  /* 0x363d0ada00107802 */ /* 0x000fe20000000f00 */
[----:B------:R-:W0:Y:S01]  /*02e0*/  MUFU.EX2 R12, R12 ;  /* 0x0000000c000c7308 */ /* 0x000e220000000800 */
[----:B------:R-:W-:Y:S01]  /*02f0*/  FSEL R18, R23, R18, P0 ;  /* 0x0000001217127208 */ /* 0x000fe20000000000 */
[----:B------:R-:W-:Y:S01]  /*0300*/  FFMA.FTZ R14, R13, 1.9046542121259335545e-09, R14 ;  /* 0x3102e3080d0e7823 */ /* 0x000fe2000001000e */
[----:B------:R-:W-:Y:S01]  /*0310*/  FMUL.FTZ R21, R19, 1.4426950216293334961 ;  /* 0x3fb8aa3b13157820 */ /* 0x000fe20000410000 */
[----:B------:R-:W-:Y:S01]  /*0320*/  FMUL.FTZ R23, R4, R4 ;  /* 0x0000000404177220 */ /* 0x000fe20000410000 */
[----:B------:R-:W-:Y:S01]  /*0330*/  FMUL.FTZ R19, R5, R5 ;  /* 0x0000000505137220 */ /* 0x000fe20000410000 */
[----:B------:R-:W-:Y:S01]  /*0340*/  FFMA.FTZ R25, R18, -0.69314718246459960938, |R7| ;  /* 0xbf31721812197823 */ /* 0x000fe20000010407 */
[----:B------:R-:W-:Y:S01]  /*0350*/  FMUL.FTZ R20, R14, 1.4426950216293334961 ;  /* 0x3fb8aa3b0e147820 */ /* 0x000fe20000410000 */
[-C--:B------:R-:W-:Y:S01]  /*0360*/  FFMA.FTZ R14, R23, R16.reuse, 0.00019836159481201320887 ;  /* 0x394fff49170e7423 */ /* 0x080fe20000010010 */
[----:B------:R-:W1:Y:S01]  /*0370*/  MUFU.EX2 R21, R21 ;  /* 0x0000001500157308 */ /* 0x000e620000000800 */
[----:B------:R-:W-:Y:S01]  /*0380*/  FFMA.FTZ R25, R18, 1.9046542121259335545e-09, R25 ;  /* 0x3102e30812197823 */ /* 0x000fe20000010019 */
[----:B------:R-:W-:Y:S01]  /*0390*/  FFMA.FTZ R24, R19, R16, 0.00019836159481201320887 ;  /* 0x394fff4913187423 */ /* 0x000fe20000010010 */
[----:B------:R-:W-:Y:S01]  /*03a0*/  FFMA.FTZ R22, R23, R14, 0.0083333496004343032837 ;  /* 0x3c08889a17167423 */ /* 0x000fe2000001000e */
[----:B------:R-:W-:Y:S01]  /*03b0*/  FADD.FTZ R2, R2, 12583037 ;  /* 0x4b40007d02027421 */ /* 0x000fe20000010000 */
[----:B------:R-:W-:Y:S01]  /*03c0*/  FMUL.FTZ R26, R25, 1.4426950216293334961 ;  /* 0x3fb8aa3b191a7820 */ /* 0x000fe20000410000 */
[----:B------:R-:W-:Y:S01]  /*03d0*/  SHF.L.U32 R25, R15, 0x17, RZ ;  /* 0x000000170f197819 */ /* 0x000fe200000006ff */
[----:B------:R-:W-:Y:S01]  /*03e0*/  FFMA.FTZ R14, R19, R24, 0.0083333496004343032837 ;  /* 0x3c08889a130e7423 */ /* 0x000fe20000010018 */
[----:B------:R-:W2:Y:S01]  /*03f0*/  MUFU.EX2 R20, R20 ;  /* 0x0000001400147308 */ /* 0x000ea20000000800 */
[----:B------:R-:W-:Y:S01]  /*0400*/  FFMA.FTZ R22, R23, R22, 0.16666667163372039795 ;  /* 0x3e2aaaab17167423 */ /* 0x000fe20000010016 */
[----:B------:R-:W-:Y:S01]  /*0410*/  FADD.FTZ R18, R18, 12583037 ;  /* 0x4b40007d12127421 */ /* 0x000fe20000010000 */
[----:B0-----:R-:W-:Y:S01]  /*0420*/  FMUL.FTZ R12, R25, R12 ;  /* 0x0000000c190c7220 */ /* 0x001fe20000410000 */
[----:B------:R-:W-:Y:S01]  /*0430*/  FADD.FTZ R25, R13, 12583037 ;  /* 0x4b40007d0d197421 */ /* 0x000fe20000010000 */
[----:B------:R-:W-:Y:S01]  /*0440*/  FFMA.FTZ R24, R19, R14, 0.16666667163372039795 ;  /* 0x3e2aaaab13187423 */ /* 0x000fe2000001000e */
[----:B------:R-:W-:Y:S01]  /*0450*/  FMUL.FTZ R13, R23, R22 ;  /* 0x00000016170d7220 */ /* 0x000fe20000410000 */
[----:B------:R-:W-:Y:S01]  /*0460*/  SHF.L.U32 R22, R2, 0x17, RZ ;  /* 0x0000001702167819 */ /* 0x000fe200000006ff */
[----:B------:R0:W3:Y:S01]  /*0470*/  MUFU.EX2 R15, R26 ;  /* 0x0000001a000f7308 */ /* 0x0000e20000000800 */
[----:B------:R-:W-:Y:S01]  /*0480*/  SHF.L.U32 R25, R25, 0x17, RZ ;  /* 0x0000001719197819 */ /* 0x000fe200000006ff */
[----:B------:R-:W-:Y:S01]  /*0490*/  FMUL.FTZ R2, R19, R24 ;  /* 0x0000001813027220 */ /* 0x000fe20000410000 */
[----:B------:R-:W-:Y:S01]  /*04a0*/  FMUL.FTZ R19, R6, R6 ;  /* 0x0000000606137220 */ /* 0x000fe20000410000 */
[----:B-1----:R-:W-:Y:S01]  /*04b0*/  FMUL.FTZ R21, R22, R21 ;  /* 0x0000001516157220 */ /* 0x002fe20000410000 */
[----:B------:R-:W-:-:S02]  /*04c0*/  SHF.L.U32 R22, R18, 0x17, RZ ;  /* 0x0000001712167819 */ /* 0x000fc400000006ff */
[----:B------:R-:W-:Y:S01]  /*04d0*/  FFMA.FTZ R18, R19, R16, 0.00019836159481201320887 ;  /* 0x394fff4913127423 */ /* 0x000fe20000010010 */
[----:B------:R-:W1:Y:S01]  /*04e0*/  MUFU.RCP R14, R12 ;  /* 0x0000000c000e7308 */ /* 0x000e620000001000 */
[----:B--2---:R-:W-:Y:S01]  /*04f0*/  FMUL.FTZ R20, R25, R20 ;  /* 0x0000001419147220 */ /* 0x004fe20000410000 */
[----:B------:R-:W-:Y:S01]  /*0500*/  FMUL.FTZ R25, R7, R7 ;  /* 0x0000000707197220 */ /* 0x000fe20000410000 */
[----:B------:R-:W-:Y:S01]  /*0510*/  FFMA.FTZ R18, R19, R18, 0.0083333496004343032837 ;  /* 0x3c08889a13127423 */ /* 0x000fe20000010012 */
[----:B0-----:R-:W-:Y:S01]  /*0520*/  FMUL.FTZ R26, |R9|, 1.4426950216293334961 ;  /* 0x3fb8aa3b091a7820 */ /* 0x001fe20000410200 */
[----:B------:R-:W-:Y:S01]  /*0530*/  FSETP.GE.FTZ.AND P0, PT, |R4|, 1, PT ;  /* 0x3f8000000400780b */ /* 0x000fe20003f16200 */
[----:B------:R-:W-:Y:S01]  /*0540*/  FFMA.FTZ R24, R25, R16, 0.00019836159481201320887 ;  /* 0x394fff4919187423 */ /* 0x000fe20000010010 */
[----:B------:R-:W-:Y:S01]  /*0550*/  FFMA.FTZ R18, R19, R18, 0.16666667163372039795 ;  /* 0x3e2aaaab13127423 */ /* 0x000fe20000010012 */
[----:B------:R-:W0:Y:S01]  /*0560*/  MUFU.RCP R23, R21 ;  /* 0x0000001500177308 */ /* 0x000e220000001000 */
[----:B---3--:R-:W-:Y:S01]  /*0570*/  FMUL.FTZ R22, R22, R15 ;  /* 0x0000000f16167220 */ /* 0x008fe20000410000 */
[----:B------:R-:W-:Y:S01]  /*0580*/  FFMA.FTZ R24, R25, R24, 0.0083333496004343032837 ;  /* 0x3c08889a19187423 */ /* 0x000fe20000010018 */
[----:B------:R-:W-:-:S03]  /*0590*/  FMUL.FTZ R19, R19, R18 ;  /* 0x0000001213137220 */ /* 0x000fc60000410000 */
[C---:B------:R-:W-:Y:S01]  /*05a0*/  FFMA.FTZ R18, R25.reuse, R24, 0.16666667163372039795 ;  /* 0x3e2aaaab19127423 */ /* 0x040fe20000010018 */
[----:B------:R-:W-:Y:S01]  /*05b0*/  FMUL.FTZ R24, |R8|, 1.4426950216293334961 ;  /* 0x3fb8aa3b08187820 */ /* 0x000fe20000410200 */
[----:B------:R-:W2:Y:S02]  /*05c0*/  MUFU.RCP R27, R22 ;  /* 0x00000016001b7308 */ /* 0x000ea40000001000 */
[----:B------:R-:W-:Y:S01]  /*05d0*/  FMUL.FTZ R18, R25, R18 ;  /* 0x0000001219127220 */ /* 0x000fe20000410000 */
[----:B-1----:R-:W-:-:S04]  /*05e0*/  FMUL.FTZ R25, R14, -0.125 ;  /* 0xbe0000000e197820 */ /* 0x002fc80000410000 */
[----:B------:R-:W-:Y:S01]  /*05f0*/  FFMA.FTZ R25, R12, 2, R25 ;  /* 0x400000000c197823 */ /* 0x000fe20000010019 */
[----:B------:R-:W1:Y:S01]  /*0600*/  FRND.TRUNC R24, R24 ;  /* 0x0000001800187307 */ /* 0x000e62000020d000 */
[----:B0-----:R-:W-:-:S03]  /*0610*/  FMUL.FTZ R14, R23, -0.125 ;  /* 0xbe000000170e7820 */ /* 0x001fc60000410000 */
[----:B------:R-:W-:Y:S01]  /*0620*/  LOP3.LUT R12, R25, 0x80000000, R4, 0xb8, !PT ;  /* 0x80000000190c7812 */ /* 0x000fe200078eb804 */
[----:B------:R-:W-:Y:S01]  /*0630*/  FFMA.FTZ R14, R21, 2, R14 ;  /* 0x40000000150e7823 */ /* 0x000fe2000001000e */
[----:B------:R-:W-:Y:S01]  /*0640*/  @!P0 FFMA.FTZ R12, R4, R13, R4 ;  /* 0x0000000d040c8223 */ /* 0x000fe20000010004 */
[----:B------:R-:W-:Y:S01]  /*0650*/  FSETP.GE.FTZ.AND P0, PT, |R5|, 1, PT ;  /* 0x3f8000000500780b */ /* 0x000fe20003f16200 */
[----:B------:R-:W0:Y:S01]  /*0660*/  MUFU.RCP R15, R20 ;  /* 0x00000014000f7308 */ /* 0x000e220000001000 */
[----:B--2---:R-:W-:-:S04]  /*0670*/  FMUL.FTZ R27, R27, -0.125 ;  /* 0xbe0000001b1b7820 */ /* 0x004fc80000410000 */
[----:B------:R-:W-:Y:S01]  /*0680*/  FFMA.FTZ R22, R22, 2, R27 ;  /* 0x4000000016167823 */ /* 0x000fe2000001001b */
[----:B------:R-:W-:Y:S01]  /*0690*/  FMUL.FTZ R27, |R11|, 1.4426950216293334961 ;  /* 0x3fb8aa3b0b1b7820 */ /* 0x000fe20000410200 */
[----:B-1----:R-:W-:Y:S01]  /*06a0*/  FSETP.GT.FTZ.AND P1, PT, |R24|, 126, PT ;  /* 0x42fc00001800780b */ /* 0x002fe20003f34200 */
[----:B------:R-:W1:Y:S01]  /*06b0*/  FRND.TRUNC R26, R26 ;  /* 0x0000001a001a7307 */ /* 0x000e62000020d000 */
[----:B------:R-:W-:-:S04]  /*06c0*/  LOP3.LUT R23, R3, 0x80000000, R24, 0xb8, !PT ;  /* 0x8000000003177812 */ /* 0x000fc800078eb818 */
[----:B------:R-:W-:-:S03]  /*06d0*/  FSEL R23, R23, R24, P1 ;  /* 0x0000001817177208 */ /* 0x000fc60000800000 */
[----:B------:R-:W2:Y:S01]  /*06e0*/  FRND.TRUNC R24, R27 ;  /* 0x0000001b00187307 */ /* 0x000ea2000020d000 */
[----:B0-----:R-:W-:Y:S01]  /*06f0*/  FMUL.FTZ R15, R15, -0.125 ;  /* 0xbe0000000f0f7820 */ /* 0x001fe20000410000 */
[----:B------:R-:W-:-:S03]  /*0700*/  FFMA.FTZ R4, R23, -0.69314718246459960938, |R8| ;  /* 0xbf31721817047823 */ /* 0x000fc60000010408 */
[----:B------:R-:W-:Y:S01]  /*0710*/  FFMA.FTZ R15, R20, 2, R15 ;  /* 0x40000000140f7823 */ /* 0x000fe2000001000f */
[C---:B------:R-:W-:Y:S01]  /*0720*/  FFMA.FTZ R4, R23.reuse, 1.9046542121259335545e-09, R4 ;  /* 0x3102e30817047823 */ /* 0x040fe20000010004 */
[----:B-1----:R-:W-:Y:S01]  /*0730*/  FSETP.GT.FTZ.AND P1, PT, |R26|, 126, PT ;  /* 0x42fc00001a00780b */ /* 0x002fe20003f34200 */
[----:B------:R-:W-:Y:S01]  /*0740*/  FADD.FTZ R23, R23, 12583037 ;  /* 0x4b40007d17177421 */ /* 0x000fe20000010000 */
[----:B------:R-:W-:Y:S01]  /*0750*/  LOP3.LUT R21, R3, 0x80000000, R26, 0xb8, !PT ;  /* 0x8000000003157812 */ /* 0x000fe200078eb81a */
[----:B------:R-:W-:-:S03]  /*0760*/  FMUL.FTZ R4, R4, 1.4426950216293334961 ;  /* 0x3fb8aa3b04047820 */ /* 0x000fc60000410000 */
[----:B------:R-:W-:Y:S02]  /*0770*/  FSEL R20, R21, R26, P1 ;  /* 0x0000001a15147208 */ /* 0x000fe40000800000 */
[C---:B------:R-:W-:Y:S01]  /*0780*/  LOP3.LUT R21, R3.reuse, 0x80000000, R28, 0xb8, !PT ;  /* 0x8000000003157812 */ /* 0x040fe200078eb81c */
[----:B------:R-:W-:Y:S01]  /*0790*/  MUFU.EX2 R4, R4 ;  /* 0x0000000400047308 */ /* 0x000fe20000000800 */
[----:B--2---:R-:W-:Y:S01]  /*07a0*/  LOP3.LUT R25, R3, 0x80000000, R24, 0xb8, !PT ;  /* 0x8000000003197812 */ /* 0x004fe200078eb818 */
[----:B------:R-:W-:Y:S01]  /*07b0*/  FFMA.FTZ R13, R20, -0.69314718246459960938, |R9| ;  /* 0xbf317218140d7823 */ /* 0x000fe20000010409 */
[----:B------:R-:W-:-:S03]  /*07c0*/  FSETP.GT.FTZ.AND P1, PT, |R28|, 126, PT ;  /* 0x42fc00001c00780b */ /* 0x000fc60003f34200 */
[----:B------:R-:W-:Y:S01]  /*07d0*/  FFMA.FTZ R3, R20, 1.9046542121259335545e-09, R13 ;  /* 0x3102e30814037823 */ /* 0x000fe2000001000d */
[--C-:B------:R-:W-:Y:S01]  /*07e0*/  LOP3.LUT R13, R14, 0x80000000, R5.reuse, 0xb8, !PT ;  /* 0x800000000e0d7812 */ /* 0x100fe200078eb805 */
[----:B------:R-:W-:Y:S01]  /*07f0*/  @!P0 FFMA.FTZ R13, R5, R2, R5 ;  /* 0x00000002050d8223 */ /* 0x000fe20000010005 */
[----:B------:R-:W-:Y:S01]  /*0800*/  FSEL R21, R21, R28, P1 ;  /* 0x0000001c15157208 */ /* 0x000fe20000800000 */
[----:B------:R-:W-:Y:S01]  /*0810*/  FMUL.FTZ R14, R3, 1.4426950216293334961 ;  /* 0x3fb8aa3b030e7820 */ /* 0x000fe20000410000 */
[----:B------:R-:W-:Y:S01]  /*0820*/  FSETP.GT.FTZ.AND P1, PT, |R24|, 126, PT ;  /* 0x42fc00001800780b */ /* 0x000fe20003f34200 */
[----:B------:R-:W0:Y:S01]  /*0830*/  LDC.64 R2, c[0x0][0x218] ;  /* 0x00008600ff027b82 */ /* 0x000e220000000a00 */
[----:B------:R-:W-:Y:S01]  /*0840*/  FADD.FTZ R20, R20, 12583037 ;  /* 0x4b40007d14147421 */ /* 0x000fe20000010000 */
[----:B------:R1:W2:Y:S01]  /*0850*/  MUFU.EX2 R5, R14 ;  /* 0x0000000e00057308 */ /* 0x0002a20000000800 */
[----:B------:R-:W-:Y:S01]  /*0860*/  FSEL R24, R25, R24, P1 ;  /* 0x0000001819187208 */ /* 0x000fe20000800000 */
[----:B------:R-:W-:Y:S01]  /*0870*/  FFMA.FTZ R26, R21, -0.69314718246459960938, |R10| ;  /* 0xbf317218151a7823 */ /* 0x000fe2000001040a */
[----:B------:R-:W-:-:S02]  /*0880*/  FSETP.GE.FTZ.AND P1, PT, |R7|, 1, PT ;  /* 0x3f8000000700780b */ /* 0x000fc40003f36200 */
[----:B------:R-:W-:Y:S01]  /*0890*/  SHF.L.U32 R20, R20, 0x17, RZ ;  /* 0x0000001714147819 */ /* 0x000fe200000006ff */
[----:B------:R-:W-:Y:S01]  /*08a0*/  FFMA.FTZ R27, R24, -0.69314718246459960938, |R11| ;  /* 0xbf317218181b7823 */ /* 0x000fe2000001040b */
[C---:B------:R-:W-:Y:S01]  /*08b0*/  FFMA.FTZ R26, R21.reuse, 1.9046542121259335545e-09, R26 ;  /* 0x3102e308151a7823 */ /* 0x040fe2000001001a */
[----:B------:R-:W-:Y:S01]  /*08c0*/  FSETP.GE.FTZ.AND P0, PT, |R6|, 1, PT ;  /* 0x3f8000000600780b */ /* 0x000fe20003f16200 */
[----:B------:R-:W-:Y:S01]  /*08d0*/  FADD.FTZ R21, R21, 12583037 ;  /* 0x4b40007d15157421 */ /* 0x000fe20000010000 */
[----:B------:R-:W-:Y:S01]  /*08e0*/  FFMA.FTZ R27, R24, 1.9046542121259335545e-09, R27 ;  /* 0x3102e308181b7823 */ /* 0x000fe2000001001b */
[----:B------:R-:W-:Y:S01]  /*08f0*/  FMUL.FTZ R25, R26, 1.4426950216293334961 ;  /* 0x3fb8aa3b1a197820 */ /* 0x000fe20000410000 */
[----:B-1----:R-:W-:Y:S01]  /*0900*/  LOP3.LUT R14, R15, 0x80000000, R6, 0xb8, !PT ;  /* 0x800000000f0e7812 */ /* 0x002fe200078eb806 */
[----:B------:R-:W-:Y:S01]  /*0910*/  FADD.FTZ R24, R24, 12583037 ;  /* 0x4b40007d18187421 */ /* 0x000fe20000010000 */
[----:B------:R-:W-:Y:S01]  /*0920*/  FMUL.FTZ R26, R27, 1.4426950216293334961 ;  /* 0x3fb8aa3b1b1a7820 */ /* 0x000fe20000410000 */
[----:B------:R-:W-:Y:S01]  /*0930*/  SHF.L.U32 R27, R23, 0x17, RZ ;  /* 0x00000017171b7819 */ /* 0x000fe200000006ff */
[----:B--2---:R-:W-:Y:S01]  /*0940*/  FMUL.FTZ R5, R20, R5 ;  /* 0x0000000514057220 */ /* 0x004fe20000410000 */
[----:B------:R-:W-:Y:S01]  /*0950*/  HFMA2.MMA R20, -RZ, RZ, 0.389892578125, 0.0002090930938720703125 ;  /* 0x363d0adaff147435 */ /* 0x000fe200000001ff */
[----:B------:R-:W1:Y:S01]  /*0960*/  MUFU.EX2 R25, R25 ;  /* 0x0000001900197308 */ /* 0x000e620000000800 */
[--C-:B------:R-:W-:Y:S01]  /*0970*/  LOP3.LUT R15, R22, 0x80000000, R7.reuse, 0xb8, !PT ;  /* 0x80000000160f7812 */ /* 0x100fe200078eb807 */
[----:B------:R-:W-:Y:S01]  /*0980*/  @!P1 FFMA.FTZ R15, R7, R18, R7 ;  /* 0x00000012070f9223 */ /* 0x000fe20000010007 */
[----:B0-----:R-:W-:-:S04]  /*0990*/  IMAD.WIDE.U32 R2, R17, 0x4, R2 ;  /* 0x0000000411027825 */ /* 0x001fc800078e0002 */
[----:B------:R-:W-:Y:S01]  /*09a0*/  FMUL.FTZ R17, R8, R8 ;  /* 0x0000000808117220 */ /* 0x000fe20000410000 */
[----:B------:R-:W-:Y:S01]  /*09b0*/  SHF.L.U32 R18, R21, 0x17, RZ ;  /* 0x0000001715127819 */ /* 0x000fe200000006ff */
[----:B------:R-:W-:Y:S01]  /*09c0*/  FMUL.FTZ R4, R27, R4 ;  /* 0x000000041b047220 */ /* 0x000fe20000410000 */
[----:B------:R-:W-:Y:S01]  /*09d0*/  FMUL.FTZ R21, R9, R9 ;  /* 0x0000000909157220 */ /* 0x000fe20000410000 */
[----:B------:R-:W0:Y:S01]  /*09e0*/  MUFU.EX2 R23, R26 ;  /* 0x0000001a00177308 */ /* 0x000e220000000800 */
[C---:B------:R-:W-:Y:S01]  /*09f0*/  FFMA.FTZ R22, R17.reuse, R20, 0.00019836159481201320887 ;  /* 0x394fff4911167423 */ /* 0x040fe20000010014 */
[----:B------:R-:W-:Y:S01]  /*0a00*/  SHF.L.U32 R24, R24, 0x17, RZ ;  /* 0x0000001718187819 */ /* 0x000fe200000006ff */
[----:B------:R-:W-:Y:S01]  /*0a10*/  @!P0 FFMA.FTZ R14, R6, R19, R6 ;  /* 0x00000013060e8223 */ /* 0x000fe20000010006 */
[----:B------:R-:W-:Y:S01]  /*0a20*/  FMUL.FTZ R19, R10, R10 ;  /* 0x0000000a0a137220 */ /* 0x000fe20000410000 */
[----:B------:R-:W-:Y:S01]  /*0a30*/  FFMA.FTZ R22, R17, R22, 0.0083333496004343032837 ;  /* 0x3c08889a11167423 */ /* 0x000fe20000010016 */
[----:B------:R-:W-:Y:S01]  /*0a40*/  FFMA.FTZ R20, R21, R20, 0.00019836159481201320887 ;  /* 0x394fff4915147423 */ /* 0x000fe20000010014 */
[----:B------:R-:W-:Y:S01]  /*0a50*/  IMAD.WIDE R2, R0, 0x10, R2 ;  /* 0x0000001000027825 */ /* 0x000fe200078e0202 */
[----:B------:R-:W2:Y:S03]  /*0a60*/  MUFU.RCP R6, R4 ;  /* 0x0000000400067308 */ /* 0x000ea60000001000 */
[----:B------:R-:W-:Y:S01]  /*0a70*/  FFMA.FTZ R22, R17, R22, 0.16666667163372039795 ;  /* 0x3e2aaaab11167423 */ /* 0x000fe20000010016 */
[----:B-1----:R-:W-:Y:S01]  /*0a80*/  FMUL.FTZ R25, R18, R25 ;  /* 0x0000001912197220 */ /* 0x002fe20000410000 */
[----:B------:R-:W-:Y:S01]  /*0a90*/  FFMA.FTZ R0, R19, R16, 0.00019836159481201320887 ;  /* 0x394fff4913007423 */ /* 0x000fe20000010010 */
[----:B------:R-:W-:Y:S01]  /*0aa0*/  FSETP.GE.FTZ.AND P0, PT, |R8|, 1, PT ;  /* 0x3f8000000800780b */ /* 0x000fe20003f16200 */
[----:B------:R-:W-:Y:S01]  /*0ab0*/  FMUL.FTZ R17, R17, R22 ;  /* 0x0000001611117220 */ /* 0x000fe20000410000 */
[----:B------:R-:W-:Y:S01]  /*0ac0*/  FFMA.FTZ R22, R21, R20, 0.0083333496004343032837 ;  /* 0x3c08889a15167423 */ /* 0x000fe20000010014 */
[----:B------:R-:W-:Y:S01]  /*0ad0*/  FFMA.FTZ R0, R19, R0, 0.0083333496004343032837 ;  /* 0x3c08889a13007423 */ /* 0x000fe20000010000 */
[----:B------:R-:W1:Y:S01]  /*0ae0*/  MUFU.RCP R7, R5 ;  /* 0x0000000500077308 */ /* 0x000e620000001000 */
[----:B0-----:R-:W-:Y:S01]  /*0af0*/  FMUL.FTZ R23, R24, R23 ;  /* 0x0000001718177220 */ /* 0x001fe20000410000 */
[----:B------:R-:W-:Y:S01]  /*0b00*/  FFMA.FTZ R24, R21, R22, 0.16666667163372039795 ;  /* 0x3e2aaaab15187423 */ /* 0x000fe20000010016 */
[----:B------:R-:W-:Y:S01]  /*0b10*/  FFMA.FTZ R22, R19, R0, 0.16666667163372039795 ;  /* 0x3e2aaaab13167423 */ /* 0x000fe20000010000 */
[----:B------:R-:W-:Y:S01]  /*0b20*/  FSETP.GE.FTZ.AND P1, PT, |R9|, 1, PT ;  /* 0x3f8000000900780b */ /* 0x000fe20003f36200 */
[----:B------:R-:W-:Y:S01]  /*0b30*/  STG.E.128 desc[UR4][R2.64], R12 ;  /* 0x0000000c02007986 */ /* 0x000fe2000c101d04 */
[----:B------:R-:W-:Y:S01]  /*0b40*/  FMUL.FTZ R0, R21, R24 ;  /* 0x0000001815007220 */ /* 0x000fe20000410000 */
[----:B------:R-:W-:Y:S01]  /*0b50*/  FMUL.FTZ R21, R11, R11 ;  /* 0x0000000b0b157220 */ /* 0x000fe20000410000 */
[----:B------:R-:W0:Y:S01]  /*0b60*/  MUFU.RCP R18, R25 ;  /* 0x0000001900127308 */ /* 0x000e220000001000 */
[----:B--2---:R-:W-:Y:S01]  /*0b70*/  FMUL.FTZ R27, R6, -0.125 ;  /* 0xbe000000061b7820 */ /* 0x004fe20000410000 */
[----:B------:R-:W-:Y:S01]  /*0b80*/  FMUL.FTZ R19, R19, R22 ;  /* 0x0000001613137220 */ /* 0x000fe20000410000 */
[----:B------:R-:W-:-:S02]  /*0b90*/  FFMA.FTZ R16, R21, R16, 0.00019836159481201320887 ;  /* 0x394fff4915107423 */ /* 0x000fc40000010010 */
[----:B------:R-:W-:Y:S02]  /*0ba0*/  FFMA.FTZ R27, R4, 2, R27 ;  /* 0x40000000041b7823 */ /* 0x000fe4000001001b */
[----:B------:R-:W-:Y:S01]  /*0bb0*/  FFMA.FTZ R16, R21, R16, 0.0083333496004343032837 ;  /* 0x3c08889a15107423 */ /* 0x000fe20000010010 */
[----:B------:R-:W2:Y:S01]  /*0bc0*/  MUFU.RCP R20, R23 ;  /* 0x0000001700147308 */ /* 0x000ea20000001000 */
[----:B-1----:R-:W-:Y:S02]  /*0bd0*/  FMUL.FTZ R4, R7, -0.125 ;  /* 0xbe00000007047820 */ /* 0x002fe40000410000 */
[----:B------:R-:W-:Y:S02]  /*0be0*/  FFMA.FTZ R16, R21, R16, 0.16666667163372039795 ;  /* 0x3e2aaaab15107423 */ /* 0x000fe40000010010 */
[----:B------:R-:W-:Y:S01]  /*0bf0*/  FFMA.FTZ R6, R5, 2, R4 ;  /* 0x4000000005067823 */ /* 0x000fe20000010004 */
[--C-:B------:R-:W-:Y:S01]  /*0c00*/  LOP3.LUT R4, R27, 0x80000000, R8.reuse, 0xb8, !PT ;  /* 0x800000001b047812 */ /* 0x100fe200078eb808 */
[----:B------:R-:W-:Y:S01]  /*0c10*/  FMUL.FTZ R16, R21, R16 ;  /* 0x0000001015107220 */ /* 0x000fe20000410000 */
[----:B------:R-:W-:Y:S01]  /*0c20*/  @!P0 FFMA.FTZ R4, R8, R17, R8 ;  /* 0x0000001108048223 */ /* 0x000fe20000010008 */
[----:B0-----:R-:W-:Y:S01]  /*0c30*/  FMUL.FTZ R18, R18, -0.125 ;  /* 0xbe00000012127820 */ /* 0x001fe20000410000 */
[--C-:B------:R-:W-:Y:S01]  /*0c40*/  LOP3.LUT R5, R6, 0x80000000, R9.reuse, 0xb8, !PT ;  /* 0x8000000006057812 */ /* 0x100fe200078eb809 */
[----:B------:R-:W-:-:S02]  /*0c50*/  @!P1 FFMA.FTZ R5, R9, R0, R9 ;  /* 0x0000000009059223 */ /* 0x000fc40000010009 */
[----:B------:R-:W-:Y:S01]  /*0c60*/  FFMA.FTZ R25, R25, 2, R18 ;  /* 0x4000000019197823 */ /* 0x000fe20000010012 */
[----:B--2---:R-:W-:-:S04]  /*0c70*/  FMUL.FTZ R20, R20, -0.125 ;  /* 0xbe00000014147820 */ /* 0x004fc80000410000 */
[--C-:B------:R-:W-:Y:S01]  /*0c80*/  LOP3.LUT R6, R25, 0x80000000, R10.reuse, 0xb8, !PT ;  /* 0x8000000019067812 */ /* 0x100fe200078eb80a */
[----:B------:R-:W-:Y:S01]  /*0c90*/  @!P2 FFMA.FTZ R6, R10, R19, R10 ;  /* 0x000000130a06a223 */ /* 0x000fe2000001000a */
[----:B------:R-:W-:-:S05]  /*0ca0*/  FFMA.FTZ R20, R23, 2, R20 ;  /* 0x4000000017147823 */ /* 0x000fca0000010014 */
[--C-:B------:R-:W-:Y:S01]  /*0cb0*/  LOP3.LUT R7, R20, 0x80000000, R11.reuse, 0xb8, !PT ;  /* 0x8000000014077812 */ /* 0x100fe200078eb80b */
[----:B------:R-:W-:-:S05]  /*0cc0*/  @!P3 FFMA.FTZ R7, R11, R16, R11 ;  /* 0x000000100b07b223 */ /* 0x000fca000001000b */
[----:B------:R-:W-:Y:S01]  /*0cd0*/  STG.E.128 desc[UR4][R2.64+0x800], R4 ;  /* 0x0008000402007986 */ /* 0x000fe2000c101d04 */
[----:B------:R-:W-:Y:S05]  /*0ce0*/  EXIT ;  /* 0x000000000000794d */ /* 0x000fea0003800000 */
.L_x_1882:
        /* <DEDUP_REMOVED lines=26> */
[----:B------:R-:W-:Y:S02]  /*0e90*/  @!P2 IADD3 R15, R17, R14, RZ ;  /* 0x0000000e110fa210 */ /* 0x000fe40007ffe0ff */
[----:B------:R-:W-:-:S04]  /*0ea0*/  @!P2 IADD3 R14, R14, 0x80, RZ ;  /* 0x000000800e0ea810 */ /* 0x000fc80007ffe0ff */
[----:B------:R-:W-:Y:S02]  /*0eb0*/  ISETP.GE.AND P1, PT, R14, R0, PT ;  /* 0x000000000e00720c */ /* 0x000fe40003f26270 */
[----:B------:R-:W-:-:S06]  /*0ec0*/  MOV R10, RZ ;  /* 0x000000ff000a7202 */ /* 0x000fcc0000000f00 */
[----:B------:R2:W5:Y:S05]  /*0ed0*/  @!P5 LDG.E R10, desc[UR4][R18.64] ;  /* 0x00000004120ad981 */ /* 0x00056a000c1e1900 */
[----:B------:R-:W-:Y:S01]  /*0ee0*/  @!P1 IADD3 R21, R17, R14, RZ ;  /* 0x0000000e11159210 */ /* 0x000fe20007ffe0ff */
[----:B------:R-:W3:Y:S01]  /*0ef0*/  @!P1 LDC.64 R12, c[0x0][0x220] ;  /* 0x00008800ff0c9b82 */ /* 0x000ee20000000a00 */
[----:B------:R-:W-:-:S04]  /*0f00*/  @!P1 IADD3 R14, R14, 0x80, RZ ;  /* 0x000000800e0e9810 */ /* 0x000fc80007ffe0ff */
[----:B------:R-:W-:-:S03]  /*0f10*/  ISETP.GE.AND P6, PT, R14, R0, PT ;  /* 0x000000000e00720c */ /* 0x000fc60003fc6270 */
[----:B--2---:R-:W2:Y:S10]  /*0f20*/  @!P0 LDC.64 R18, c[0x0][0x220] ;  /* 0x00008800ff128b82 */ /* 0x004eb40000000a00 */
[----:B------:R-:W4:Y:S01]  /*0f30*/  @!P6 LDC.64 R8, c[0x0][0x220] ;  /* 0x00008800ff08eb82 */ /* 0x000f220000000a00 */
[----:B0-----:R-:W-:Y:S01]  /*0f40*/  @!P4 IMAD.WIDE.U32 R22, R25, 0x4, R22 ;  /* 0x000000041916c825 */ /* 0x001fe200078e0016 */
[----:B------:R-:W-:-:S03]  /*0f50*/  @!P6 IADD3 R25, R17, R14, RZ ;  /* 0x0000000e1119e210 */ /* 0x000fc60007ffe0ff */
[----:B---3--:R-:W-:Y:S01]  /*0f60*/  @!P1 IMAD.WIDE.U32 R20, R21, 0x4, R12 ;  /* 0x0000000415149825 */ /* 0x008fe200078e000c */
[----:B------:R-:W-:-:S03]  /*0f70*/  CS2R R12, SRZ ;  /* 0x00000000000c7805 */ /* 0x000fc6000001ff00 */
[----:B--2---:R-:W-:Y:S01]  /*0f80*/  @!P0 IMAD.WIDE.U32 R18, R11, 0x4, R18 ;  /* 0x000000040b128825 */ /* 0x004fe200078e0012 */
[----:B------:R-:W-:-:S03]  /*0f90*/  MOV R11, RZ ;  /* 0x000000ff000b7202 */ /* 0x000fc60000000f00 */
[----:B-1----:R-:W-:Y:S01]  /*0fa0*/  @!P3 IMAD.WIDE.U32 R26, R27, 0x4, R2 ;  /* 0x000000041b1ab825 */ /* 0x002fe200078e0002 */
[----:B------:R-:W-:Y:S01]  /*0fb0*/  HFMA2.MMA R14, -RZ, RZ, 0, 0 ;  /* 0x00000000ff0e7435 */ /* 0x000fe200000001ff */
[----:B------:R-:W0:Y:S01]  /*0fc0*/  @!P2 LDC.64 R2, c[0x0][0x220] ;  /* 0x00008800ff02ab82 */ /* 0x000e220000000a00 */
[----:B------:R-:W5:Y:S01]  /*0fd0*/  @!P0 LDG.E R11, desc[UR4][R18.64] ;  /* 0x00000004120b8981 */ /* 0x000f62000c1e1900 */
[----:B----4-:R-:W-:Y:S01]  /*0fe0*/  @!P6 IMAD.WIDE.U32 R24, R25, 0x4, R8 ;  /* 0x000000041918e825 */ /* 0x010fe200078e0008 */
[----:B------:R-:W-:Y:S01]  /*0ff0*/  CS2R R4, SRZ ;  /* 0x0000000000047805 */ /* 0x000fe2000001ff00 */
[----:B------:R-:W-:Y:S01]  /*1000*/  BSSY B0, `(.L_x_1883) ;  /* 0x000002a000007945 */ /* 0x000fe20003800000 */
[----:B------:R-:W5:Y:S03]  /*1010*/  @!P1 LDG.E R13, desc[UR4][R20.64] ;  /* 0x00000004140d9981 */ /* 0x000f66000c1e1900 */
[----:B------:R-:W1:Y:S01]  /*1020*/  @!P0 LDC.64 R8, c[0x0][0x218] ;  /* 0x00008600ff088b82 */ /* 0x000e620000000a00 */
[----:B------:R-:W5:Y:S04]  /*1030*/  @!P6 LDG.E R12, desc[UR4][R24.64] ;  /* 0x00000004180ce981 */ /* 0x000f68000c1e1900 */
[----:B------:R2:W5:Y:S04]  /*1040*/  @!P4 LDG.E R5, desc[UR4][R22.64] ;  /* 0x000000041605c981 */ /* 0x000568000c1e1900 */
[----:B------:R-:W5:Y:S01]  /*1050*/  @!P3 LDG.E R4, desc[UR4][R26.64] ;  /* 0x000000041a04b981 */ /* 0x000f62000c1e1900 */
[----:B0-----:R-:W-:Y:S01]  /*1060*/  @!P2 IMAD.WIDE.U32 R2, R15, 0x4, R2 ;  /* 0x000000040f02a825 */ /* 0x001fe200078e0002 */
[----:B------:R-:W-:-:S02]  /*1070*/  IADD3 R15, R6, 0x100, RZ ;  /* 0x00000100060f7810 */ /* 0x000fc40007ffe0ff */
[C---:B--2---:R-:W-:Y:S02]  /*1080*/  IADD3 R23, R6.reuse, 0x180, RZ ;  /* 0x0000018006177810 */ /* 0x044fe40007ffe0ff */
[----:B------:R0:W5:Y:S01]  /*1090*/  @!P2 LDG.E R14, desc[UR4][R2.64] ;  /* 0x00000004020ea981 */ /* 0x000162000c1e1900 */
[-C--:B------:R-:W-:Y:S02]  /*10a0*/  ISETP.GE.AND P3, PT, R15, R0.reuse, PT ;  /* 0x000000000f00720c */ /* 0x080fe40003f66270 */
[----:B------:R-:W-:Y:S02]  /*10b0*/  ISETP.GE.AND P1, PT, R23, R0, PT ;  /* 0x000000001700720c */ /* 0x000fe40003f26270 */
[C---:B------:R-:W-:Y:S02]  /*10c0*/  IADD3 R15, R6.reuse, 0x80, RZ ;  /* 0x00000080060f7810 */ /* 0x040fe40007ffe0ff */
[----:B0-----:R-:W-:-:S04]  /*10d0*/  IADD3 R3, R6, 0x200, RZ ;  /* 0x0000020006037810 */ /* 0x001fc80007ffe0ff */
[----:B------:R-:W-:Y:S02]  /*10e0*/  ISETP.GE.AND P2, PT, R3, R0, PT ;  /* 0x000000000300720c */ /* 0x000fe40003f46270 */
[----:B------:R-:W-:Y:S01]  /*10f0*/  IADD3 R3, R6, 0x280, RZ ;  /* 0x0000028006037810 */ /* 0x000fe20007ffe0ff */
[----:B-1----:R-:W-:Y:S10]  /*1100*/  @P0 BRA `(.L_x_1884) ;  /* 0x0000000000640947 */ /* 0x002ff40003800000 */
        /* <DEDUP_REMOVED lines=25> */
.L_x_1884:
[----:B------:R-:W-:Y:S05]  /*12a0*/  BSYNC B0 ;  /* 0x0000000000007941 */ /* 0x000fea0003800000 */
.L_x_1883:
        /* <DEDUP_REMOVED lines=30> */
.L_x_1886:
[----:B------:R-:W-:Y:S05]  /*1490*/  BSYNC B0 ;  /* 0x0000000000007941 */ /* 0x000fea0003800000 */
.L_x_1885:
        /* <DEDUP_REMOVED lines=29> */
.L_x_1888:
[----:B------:R-:W-:Y:S05]  /*1670*/  BSYNC B0 ;  /* 0x0000000000007941 */ /* 0x000fea0003800000 */
.L_x_1887:
        /* <DEDUP_REMOVED lines=30> */
.L_x_1890:
[----:B------:R-:W-:Y:S05]  /*1860*/  BSYNC B0 ;  /* 0x0000000000007941 */ /* 0x000fea0003800000 */
.L_x_1889:
        /* <DEDUP_REMOVED lines=27> */
.L_x_1892:
[----:B------:R-:W-:Y:S05]  /*1a20*/  BSYNC B0 ;  /* 0x0000000000007941 */ /* 0x000fea0003800000 */
.L_x_1891:
        /* <DEDUP_REMOVED lines=27> */
.L_x_1894:
[----:B------:R-:W-:Y:S05]  /*1be0*/  BSYNC B0 ;  /* 0x0000000000007941 */ /* 0x000fea0003800000 */
.L_x_1893:
        /* <DEDUP_REMOVED lines=27> */
.L_x_1896:
[----:B------:R-:W-:Y:S05]  /*1da0*/  BSYNC B0 ;  /* 0x0000000000007941 */ /* 0x000fea0003800000 */
.L_x_1895:
        /* <DEDUP_REMOVED lines=27> */
.L_x_1898:
[----:B------:R-:W-:Y:S05]  /*1f60*/  BSYNC B0 ;  /* 0x0000000000007941 */ /* 0x000fea0003800000 */
.L_x_1897:
        /* <DEDUP_REMOVED lines=18> */
.L_x_1901:
[----:B------:R-:W-:-:S13]  /*2090*/  ISETP.GE.AND P0, PT, R6, R0, PT ;  /* 0x000000000600720c */ /* 0x000fda0003f06270 */
[----:B------:R-:W-:Y:S05]  /*20a0*/  @P0 BRA `(.L_x_1903) ;  /* 0x0000000000300947 */ /* 0x000fea0003800000 */
[----:B0-----:R-:W0:Y:S01]  /*20b0*/  LDC.64 R2, c[0x0][0x218] ;  /* 0x00008600ff027b82 */ /* 0x001e220000000a00 */
[----:B-----5:R-:W-:Y:S02]  /*20c0*/  IADD3 R7, R17, R6, RZ ;  /* 0x0000000611077210 */ /* 0x020fe40007ffe0ff */
[----:B------:R-:W-:-:S03]  /*20d0*/  IADD3 R6, R6, 0x80, RZ ;  /* 0x0000008006067810 */ /* 0x000fc60007ffe0ff */
[----:B0-----:R-:W-:-:S05]  /*20e0*/  IMAD.WIDE.U32 R2, R7, 0x4, R2 ;  /* 0x0000000407027825 */ /* 0x001fca00078e0002 */
[----:B------:R1:W-:Y:S02]  /*20f0*/  STG.E desc[UR4][R2.64], R8 ;  /* 0x0000000802007986 */ /* 0x0003e4000c101904 */
.L_x_1902:
[----:B------:R-:W-:-:S13]  /*2100*/  ISETP.GE.AND P0, PT, R6, R0, PT ;  /* 0x000000000600720c */ /* 0x000fda0003f06270 */
[----:B------:R-:W-:Y:S05]  /*2110*/  @P0 BRA `(.L_x_1904) ;  /* 0x0000000000340947 */ /* 0x000fea0003800000 */
[----:B01----:R-:W0:Y:S01]  /*2120*/  LDC.64 R2, c[0x0][0x218] ;  /* 0x00008600ff027b82 */ /* 0x003e220000000a00 */
[----:B------:R-:W-:Y:S02]  /*2130*/  IADD3 R7, R17, R6, RZ ;  /* 0x0000000611077210 */ /* 0x000fe40007ffe0ff */
[----:B------:R-:W-:-:S03]  /*2140*/  IADD3 R6, R6, 0x80, RZ ;  /* 0x0000008006067810 */ /* 0x000fc60007ffe0ff */
[----:B0-----:R-:W-:-:S05]  /*2150*/  IMAD.WIDE.U32 R2, R7, 0x4, R2 ;  /* 0x0000000407027825 */ /* 0x001fca00078e0002 */
[----:B------:R1:W-:Y:S02]  /*2160*/  STG.E desc[UR4][R2.64], R5 ;  /* 0x0000000502007986 */ /* 0x0003e4000c101904 */
.L_x_1903:
        /* <DEDUP_REMOVED lines=8> */
.L_x_1904:
[----:B------:R-:W-:Y:S05]  /*21f0*/  BSYNC B1 ;  /* 0x0000000000017941 */ /* 0x000fea0003800000 */
.L_x_1900:
[----:B------:R-:W-:-:S13]  /*2200*/  ISETP.GE.AND P0, PT, R6, R0, PT ;  /* 0x000000000600720c */ /* 0x000fda0003f06270 */
[----:B012---:R-:W0:Y:S01]  /*2210*/  @!P0 LDC.64 R2, c[0x0][0x218] ;  /* 0x00008600ff028b82 */ /* 0x007e220000000a00 */
[----:B------:R-:W-:Y:S02]  /*2220*/  @!P0 IADD3 R5, R17, R6, RZ ;  /* 0x0000000611058210 */ /* 0x000fe40007ffe0ff */
[----:B------:R-:W-:-:S03]  /*2230*/  @!P0 IADD3 R6, R6, 0x80, RZ ;  /* 0x0000008006068810 */ /* 0x000fc60007ffe0ff */
[----:B0-----:R-:W-:-:S05]  /*2240*/  @!P0 IMAD.WIDE.U32 R2, R5, 0x4, R2 ;  /* 0x0000000405028825 */ /* 0x001fca00078e0002 */
[----:B------:R2:W-:Y:S02]  /*2250*/  @!P0 STG.E desc[UR4][R2.64], R10 ;  /* 0x0000000a02008986 */ /* 0x0005e4000c101904 */
.L_x_1905:
[----:B------:R-:W-:Y:S05]  /*2260*/  BSYNC B0 ;  /* 0x0000000000007941 */ /* 0x000fea0003800000 */
.L_x_1899:
        /* <DEDUP_REMOVED lines=8> */
.L_x_1906:
        /* <DEDUP_REMOVED lines=9> */
.L_x_2958:


//--------------------- .text._ZN2at6native29vectorized_elementwise_kernelILi8EZZZNS0_16sinh_kernel_cudaERNS_18TensorIteratorBaseEENKUlvE0_clEvENKUlvE0_clEvEUlfE_St5arrayIPcLm2EEEEviT0_T1_ --------------------------
	.section	.text._ZN2at6native29vectorized_elementwise_kernelILi8EZZZNS0_16sinh_kernel_cudaERNS_18TensorIteratorBaseEENKUlvE0_clEvENKUlvE0_clEvEUlfE_St5arrayIPcLm2EEEEviT0_T1_,"ax",@progbits
	.align	128
        .global         _ZN2at6native29vectorized_elementwise_kernelILi8EZZZNS0_16sinh_kernel_cudaERNS_18TensorIteratorBaseEENKUlvE0_clEvENKUlvE0_clEvEUlfE_St5arrayIPcLm2EEEEviT0_T1_
        .type           _ZN2at6native29vectorized_elementwise_kernelILi8EZZZNS0_16sinh_kernel_cudaERNS_18TensorIteratorBaseEENKUlvE0_clEvENKUlvE0_clEvEUlfE_St5arrayIPcLm2EEEEviT0_T1_,@function
        .size           _ZN2at6native29vectorized_elementwise_kernelILi8EZZZNS0_16sinh_kernel_cudaERNS_18TensorIteratorBaseEENKUlvE0_clEvENKUlvE0_clEvEUlfE_St5arrayIPcLm2EEEEviT0_T1_,(.L_x_2959 - _ZN2at6native29vectorized_elementwise_kernelILi8EZZZNS0_16sinh_kernel_cudaERNS_18TensorIteratorBaseEENKUlvE0_clEvENKUlvE0_clEvEUlfE_St5arrayIPcLm2EEEEviT0_T1_)
        .other          _ZN2at6native29vectorized_elementwise_kernelILi8EZZZNS0_16sinh_kernel_cudaERNS_18TensorIteratorBaseEENKUlvE0_clEvENKUlvE0_clEvEUlfE_St5arrayIPcLm2EEEEviT0_T1_,@"STO_CUDA_ENTRY STV_DEFAULT"
_ZN2at6native29vectorized_elementwise_kernelILi8EZZZNS0_16sinh_kernel_cudaERNS_18TensorIteratorBaseEENKUlvE0_clEvENKUlvE0_clEvEUlfE_St5arrayIPcLm2EEEEviT0_T1_:
.text._ZN2at6native29vectorized_elementwise_kernelILi8EZZZNS0_16sinh_kernel_cudaERNS_18TensorIteratorBaseEENKUlvE0_clEvENKUlvE0_clEvEUlfE_St5arrayIPcLm2EEEEviT0_T1_:
        /* <DEDUP_REMOVED lines=207> */
.L_x_1907:
        /* <DEDUP_REMOVED lines=91> */
.L_x_1909:
[----:B------:R-:W-:Y:S05]  /*12a0*/  BSYNC B0 ;  /* 0x0000000000007941 */ /* 0x000fea0003800000 */
.L_x_1908:
        /* <DEDUP_REMOVED lines=30> */
.L_x_1911:
[----:B------:R-:W-:Y:S05]  /*1490*/  BSYNC B0 ;  /* 0x0000000000007941 */ /* 0x000fea0003800000 */
.L_x_1910:
        /* <DEDUP_REMOVED lines=29> */
.L_x_1913:
[----:B------:R-:W-:Y:S05]  /*1670*/  BSYNC B0 ;  /* 0x0000000000007941 */ /* 0x000fea0003800000 */
.L_x_1912:
        /* <DEDUP_REMOVED lines=30> */
.L_x_1915:
[----:B------:R-:W-:Y:S05]  /*1860*/  BSYNC B0 ;  /* 0x0000000000007941 */ /* 0x000fea0003800000 */
.L_x_1914:
        /* <DEDUP_REMOVED lines=27> */
.L_x_1917:
[----:B------:R-:W-:Y:S05]  /*1a20*/  BSYNC B0 ;  /* 0x0000000000007941 */ /* 0x000fea0003800000 */
.L_x_1916:
        /* <DEDUP_REMOVED lines=27> */
.L_x_1919:
[----:B------:R-:W-:Y:S05]  /*1be0*/  BSYNC B0 ;  /* 0x0000000000007941 */ /* 0x000fea0003800000 */
.L_x_1918:
        /* <DEDUP_REMOVED lines=27> */
.L_x_1921:
[----:B------:R-:W-:Y:S05]  /*1da0*/  BSYNC B0 ;  /* 0x0000000000007941 */ /* 0x000fea0003800000 */
.L_x_1920:
        /* <DEDUP_REMOVED lines=27> */
.L_x_1923:
[----:B------:R-:W-:Y:S05]  /*1f60*/  BSYNC B0 ;  /* 0x0000000000007941 */ /* 0x000fea0003800000 */
.L_x_1922:
        /* <DEDUP_REMOVED lines=18> */
.L_x_1926:
[----:B------:R-:W-:-:S13]  /*2090*/  ISETP.GE.AND P0, PT, R6, R0, PT ;  /* 0x000000000600720c */ /* 0x000fda0003f06270 */
[----:B------:R-:W-:Y:S05]  /*20a0*/  @P0 BRA `(.L_x_1928) ;  /* 0x0000000000300947 */ /* 0x000fea0003800000 */
[----:B0-----:R-:W0:Y:S01]  /*20b0*/  LDC.64 R2, c[0x0][0x218] ;  /* 0x00008600ff027b82 */ /* 0x001e220000000a00 */
[----:B-----5:R-:W-:Y:S02]  /*20c0*/  IADD3 R7, R17, R6, RZ ;  /* 0x0000000611077210 */ /* 0x020fe40007ffe0ff */
[----:B------:R-:W-:-:S03]  /*20d0*/  IADD3 R6, R6, 0x80, RZ ;  /* 0x0000008006067810 */ /* 0x000fc60007ffe0ff */
[----:B0-----:R-:W-:-:S05]  /*20e0*/  IMAD.WIDE.U32 R2, R7, 0x4, R2 ;  /* 0x0000000407027825 */ /* 0x001fca00078e0002 */
[----:B------:R1:W-:Y:S02]  /*20f0*/  STG.E desc[UR4][R2.64], R8 ;  /* 0x0000000802007986 */ /* 0x0003e4000c101904 */
.L_x_1927:
[----:B------:R-:W-:-:S13]  /*2100*/  ISETP.GE.AND P0, PT, R6, R0, PT ;  /* 0x000000000600720c */ /* 0x000fda0003f06270 */
[----:B------:R-:W-:Y:S05]  /*2110*/  @P0 BRA `(.L_x_1929) ;  /* 0x0000000000340947 */ /* 0x000fea0003800000 */
[----:B01----:R-:W0:Y:S01]  /*2120*/  LDC.64 R2, c[0x0][0x218] ;  /* 0x00008600ff027b82 */ /* 0x003e220000000a00 */
[----:B------:R-:W-:Y:S02]  /*2130*/  IADD3 R7, R17, R6, RZ ;  /* 0x0000000611077210 */ /* 0x000fe40007ffe0ff */
[----:B------:R-:W-:-:S03]  /*2140*/  IADD3 R6, R6, 0x80, RZ ;  /* 0x0000008006067810 */ /* 0x000fc60007ffe0ff */
[----:B0-----:R-:W-:-:S05]  /*2150*/  IMAD.WIDE.U32 R2, R7, 0x4, R2 ;  /* 0x0000000407027825 */ /* 0x001fca00078e0002 */
[----:B------:R1:W-:Y:S02]  /*2160*/  STG.E desc[UR4][R2.64], R5 ;  /* 0x0000000502007986 */ /* 0x0003e4000c101904 */
.L_x_1928:
        /* <DEDUP_REMOVED lines=8> */
.L_x_1929:
[----:B------:R-:W-:Y:S05]  /*21f0*/  BSYNC B1 ;  /* 0x0000000000017941 */ /* 0x000fea0003800000 */
.L_x_1925:
[----:B------:R-:W-:-:S13]  /*2200*/  ISETP.GE.AND P0, PT, R6, R0, PT ;  /* 0x000000000600720c */ /* 0x000fda0003f06270 */
[----:B012---:R-:W0:Y:S01]  /*2210*/  @!P0 LDC.64 R2, c[0x0][0x218] ;  /* 0x00008600ff028b82 */ /* 0x007e220000000a00 */
[----:B------:R-:W-:Y:S02]  /*2220*/  @!P0 IADD3 R5, R17, R6, RZ ;  /* 0x0000000611058210 */ /* 0x000fe40007ffe0ff */
[----:B------:R-:W-:-:S03]  /*2230*/  @!P0 IADD3 R6, R6, 0x80, RZ ;  /* 0x0000008006068810 */ /* 0x000fc60007ffe0ff */
[----:B0-----:R-:W-:-:S05]  /*2240*/  @!P0 IMAD.WIDE.U32 R2, R5, 0x4, R2 ;  /* 0x0000000405028825 */ /* 0x001fca00078e0002 */
[----:B------:R2:W-:Y:S02]  /*2250*/  @!P0 STG.E desc[UR4][R2.64], R10 ;  /* 0x0000000a02008986 */ /* 0x0005e4000c101904 */
.L_x_1930:
[----:B------:R-:W-:Y:S05]  /*2260*/  BSYNC B0 ;  /* 0x0000000000007941 */ /* 0x000fea0003800000 */
.L_x_1924:
        /* <DEDUP_REMOVED lines=8> */
.L_x_1931:
        /* <DEDUP_REMOVED lines=9> */
.L_x_2959:


//--------------------- .text._ZN2at6native18elementwise_kernelILi128ELi4EZNS0_15gpu_kernel_implIZZZNS0_16sinh_kernel_cudaERNS_18TensorIteratorBaseEENKUlvE0_clEvENKUlvE_clEvEUldE_EEvS4_RKT_EUliE_EEviT1_ --------------------------
	.section	.text._ZN2at6native18elementwise_kernelILi128ELi4EZNS0_15gpu_kernel_implIZZZNS0_16sinh_kernel_cudaERNS_18TensorIteratorBaseEENKUlvE0_clEvENKUlvE_clEvEUldE_EEvS4_RKT_EUliE_EEviT1_,"ax",@progbits
	.align	128
        .global         _ZN2at6native18elementwise_kernelILi128ELi4EZNS0_15gpu_kernel_implIZZZNS0_16sinh_kernel_cudaERNS_18TensorIteratorBaseEENKUlvE0_clEvENKUlvE_clEvEUldE_EEvS4_RKT_EUliE_EEviT1_
        .type           _ZN2at6native18elementwise_kernelILi128ELi4EZNS0_15gpu_kernel_implIZZZNS0_16sinh_kernel_cudaERNS_18TensorIteratorBaseEENKUlvE0_clEvENKUlvE_clEvEUldE_EEvS4_RKT_EUliE_EEviT1_,@function
        .size           _ZN2at6native18elementwise_kernelILi128ELi4EZNS0_15gpu_kernel_implIZZZNS0_16sinh_kernel_cudaERNS_18TensorIteratorBaseEENKUlvE0_clEvENKUlvE_clEvEUldE_EEvS4_RKT_EUliE_EEviT1_,(.L_x_2932 - _ZN2at6native18elementwise_kernelILi128ELi4EZNS0_15gpu_kernel_implIZZZNS0_16sinh_kernel_cudaERNS_18TensorIteratorBaseEENKUlvE0_clEvENKUlvE_clEvEUldE_EEvS4_RKT_EUliE_EEviT1_)
        .other          _ZN2at6native18elementwise_kernelILi128ELi4EZNS0_15gpu_kernel_implIZZZNS0_16sinh_kernel_cudaERNS_18TensorIteratorBaseEENKUlvE0_clEvENKUlvE_clEvEUldE_EEvS4_RKT_EUliE_EEviT1_,@"STO_CUDA_ENTRY STV_DEFAULT"
_ZN2at6native18elementwise_kernelILi128ELi4EZNS0_15gpu_kernel_implIZZZNS0_16sinh_kernel_cudaERNS_18TensorIteratorBaseEENKUlvE0_clEvENKUlvE_clEvEUldE_EEvS4_RKT_EUliE_EEviT1_:
.text._ZN2at6native18elementwise_kernelILi128ELi4EZNS0_15gpu_kernel_implIZZZNS0_16sinh_kernel_cudaERNS_18TensorIteratorBaseEENKUlvE0_clEvENKUlvE_clEvEUldE_EEvS4_RKT_EUliE_EEviT1_:
        /* <DEDUP_REMOVED lines=35> */
[C---:B------:R-:W-:Y:S02]  /*0230*/  IMAD R16, R4.reuse, UR6, RZ ;  /* 0x0000000604107c24 */ /* 0x040fe4000f8e02ff */
[----:B------:R-:W-:Y:S02]  /*0240*/  IMAD R0, R4, UR7, RZ ;  /* 0x0000000704007c24 */ /* 0x000fe4000f8e02ff */
        /* <DEDUP_REMOVED lines=277> */
.L_x_1934:
        /* <DEDUP_REMOVED lines=19> */
[----:B--2---:R0:W1:Y:S01]  /*14d0*/  I2F.F64.S16 R26, R4 ;  /* 0x00000004001a7312 */ /* 0x0040620000101c00 */
[----:B------:R-:W-:Y:S05]  /*14e0*/  BRA `(.L_x_1940) ;  /* 0x0000000c007c7947 */ /* 0x000fea0003800000 */
.L_x_1938:
[----:B------:R-:W2:Y:S02]  /*14f0*/  LDG.E.U8 R4, desc[UR36][R4.64] ;  /* 0x0000002404047981 */ /* 0x000ea4000c1e1100 */
[----:B--2---:R0:W1:Y:S01]  /*1500*/  I2F.F64.U16 R26, R4 ;  /* 0x00000004001a7312 */ /* 0x0040620000101800 */
[----:B------:R-:W-:Y:S05]  /*1510*/  BRA `(.L_x_1940) ;  /* 0x0000000c00707947 */ /* 0x000fea0003800000 */
.L_x_1937:
[----:B------:R-:W-:-:S13]  /*1520*/  ISETP.NE.AND P0, PT, R3, 0x2, PT ;  /* 0x000000020300780c */ /* 0x000fda0003f05270 */
[----:B------:R-:W-:Y:S05]  /*1530*/  @!P0 BRA `(.L_x_1941) ;  /* 0x0000000000288947 */ /* 0x000fea0003800000 */
[----:B------:R-:W-:-:S13]  /*1540*/  ISETP.NE.AND P0, PT, R3, 0x3, PT ;  /* 0x000000030300780c */ /* 0x000fda0003f05270 */
[----:B------:R-:W-:Y:S05]  /*1550*/  @!P0 BRA `(.L_x_1942) ;  /* 0x0000000000148947 */ /* 0x000fea0003800000 */
[----:B------:R-:W-:-:S13]  /*1560*/  ISETP.NE.AND P0, PT, R3, 0x4, PT ;  /* 0x000000040300780c */ /* 0x000fda0003f05270 */
[----:B------:R-:W-:Y:S05]  /*1570*/  @P0 BRA `(.L_x_1939) ;  /* 0x0000000800fc0947 */ /* 0x000fea0003800000 */
[----:B------:R-:W2:Y:S02]  /*1580*/  LDG.E.64 R26, desc[UR36][R4.64] ;  /* 0x00000024041a7981 */ /* 0x000ea4000c1e1b00 */
[----:B--2---:R-:W0:Y:S01]  /*1590*/  I2F.F64.S64 R26, R26 ;  /* 0x0000001a001a7312 */ /* 0x004e220000301c00 */
[----:B------:R-:W-:Y:S05]  /*15a0*/  BRA `(.L_x_1940) ;  /* 0x0000000c004c7947 */ /* 0x000fea0003800000 */
.L_x_1942:
[----:B------:R-:W2:Y:S02]  /*15b0*/  LDG.E R4, desc[UR36][R4.64] ;  /* 0x0000002404047981 */ /* 0x000ea4000c1e1900 */
[----:B--2---:R0:W1:Y:S01]  /*15c0*/  I2F.F64 R26, R4 ;  /* 0x00000004001a7312 */ /* 0x0040620000201c00 */
[----:B------:R-:W-:Y:S05]  /*15d0*/  BRA `(.L_x_1940) ;  /* 0x0000000c00407947 */ /* 0x000fea0003800000 */
.L_x_1941:
[----:B------:R-:W2:Y:S02]  /*15e0*/  LDG.E.U16 R4, desc[UR36][R4.64] ;  /* 0x0000002404047981 */ /* 0x000ea4000c1e1500 */
[----:B--2---:R0:W1:Y:S01]  /*15f0*/  I2F.F64.S16 R26, R4 ;  /* 0x00000004001a7312 */ /* 0x0040620000101c00 */
[----:B------:R-:W-:Y:S05]  /*1600*/  BRA `(.L_x_1940) ;  /* 0x0000000c00347947 */ /* 0x000fea0003800000 */
.L_x_1936:
[----:B------:R-:W-:-:S13]  /*1610*/  ISETP.GT.AND P0, PT, R3, 0x6, PT ;  /* 0x000000060300780c */ /* 0x000fda0003f04270 */
[----:B------:R-:W-:Y:S05]  /*1620*/  @P0 BRA `(.L_x_1943) ;  /* 0x0000000000340947 */ /* 0x000fea0003800000 */
[----:B------:R-:W-:-:S13]  /*1630*/  ISETP.NE.AND P0, PT, R3, 0x5, PT ;  /* 0x000000050300780c */ /* 0x000fda0003f05270 */
[----:B------:R-:W-:Y:S05]  /*1640*/  @!P0 BRA `(.L_x_1944) ;  /* 0x0000000000188947 */ /* 0x000fea0003800000 */
[----:B------:R-:W-:-:S13]  /*1650*/  ISETP.NE.AND P0, PT, R3, 0x6, PT ;  /* 0x000000060300780c */ /* 0x000fda0003f05270 */
[----:B------:R-:W-:Y:S05]  /*1660*/  @P0 BRA `(.L_x_1939) ;  /* 0x0000000800c00947 */ /* 0x000fea0003800000 */
[----:B------:R-:W2:Y:S02]  /*1670*/  LDG.E R26, desc[UR36][R4.64] ;  /* 0x00000024041a7981 */ /* 0x000ea4000c1e1900 */
[----:B--2---:R-:W-:-:S06]  /*1680*/  FMUL.FTZ R26, R26, 1 ;  /* 0x3f8000001a1a7820 */ /* 0x004fcc0000410000 */
[----:B------:R-:W0:Y:S01]  /*1690*/  F2F.F64.F32 R26, R26 ;  /* 0x0000001a001a7310 */ /* 0x000e220000201800 */
[----:B------:R-:W-:Y:S05]  /*16a0*/  BRA `(.L_x_1940) ;  /* 0x0000000c000c7947 */ /* 0x000fea0003800000 */
.L_x_1944:
[----:B------:R-:W2:Y:S02]  /*16b0*/  LDG.E.U16 R0, desc[UR36][R4.64] ;  /* 0x0000002404007981 */ /* 0x000ea4000c1e1500 */
[----:B--2---:R-:W-:-:S05]  /*16c0*/  HADD2.F32 R0, -RZ, R0.H0_H0 ;  /* 0x20000000ff007230 */ /* 0x004fca0000004100 */
[----:B------:R-:W-:-:S04]  /*16d0*/  FMUL.FTZ R0, R0, 1 ;  /* 0x3f80000000007820 */ /* 0x000fc80000410000 */
[----:B------:R0:W1:Y:S01]  /*16e0*/  F2F.F64.F32 R26, R0 ;  /* 0x00000000001a7310 */ /* 0x0000620000201800 */
[----:B------:R-:W-:Y:S05]  /*16f0*/  BRA `(.L_x_1940) ;  /* 0x0000000800f87947 */ /* 0x000fea0003800000 */
.L_x_1943:
[----:B------:R-:W-:-:S13]  /*1700*/  ISETP.NE.AND P0, PT, R3, 0x7, PT ;  /* 0x000000070300780c */ /* 0x000fda0003f05270 */
[----:B------:R-:W-:Y:S05]  /*1710*/  @!P0 BRA `(.L_x_1945) ;  /* 0x0000000000348947 */ /* 0x000fea0003800000 */
        /* <DEDUP_REMOVED lines=8> */
.L_x_1946:
[----:B------:R-:W2:Y:S02]  /*17a0*/  LDG.E.U16 R4, desc[UR36][R4.64] ;  /* 0x0000002404047981 */ /* 0x000ea4000c1e1500 */
[----:B--2---:R-:W-:-:S05]  /*17b0*/  HADD2.F32 R0, -RZ, R4.H0_H0 ;  /* 0x20000004ff007230 */ /* 0x004fca0000004100 */
[----:B------:R-:W-:-:S04]  /*17c0*/  FMUL.FTZ R0, R0, 1 ;  /* 0x3f80000000007820 */ /* 0x000fc80000410000 */
[----:B------:R0:W1:Y:S01]  /*17d0*/  F2F.F64.F32 R26, R0 ;  /* 0x00000000001a7310 */ /* 0x0000620000201800 */
[----:B------:R-:W-:Y:S05]  /*17e0*/  BRA `(.L_x_1940) ;  /* 0x0000000800bc7947 */ /* 0x000fea0003800000 */
.L_x_1945:
[----:B------:R0:W5:Y:S01]  /*17f0*/  LDG.E.64 R26, desc[UR36][R4.64] ;  /* 0x00000024041a7981 */ /* 0x000162000c1e1b00 */
[----:B------:R-:W-:Y:S05]  /*1800*/  BRA `(.L_x_1940) ;  /* 0x0000000800b47947 */ /* 0x000fea0003800000 */
.L_x_1935:
        /* <DEDUP_REMOVED lines=8> */
[----:B------:R-:W2:Y:S01]  /*1890*/  LDG.E.U8 R4, desc[UR36][R4.64] ;  /* 0x0000002404047981 */ /* 0x000ea2000c1e1100 */
[----:B------:R-:W-:Y:S01]  /*18a0*/  IMAD.MOV.U32 R26, RZ, RZ, RZ ;  /* 0x000000ffff1a7224 */ /* 0x000fe200078e00ff */
[----:B--2---:R-:W-:-:S04]  /*18b0*/  ISETP.NE.AND P0, PT, R4, RZ, PT ;  /* 0x000000ff0400720c */ /* 0x004fc80003f05270 */
[----:B------:R-:W-:Y:S01]  /*18c0*/  FSEL R27, RZ, 1.875, !P0 ;  /* 0x3ff00000ff1b7808 */ /* 0x000fe20004000000 */
[----:B------:R-:W-:Y:S08]  /*18d0*/  BRA `(.L_x_1940) ;  /* 0x0000000800807947 */ /* 0x000ff00003800000 */
.L_x_1949:
[----:B------:R0:W5:Y:S01]  /*18e0*/  LDG.E.64 R26, desc[UR36][R4.64] ;  /* 0x00000024041a7981 */ /* 0x000162000c1e1b00 */
[----:B------:R-:W-:Y:S05]  /*18f0*/  BRA `(.L_x_1940) ;  /* 0x0000000800787947 */ /* 0x000fea0003800000 */
.L_x_1948:
        /* <DEDUP_REMOVED lines=11> */
[C---:B------:R-:W-:Y:S01]  /*19b0*/  VIADD R7, R3.reuse, 0x1000000 ;  /* 0x0100000003077836 */ /* 0x040fe20000000000 */
[----:B------:R-:W-:-:S04]  /*19c0*/  IADD3 R4, R3, -0x1, RZ ;  /* 0xffffffff03047810 */ /* 0x000fc80007ffe0ff */
        /* <DEDUP_REMOVED lines=11> */
[----:B------:R-:W-:-:S05]  /*1a80*/  LOP3.LUT R7, R7, 0x80000000, R0, 0xf8, !PT ;  /* 0x8000000007077812 */ /* 0x000fca00078ef800 */
[----:B------:R-:W-:-:S04]  /*1a90*/  FMUL.FTZ R7, R7, 1 ;  /* 0x3f80000007077820 */ /* 0x000fc80000410000 */
[----:B------:R0:W1:Y:S01]  /*1aa0*/  F2F.F64.F32 R26, R7 ;  /* 0x00000007001a7310 */ /* 0x0000620000201800 */
[----:B------:R-:W-:Y:S05]  /*1ab0*/  BRA `(.L_x_1940) ;  /* 0x0000000800087947 */ /* 0x000fea0003800000 */
.L_x_1951:
        /* <DEDUP_REMOVED lines=11> */
[----:B------:R-:W-:-:S05]  /*1b70*/  LOP3.LUT R0, R3, 0x80000000, R0, 0xf8, !PT ;  /* 0x8000000003007812 */ /* 0x000fca00078ef800 */
[----:B------:R-:W-:-:S04]  /*1b80*/  FMUL.FTZ R0, R0, 1 ;  /* 0x3f80000000007820 */ /* 0x000fc80000410000 */
[----:B------:R0:W1:Y:S01]  /*1b90*/  F2F.F64.F32 R26, R0 ;  /* 0x00000000001a7310 */ /* 0x0000620000201800 */
[----:B------:R-:W-:Y:S05]  /*1ba0*/  BRA `(.L_x_1940) ;  /* 0x0000000400cc7947 */ /* 0x000fea0003800000 */
.L_x_1950:
[----:B------:R-:W2:Y:S02]  /*1bb0*/  LDG.E.U16 R0, desc[UR36][R4.64] ;  /* 0x0000002404007981 */ /* 0x000ea4000c1e1500 */
[----:B--2---:R-:W-:-:S04]  /*1bc0*/  IMAD.U32 R0, R0, 0x10000, RZ ;  /* 0x0001000000007824 */ /* 0x004fc800078e00ff */
[----:B------:R-:W-:-:S04]  /*1bd0*/  FMUL.FTZ R0, R0, 1 ;  /* 0x3f80000000007820 */ /* 0x000fc80000410000 */
[----:B------:R0:W1:Y:S01]  /*1be0*/  F2F.F64.F32 R26, R0 ;  /* 0x00000000001a7310 */ /* 0x0000620000201800 */
[----:B------:R-:W-:Y:S05]  /*1bf0*/  BRA `(.L_x_1940) ;  /* 0x0000000400b87947 */ /* 0x000fea0003800000 */
.L_x_1947:
        /* <DEDUP_REMOVED lines=9> */
[----:B--2---:R0:W1:Y:S01]  /*1c90*/  I2F.F64.U16 R26, R4 ;  /* 0x00000004001a7312 */ /* 0x0040620000101800 */
[----:B------:R-:W-:Y:S05]  /*1ca0*/  BRA `(.L_x_1940) ;  /* 0x00000004008c7947 */ /* 0x000fea0003800000 */
.L_x_1954:
        /* <DEDUP_REMOVED lines=21> */
.L_x_1958:
[----:B------:R-:W-:Y:S05]  /*1e00*/  BSYNC B1 ;  /* 0x0000000000017941 */ /* 0x000fea0003800000 */
.L_x_1957:
[----:B------:R-:W-:Y:S01]  /*1e10*/  LEA R5, R0, 0x3b800000, 0x17 ;  /* 0x3b80000000057811 */ /* 0x000fe200078eb8ff */
[----:B------:R-:W-:-:S05]  /*1e20*/  IMAD.SHL.U32 R0, R3, 0x100000, RZ ;  /* 0x0010000003007824 */ /* 0x000fca00078e00ff */
[----:B------:R-:W-:-:S07]  /*1e30*/  LOP3.LUT R0, R5, R0, R6, 0xfe, !PT ;  /* 0x0000000005007212 */ /* 0x000fce00078efe06 */
.L_x_1956:
[----:B------:R-:W-:Y:S05]  /*1e40*/  BSYNC B0 ;  /* 0x0000000000007941 */ /* 0x000fea0003800000 */
.L_x_1955:
[----:B------:R-:W-:-:S04]  /*1e50*/  FMUL.FTZ R0, R0, 1 ;  /* 0x3f80000000007820 */ /* 0x000fc80000410000 */
[----:B------:R2:W3:Y:S01]  /*1e60*/  F2F.F64.F32 R26, R0 ;  /* 0x00000000001a7310 */ /* 0x0004e20000201800 */
[----:B------:R-:W-:Y:S05]  /*1e70*/  BRA `(.L_x_1940) ;  /* 0x0000000400187947 */ /* 0x000fea0003800000 */
.L_x_1953:
        /* <DEDUP_REMOVED lines=21> */
.L_x_1962:
[----:B------:R-:W-:Y:S05]  /*1fd0*/  BSYNC B1 ;  /* 0x0000000000017941 */ /* 0x000fea0003800000 */
.L_x_1961:
[----:B------:R-:W-:Y:S01]  /*1fe0*/  LEA R5, R0, 0x37800000, 0x17 ;  /* 0x3780000000057811 */ /* 0x000fe200078eb8ff */
[----:B------:R-:W-:-:S05]  /*1ff0*/  IMAD.SHL.U32 R0, R3, 0x200000, RZ ;  /* 0x0020000003007824 */ /* 0x000fca00078e00ff */
[----:B------:R-:W-:-:S07]  /*2000*/  LOP3.LUT R0, R5, R0, R6, 0xfe, !PT ;  /* 0x0000000005007212 */ /* 0x000fce00078efe06 */
.L_x_1960:
[----:B------:R-:W-:Y:S05]  /*2010*/  BSYNC B0 ;  /* 0x0000000000007941 */ /* 0x000fea0003800000 */
.L_x_1959:
[----:B------:R-:W-:-:S04]  /*2020*/  FMUL.FTZ R0, R0, 1 ;  /* 0x3f80000000007820 */ /* 0x000fc80000410000 */
[----:B------:R4:W0:Y:S01]  /*2030*/  F2F.F64.F32 R26, R0 ;  /* 0x00000000001a7310 */ /* 0x0008220000201800 */
[----:B------:R-:W-:Y:S05]  /*2040*/  BRA `(.L_x_1940) ;  /* 0x0000000000a47947 */ /* 0x000fea0003800000 */
.L_x_1952:
        /* <DEDUP_REMOVED lines=14> */
.L_x_1966:
[----:B------:R-:W-:Y:S05]  /*2130*/  BSYNC B0 ;  /* 0x0000000000007941 */ /* 0x000fea0003800000 */
.L_x_1965:
[----:B------:R-:W-:-:S04]  /*2140*/  FMUL.FTZ R0, R0, 1 ;  /* 0x3f80000000007820 */ /* 0x000fc80000410000 */
[----:B------:R0:W1:Y:S01]  /*2150*/  F2F.F64.F32 R26, R0 ;  /* 0x00000000001a7310 */ /* 0x0000620000201800 */
[----:B------:R-:W-:Y:S05]  /*2160*/  BRA `(.L_x_1940) ;  /* 0x00000000005c7947 */ /* 0x000fea0003800000 */
.L_x_1939:
[----:B------:R-:W-:Y:S01]  /*2170*/  MOV R0, 0x0 ;  /* 0x0000000000007802 */ /* 0x000fe20000000f00 */
[----:B------:R-:W-:Y:S01]  /*2180*/  ULDC.64 UR4, c[0x4][0x128] ;  /* 0x01004a0000047ab9 */ /* 0x000fe20000000a00 */
[----:B------:R-:W-:Y:S01]  /*2190*/  ULDC.64 UR6, c[0x4][0x8] ;  /* 0x0100020000067ab9 */ /* 0x000fe20000000a00 */
[----:B------:R-:W-:Y:S01]  /*21a0*/  IMAD.U32 R4, RZ, RZ, UR4 ;  /* 0x00000004ff047e24 */ /* 0x000fe2000f8e00ff */
[----:B------:R0:W1:Y:S01]  /*21b0*/  LDC.64 R14, c[0x4][R0] ;  /* 0x01000000000e7b82 */ /* 0x0000620000000a00 */
[----:B------:R-:W-:Y:S01]  /*21c0*/  MOV R5, UR5 ;  /* 0x0000000500057c02 */ /* 0x000fe20008000f00 */
        /* <DEDUP_REMOVED lines=10> */
.L_x_1967:
[----:B------:R-:W-:Y:S01]  /*2270*/  CS2R R26, SRZ ;  /* 0x00000000001a7805 */ /* 0x000fe2000001ff00 */
[----:B------:R-:W-:Y:S06]  /*2280*/  BRA `(.L_x_1940) ;  /* 0x0000000000147947 */ /* 0x000fec0003800000 */
.L_x_1964:
[----:B------:R-:W2:Y:S02]  /*2290*/  LDG.E.64 R26, desc[UR36][R4.64] ;  /* 0x00000024041a7981 */ /* 0x000ea4000c1e1b00 */
[----:B--2---:R-:W0:Y:S01]  /*22a0*/  I2F.F64.U64 R26, R26 ;  /* 0x0000001a001a7312 */ /* 0x004e220000301800 */
[----:B------:R-:W-:Y:S05]  /*22b0*/  BRA `(.L_x_1940) ;  /* 0x0000000000087947 */ /* 0x000fea0003800000 */
.L_x_1963:
[----:B------:R-:W2:Y:S02]  /*22c0*/  LDG.E R4, desc[UR36][R4.64] ;  /* 0x0000002404047981 */ /* 0x000ea4000c1e1900 */
[----:B--2---:R0:W1:Y:S02]  /*22d0*/  I2F.F64.U32 R26, R4 ;  /* 0x00000004001a7312 */ /* 0x0040640000201800 */
.L_x_1940:
[----:B01-3-5:R-:W-:Y:S01]  /*22e0*/  LOP3.LUT R29, R27, 0x7fffffff, RZ, 0xc0, !PT ;  /* 0x7fffffff1b1d7812 */ /* 0x02bfe200078ec0ff */
[----:B------:R-:W-:Y:S01]  /*22f0*/  BSSY B0, `(.L_x_1968) ;  /* 0x0000076000007945 */ /* 0x000fe20003800000 */
[----:B------:R-:W-:Y:S02]  /*2300*/  IMAD.MOV.U32 R28, RZ, RZ, R26 ;  /* 0x000000ffff1c7224 */ /* 0x000fe400078e001a */
[----:B------:R-:W-:-:S13]  /*2310*/  ISETP.GE.U32.AND P0, PT, R29, 0x3ff00000, PT ;  /* 0x3ff000001d00780c */ /* 0x000fda0003f06070 */
[----:B------:R-:W-:Y:S05]  /*2320*/  @!P0 BRA `(.L_x_1969) ;  /* 0x00000004006c8947 */ /* 0x000fea0003800000 */
[----:B------:R-:W-:Y:S01]  /*2330*/  IMAD.MOV.U32 R4, RZ, RZ, 0x652b82fe ;  /* 0x652b82feff047424 */ /* 0x000fe200078e00ff */
[----:B------:R-:W-:Y:S01]  /*2340*/  UMOV UR4, 0xfefa39ef ;  /* 0xfefa39ef00047882 */ /* 0x000fe20000000000 */
[----:B------:R-:W-:Y:S01]  /*2350*/  IMAD.MOV.U32 R5, RZ, RZ, 0x3ff71547 ;  /* 0x3ff71547ff057424 */ /* 0x000fe200078e00ff */
[----:B------:R-:W-:Y:S01]  /*2360*/  UMOV UR5, 0x3fe62e42 ;  /* 0x3fe62e4200057882 */ /* 0x000fe20000000000 */
[----:B--2-4-:R-:W-:Y:S01]  /*2370*/  IMAD.SHL.U32 R0, R29, 0x2, RZ ;  /* 0x000000021d007824 */ /* 0x014fe200078e00ff */
[----:B------:R-:W-:Y:S03]  /*2380*/  BSSY B1, `(.L_x_1970) ;  /* 0x000004e000017945 */ /* 0x000fe60003800000 */
[----:B------:R-:W-:Y:S01]  /*2390*/  DFMA R4, R28, R4, 6.75539944105574400000e+15 ;  /* 0x433800001c04742b */ /* 0x000fe20000000004 */
[C---:B------:R-:W-:Y:S02]  /*23a0*/  ISETP.GE.U32.AND P0, PT, R0.reuse, 0x7fb3e647, PT ;  /* 0x7fb3e6470000780c */ /* 0x040fe40003f06070 */
[----:B------:R-:W-:-:S05]  /*23b0*/  ISETP.NE.AND P1, PT, R0, RZ, PT ;  /* 0x000000ff0000720c */ /* 0x000fca0003f25270 */
[----:B------:R-:W-:Y:S02]  /*23c0*/  DADD R6, R4, -6.75539944105574400000e+15 ;  /* 0xc338000004067429 */ /* 0x000fe40000000000 */
[----:B------:R-:W-:-:S05]  /*23d0*/  VIADD R4, R4, 0xffffffff ;  /* 0xffffffff04047836 */ /* 0x000fca0000000000 */
[----:B------:R-:W-:Y:S01]  /*23e0*/  SEL R4, R4, RZ, P0 ;  /* 0x000000ff04047207 */ /* 0x000fe20000000000 */
[----:B------:R-:W-:Y:S01]  /*23f0*/  DFMA R8, R6, -UR4, R28 ;  /* 0x8000000406087c2b */ /* 0x000fe2000800001c */
[----:B------:R-:W-:Y:S01]  /*2400*/  UMOV UR4, 0x3b39803f ;  /* 0x3b39803f00047882 */ /* 0x000fe20000000000 */
[----:B------:R-:W-:Y:S02]  /*2410*/  UMOV UR5, 0x3c7abc9e ;  /* 0x3c7abc9e00057882 */ /* 0x000fe40000000000 */
[----:B------:R-:W-:-:S04]  /*2420*/  VIADD R5, R4, 0xffffffff ;  /* 0xffffffff04057836 */ /* 0x000fc80000000000 */
[----:B------:R-:W-:Y:S01]  /*2430*/  DFMA R8, R6, -UR4, R8 ;  /* 0x8000000406087c2b */ /* 0x000fe20008000008 */
[----:B------:R-:W-:Y:S01]  /*2440*/  UMOV UR4, 0x6acd15b6 ;  /* 0x6acd15b600047882 */ /* 0x000fe20000000000 */
[----:B------:R-:W-:Y:S01]  /*2450*/  IMAD.MOV.U32 R6, RZ, RZ, -0x7142ec33 ;  /* 0x8ebd13cdff067424 */ /* 0x000fe200078e00ff */
[----:B------:R-:W-:Y:S01]  /*2460*/  UMOV UR5, 0x3e21f407 ;  /* 0x3e21f40700057882 */ /* 0x000fe20000000000 */
[----:B------:R-:W-:-:S06]  /*2470*/  IMAD.MOV.U32 R7, RZ, RZ, 0x3e5af86d ;  /* 0x3e5af86dff077424 */ /* 0x000fcc00078e00ff */
[----:B------:R-:W-:Y:S02]  /*2480*/  FSEL R13, R29, R9, !P0 ;  /* 0x000000091d0d7208 */ /* 0x000fe40004000000 */
[----:B------:R-:W-:Y:S02]  /*2490*/  FSEL R12, R26, R8, !P0 ;  /* 0x000000081a0c7208 */ /* 0x000fe40004000000 */
[----:B------:R-:W-:-:S04]  /*24a0*/  ISETP.NE.AND P0, PT, R4, 0x400, PT ;  /* 0x000004000400780c */ /* 0x000fc80003f05270 */
[----:B------:R-:W-:Y:S01]  /*24b0*/  DFMA R6, R12, UR4, R6 ;  /* 0x000000040c067c2b */ /* 0x000fe20008000006 */
[----:B------:R-:W-:Y:S01]  /*24c0*/  UMOV UR4, 0x92ba033d ;  /* 0x92ba033d00047882 */ /* 0x000fe20000000000 */
[----:B------:R-:W-:-:S06]  /*24d0*/  UMOV UR5, 0x3e927e50 ;  /* 0x3e927e5000057882 */ /* 0x000fcc0000000000 */
[----:B------:R-:W-:Y:S01]  /*24e0*/  DFMA R6, R12, R6, UR4 ;  /* 0x000000040c067e2b */ /* 0x000fe20008000006 */
[----:B------:R-:W-:Y:S01]  /*24f0*/  UMOV UR4, 0x6c5f9da1 ;  /* 0x6c5f9da100047882 */ /* 0x000fe20000000000 */
[----:B------:R-:W-:Y:S01]  /*2500*/  UMOV UR5, 0x3ec71dde ;  /* 0x3ec71dde00057882 */ /* 0x000fe20000000000 */
[----:B------:R-:W-:Y:S02]  /*2510*/  @P0 IMAD.MOV R5, RZ, RZ, R4 ;  /* 0x000000ffff050224 */ /* 0x000fe400078e0204 */
[----:B------:R-:W-:-:S03]  /*2520*/  IMAD.MOV.U32 R4, RZ, RZ, RZ ;  /* 0x000000ffff047224 */ /* 0x000fc600078e00ff */
[----:B------:R-:W-:Y:S01]  /*2530*/  DFMA R6, R12, R6, UR4 ;  /* 0x000000040c067e2b */ /* 0x000fe20008000006 */
[----:B------:R-:W-:Y:S01]  /*2540*/  UMOV UR4, 0x18d034e6 ;  /* 0x18d034e600047882 */ /* 0x000fe20000000000 */
[----:B------:R-:W-:Y:S01]  /*2550*/  UMOV UR5, 0x3efa01a0 ;  /* 0x3efa01a000057882 */ /* 0x000fe20000000000 */
[----:B------:R-:W-:-:S05]  /*2560*/  LEA R5, R5, 0x3ff00000, 0x14 ;  /* 0x3ff0000005057811 */ /* 0x000fca00078ea0ff */
[----:B------:R-:W-:Y:S01]  /*2570*/  DFMA R6, R12, R6, UR4 ;  /* 0x000000040c067e2b */ /* 0x000fe20008000006 */
[----:B------:R-:W-:Y:S01]  /*2580*/  UMOV UR4, 0x1b3b6940 ;  /* 0x1b3b694000047882 */ /* 0x000fe20000000000 */
[----:B------:R-:W-:Y:S01]  /*2590*/  UMOV UR5, 0x3f2a01a0 ;  /* 0x3f2a01a000057882 */ /* 0x000fe20000000000 */
[----:B------:R-:W-:-:S05]  /*25a0*/  DADD R8, R4, -0.5 ;  /* 0xbfe0000004087429 */ /* 0x000fca0000000000 */
[----:B------:R-:W-:Y:S01]  /*25b0*/  DFMA R6, R12, R6, UR4 ;  /* 0x000000040c067e2b */ /* 0x000fe20008000006 */
[----:B------:R-:W-:Y:S01]  /*25c0*/  UMOV UR4, 0x16c1b5dd ;  /* 0x16c1b5dd00047882 */ /* 0x000fe20000000000 */
[----:B------:R-:W-:-:S06]  /*25d0*/  UMOV UR5, 0x3f56c16c ;  /* 0x3f56c16c00057882 */ /* 0x000fcc0000000000 */
        /* <DEDUP_REMOVED lines=9> */
[----:B------:R-:W-:-:S08]  /*2670*/  DFMA R6, R12, R6, UR4 ;  /* 0x000000040c067e2b */ /* 0x000fd00008000006 */
[----:B------:R-:W-:-:S08]  /*2680*/  DFMA R6, R12, R6, 0.5 ;  /* 0x3fe000000c06742b */ /* 0x000fd00000000006 */
[----:B------:R-:W-:-:S08]  /*2690*/  DMUL R6, R12, R6 ;  /* 0x000000060c067228 */ /* 0x000fd00000000000 */
[----:B------:R-:W-:-:S08]  /*26a0*/  DFMA R6, R12, R6, R12 ;  /* 0x000000060c06722b */ /* 0x000fd0000000000c */
[----:B------:R-:W-:Y:S01]  /*26b0*/  DFMA R6, R6, R4, R8 ;  /* 0x000000040606722b */ /* 0x000fe20000000008 */
[----:B------:R-:W-:Y:S02]  /*26c0*/  IMAD.MOV.U32 R8, RZ, RZ, 0x0 ;  /* 0x00000000ff087424 */ /* 0x000fe400078e00ff */
[----:B------:R-:W-:-:S05]  /*26d0*/  IMAD.MOV.U32 R9, RZ, RZ, 0x3ff00000 ;  /* 0x3ff00000ff097424 */ /* 0x000fca00078e00ff */
[----:B------:R-:W-:-:S10]  /*26e0*/  DADD R4, R6, R6 ;  /* 0x0000000006047229 */ /* 0x000fd40000000006 */
[----:B------:R-:W-:Y:S02]  /*26f0*/  @P1 FSEL R13, R5, R7, !P0 ;  /* 0x00000007050d1208 */ /* 0x000fe40004000000 */
[----:B------:R-:W-:Y:S01]  /*2700*/  @P1 FSEL R12, R4, R6, !P0 ;  /* 0x00000006040c1208 */ /* 0x000fe20004000000 */
[----:B------:R-:W-:Y:S01]  /*2710*/  IMAD.MOV.U32 R4, RZ, RZ, 0x1 ;  /* 0x00000001ff047424 */ /* 0x000fe200078e00ff */
[----:B------:R-:W-:Y:S01]  /*2720*/  FSETP.GEU.AND P1, PT, |R13|, 6.5827683646048100446e-37, PT ;  /* 0x036000000d00780b */ /* 0x000fe20003f2e200 */
[----:B------:R-:W-:Y:S01]  /*2730*/  IMAD.MOV.U32 R31, RZ, RZ, R13 ;  /* 0x000000ffff1f7224 */ /* 0x000fe200078e000d */
[----:B------:R-:W-:-:S06]  /*2740*/  MOV R30, R12 ;  /* 0x0000000c001e7202 */ /* 0x000fcc0000000f00 */
[----:B------:R-:W-:-:S06]  /*2750*/  DFMA R10, R30, 2, R8 ;  /* 0x400000001e0a782b */ /* 0x000fcc0000000008 */
[----:B------:R-:W0:Y:S02]  /*2760*/  MUFU.RCP64H R5, R11 ;  /* 0x0000000b00057308 */ /* 0x000e240000001800 */
[----:B0-----:R-:W-:-:S08]  /*2770*/  DFMA R6, -R10, R4, 1 ;  /* 0x3ff000000a06742b */ /* 0x001fd00000000104 */
[----:B------:R-:W-:-:S08]  /*2780*/  DFMA R6, R6, R6, R6 ;  /* 0x000000060606722b */ /* 0x000fd00000000006 */
[----:B------:R-:W-:-:S08]  /*2790*/  DFMA R6, R4, R6, R4 ;  /* 0x000000060406722b */ /* 0x000fd00000000004 */
[----:B------:R-:W-:-:S08]  /*27a0*/  DFMA R4, -R10, R6, 1 ;  /* 0x3ff000000a04742b */ /* 0x000fd00000000106 */
[----:B------:R-:W-:-:S08]  /*27b0*/  DFMA R4, R6, R4, R6 ;  /* 0x000000040604722b */ /* 0x000fd00000000006 */
[----:B------:R-:W-:-:S08]  /*27c0*/  DMUL R6, R30, R4 ;  /* 0x000000041e067228 */ /* 0x000fd00000000000 */
[----:B------:R-:W-:-:S08]  /*27d0*/  DFMA R8, -R10, R6, R30 ;  /* 0x000000060a08722b */ /* 0x000fd0000000011e */
[----:B------:R-:W-:-:S10]  /*27e0*/  DFMA R4, R4, R8, R6 ;  /* 0x000000080404722b */ /* 0x000fd40000000006 */
[----:B------:R-:W-:-:S05]  /*27f0*/  FFMA R0, RZ, R11, R5 ;  /* 0x0000000bff007223 */ /* 0x000fca0000000005 */
[----:B------:R-:W-:-:S13]  /*2800*/  FSETP.GT.AND P0, PT, |R0|, 1.469367938527859385e-39, PT ;  /* 0x001000000000780b */ /* 0x000fda0003f04200 */
[----:B------:R-:W-:Y:S05]  /*2810*/  @P0 BRA P1, `(.L_x_1971) ;  /* 0x0000000000100947 */ /* 0x000fea0000800000 */
[----:B------:R-:W-:-:S07]  /*2820*/  MOV R0, 0x2840 ;  /* 0x0000284000007802 */ /* 0x000fce0000000f00 */
[----:B------:R-:W-:Y:S05]  /*2830*/  CALL.REL.NOINC `($__internal_0_$__cuda_sm20_div_rn_f64_full) ;  /* 0x000000c4002c7944 */ /* 0x000fea0003c00000 */
[----:B------:R-:W-:Y:S02]  /*2840*/  IMAD.MOV.U32 R4, RZ, RZ, R20 ;  /* 0x000000ffff047224 */ /* 0x000fe400078e0014 */
[----:B------:R-:W-:-:S07]  /*2850*/  IMAD.MOV.U32 R5, RZ, RZ, R3 ;  /* 0x000000ffff057224 */ /* 0x000fce00078e0003 */
.L_x_1971:
[----:B------:R-:W-:Y:S05]  /*2860*/  BSYNC B1 ;  /* 0x0000000000017941 */ /* 0x000fea0003800000 */
.L_x_1970:
[----:B------:R-:W-:Y:S01]  /*2870*/  DADD R4, R30, R4 ;  /* 0x000000001e047229 */ /* 0x000fe20000000004 */
[----:B------:R-:W-:Y:S01]  /*2880*/  UMOV UR4, 0x8fb9f87e ;  /* 0x8fb9f87e00047882 */ /* 0x000fe20000000000 */
[----:B------:R-:W-:Y:S02]  /*2890*/  UMOV UR5, 0x408633ce ;  /* 0x408633ce00057882 */ /* 0x000fe40000000000 */
[----:B------:R-:W-:-:S06]  /*28a0*/  DSETP.GE.AND P0, PT, R28, UR4, PT ;  /* 0x000000041c007e2a */ /* 0x000fcc000bf06000 */
[----:B------:R-:W-:Y:S02]  /*28b0*/  FSEL R4, R4, RZ, !P0 ;  /* 0x000000ff04047208 */ /* 0x000fe40004000000 */
[----:B------:R-:W-:Y:S01]  /*28c0*/  FSEL R5, R5, +QNAN , !P0 ;  /* 0x7ff0000005057808 */ /* 0x000fe20004000000 */
[----:B------:R-:W-:Y:S06]  /*28d0*/  BRA `(.L_x_1972) ;  /* 0x00000000005c7947 */ /* 0x000fec0003800000 */
.L_x_1969:
[----:B------:R-:W-:Y:S01]  /*28e0*/  DMUL R4, R28, R28 ;  /* 0x0000001c1c047228 */ /* 0x000fe20000000000 */
[----:B------:R-:W-:Y:S01]  /*28f0*/  IMAD.MOV.U32 R6, RZ, RZ, 0x61d87def ;  /* 0x61d87defff067424 */ /* 0x000fe200078e00ff */
[----:B------:R-:W-:Y:S01]  /*2900*/  UMOV UR4, 0xab274c53 ;  /* 0xab274c5300047882 */ /* 0x000fe20000000000 */
[----:B------:R-:W-:Y:S01]  /*2910*/  IMAD.MOV.U32 R7, RZ, RZ, 0x3de611a5 ;  /* 0x3de611a5ff077424 */ /* 0x000fe200078e00ff */
[----:B------:R-:W-:-:S05]  /*2920*/  UMOV UR5, 0x3d6b4c75 ;  /* 0x3d6b4c7500057882 */ /* 0x000fca0000000000 */
[----:B------:R-:W-:Y:S01]  /*2930*/  DFMA R6, R4, UR4, R6 ;  /* 0x0000000404067c2b */ /* 0x000fe20008000006 */
        /* <DEDUP_REMOVED lines=15> */
[----:B------:R-:W-:-:S08]  /*2a30*/  DMUL R6, R4, R6 ;  /* 0x0000000604067228 */ /* 0x000fd00000000000 */
[----:B------:R-:W-:-:S11]  /*2a40*/  DFMA R4, R28, R6, R28 ;  /* 0x000000061c04722b */ /* 0x000fd6000000001c */
.L_x_1972:
[----:B------:R-:W-:Y:S05]  /*2a50*/  BSYNC B0 ;  /* 0x0000000000007941 */ /* 0x000fea0003800000 */
.L_x_1968:
[----:B------:R-:W2:Y:S01]  /*2a60*/  LDC.U8 R3, c[0x0][0x421] ;  /* 0x00010840ff037b82 */ /* 0x000ea20000000000 */
[----:B------:R-:W-:Y:S02]  /*2a70*/  LOP3.LUT R5, R5, 0x80000000, R27, 0xb8, !PT ;  /* 0x8000000005057812 */ /* 0x000fe400078eb81b */
[----:B--2-4-:R-:W-:-:S04]  /*2a80*/  PRMT R0, R3, 0x9910, RZ ;  /* 0x0000991003007816 */ /* 0x014fc800000000ff */
        /* <DEDUP_REMOVED lines=10> */
[----:B------:R-:W0:Y:S02]  /*2b30*/  F2I.F64.TRUNC R5, R4 ;  /* 0x0000000400057311 */ /* 0x000e24000030d100 */
[----:B0-----:R0:W-:Y:S01]  /*2b40*/  STG.E.U8 desc[UR36][R16.64], R5 ;  /* 0x0000000510007986 */ /* 0x0011e2000c101124 */
[----:B------:R-:W-:Y:S05]  /*2b50*/  BRA `(.L_x_1978) ;  /* 0x0000001000087947 */ /* 0x000fea0003800000 */
.L_x_1976:
[----:B------:R-:W0:Y:S02]  /*2b60*/  F2I.S64.F64.TRUNC R4, R4 ;  /* 0x0000000400047311 */ /* 0x000e24000030d900 */
[----:B0-----:R-:W-:-:S05]  /*2b70*/  IMAD.MOV.U32 R3, RZ, RZ, R4 ;  /* 0x000000ffff037224 */ /* 0x001fca00078e0004 */
[----:B------:R0:W-:Y:S01]  /*2b80*/  STG.E.U8 desc[UR36][R16.64], R3 ;  /* 0x0000000310007986 */ /* 0x0001e2000c101124 */
[----:B------:R-:W-:Y:S05]  /*2b90*/  BRA `(.L_x_1978) ;  /* 0x0000000c00f87947 */ /* 0x000fea0003800000 */
.L_x_1975:
[----:B------:R-:W-:-:S13]  /*2ba0*/  ISETP.NE.AND P0, PT, R0, 0x2, PT ;  /* 0x000000020000780c */ /* 0x000fda0003f05270 */
[----:B------:R-:W-:Y:S05]  /*2bb0*/  @!P0 BRA `(.L_x_1979) ;  /* 0x0000000000288947 */ /* 0x000fea0003800000 */
[----:B------:R-:W-:-:S13]  /*2bc0*/  ISETP.NE.AND P0, PT, R0, 0x3, PT ;  /* 0x000000030000780c */ /* 0x000fda0003f05270 */
[----:B------:R-:W-:Y:S05]  /*2bd0*/  @!P0 BRA `(.L_x_1980) ;  /* 0x0000000000148947 */ /* 0x000fea0003800000 */
[----:B------:R-:W-:-:S13]  /*2be0*/  ISETP.NE.AND P0, PT, R0, 0x4, PT ;  /* 0x000000040000780c */ /* 0x000fda0003f05270 */
[----:B------:R-:W-:Y:S05]  /*2bf0*/  @P0 BRA `(.L_x_1977) ;  /* 0x0000000c00880947 */ /* 0x000fea0003800000 */
[----:B------:R-:W0:Y:S02]  /*2c00*/  F2I.S64.F64.TRUNC R4, R4 ;  /* 0x0000000400047311 */ /* 0x000e24000030d900 */
[----:B0-----:R0:W-:Y:S01]  /*2c10*/  STG.E.64 desc[UR36][R16.64], R4 ;  /* 0x0000000410007986 */ /* 0x0011e2000c101b24 */
[----:B------:R-:W-:Y:S05]  /*2c20*/  BRA `(.L_x_1978) ;  /* 0x0000000c00d47947 */ /* 0x000fea0003800000 */
.L_x_1980:
[----:B------:R-:W0:Y:S02]  /*2c30*/  F2I.F64.TRUNC R5, R4 ;  /* 0x0000000400057311 */ /* 0x000e24000030d100 */
[----:B0-----:R0:W-:Y:S01]  /*2c40*/  STG.E desc[UR36][R16.64], R5 ;  /* 0x0000000510007986 */ /* 0x0011e2000c101924 */
[----:B------:R-:W-:Y:S05]  /*2c50*/  BRA `(.L_x_1978) ;  /* 0x0000000c00c87947 */ /* 0x000fea0003800000 */
.L_x_1979:
[----:B------:R-:W0:Y:S02]  /*2c60*/  F2I.F64.TRUNC R5, R4 ;  /* 0x0000000400057311 */ /* 0x000e24000030d100 */
[----:B0-----:R0:W-:Y:S01]  /*2c70*/  STG.E.U16 desc[UR36][R16.64], R5 ;  /* 0x0000000510007986 */ /* 0x0011e2000c101524 */
[----:B------:R-:W-:Y:S05]  /*2c80*/  BRA `(.L_x_1978) ;  /* 0x0000000c00bc7947 */ /* 0x000fea0003800000 */
.L_x_1974:
[----:B------:R-:W-:-:S13]  /*2c90*/  ISETP.GT.AND P0, PT, R0, 0x6, PT ;  /* 0x000000060000780c */ /* 0x000fda0003f04270 */
[----:B------:R-:W-:Y:S05]  /*2ca0*/  @P0 BRA `(.L_x_1981) ;  /* 0x00000000004c0947 */ /* 0x000fea0003800000 */
[----:B------:R-:W-:-:S13]  /*2cb0*/  ISETP.NE.AND P0, PT, R0, 0x5, PT ;  /* 0x000000050000780c */ /* 0x000fda0003f05270 */
[----:B------:R-:W-:Y:S05]  /*2cc0*/  @!P0 BRA `(.L_x_1982) ;  /* 0x0000000000248947 */ /* 0x000fea0003800000 */
[----:B------:R-:W-:-:S13]  /*2cd0*/  ISETP.NE.AND P0, PT, R0, 0x6, PT ;  /* 0x000000060000780c */ /* 0x000fda0003f05270 */
[----:B------:R-:W-:Y:S05]  /*2ce0*/  @P0 BRA `(.L_x_1977) ;  /* 0x0000000c004c0947 */ /* 0x000fea0003800000 */
[----:B------:R-:W-:Y:S01]  /*2cf0*/  UMOV UR4, 0xf0000000 ;  /* 0xf000000000047882 */ /* 0x000fe20000000000 */
[----:B------:R-:W-:Y:S01]  /*2d00*/  UMOV UR5, 0x380fffff ;  /* 0x380fffff00057882 */ /* 0x000fe20000000000 */
[----:B------:R-:W0:Y:S01]  /*2d10*/  F2F.F32.F64 R3, R4 ;  /* 0x0000000400037310 */ /* 0x000e220000301000 */
[----:B------:R-:W-:-:S14]  /*2d20*/  DSETP.GEU.AND P0, PT, |R4|, UR4, PT ;  /* 0x0000000404007e2a */ /* 0x000fdc000bf0e200 */
[----:B0-----:R-:W-:-:S05]  /*2d30*/  @!P0 FMUL R3, R3, 1.175494350822287508e-38 ;  /* 0x0080000003038820 */ /* 0x001fca0000400000 */
[----:B------:R0:W-:Y:S01]  /*2d40*/  STG.E desc[UR36][R16.64], R3 ;  /* 0x0000000310007986 */ /* 0x0001e2000c101924 */
[----:B------:R-:W-:Y:S05]  /*2d50*/  BRA `(.L_x_1978) ;  /* 0x0000000c00887947 */ /* 0x000fea0003800000 */
.L_x_1982:
[----:B------:R-:W-:Y:S01]  /*2d60*/  UMOV UR4, 0xf0000000 ;  /* 0xf000000000047882 */ /* 0x000fe20000000000 */
[----:B------:R-:W-:Y:S01]  /*2d70*/  UMOV UR5, 0x380fffff ;  /* 0x380fffff00057882 */ /* 0x000fe20000000000 */
[----:B------:R-:W0:Y:S01]  /*2d80*/  F2F.F32.F64 R0, R4 ;  /* 0x0000000400007310 */ /* 0x000e220000301000 */
[----:B------:R-:W-:-:S14]  /*2d90*/  DSETP.GEU.AND P0, PT, |R4|, UR4, PT ;  /* 0x0000000404007e2a */ /* 0x000fdc000bf0e200 */
[----:B0-----:R-:W-:-:S05]  /*2da0*/  @!P0 FMUL R0, R0, 1.175494350822287508e-38 ;  /* 0x0080000000008820 */ /* 0x001fca0000400000 */
[----:B------:R-:W-:-:S05]  /*2db0*/  F2FP.F16.F32.PACK_AB R0, RZ, R0 ;  /* 0x00000000ff00723e */ /* 0x000fca00000000ff */
[----:B------:R0:W-:Y:S01]  /*2dc0*/  STG.E.U16 desc[UR36][R16.64], R0 ;  /* 0x0000000010007986 */ /* 0x0001e2000c101524 */
[----:B------:R-:W-:Y:S05]  /*2dd0*/  BRA `(.L_x_1978) ;  /* 0x0000000c00687947 */ /* 0x000fea0003800000 */
.L_x_1981:
[----:B------:R-:W-:-:S13]  /*2de0*/  ISETP.NE.AND P0, PT, R0, 0x7, PT ;  /* 0x000000070000780c */ /* 0x000fda0003f05270 */
[----:B------:R-:W-:Y:S05]  /*2df0*/  @!P0 BRA `(.L_x_1983) ;  /* 0x0000000000548947 */ /* 0x000fea0003800000 */
[----:B------:R-:W-:-:S13]  /*2e00*/  ISETP.NE.AND P0, PT, R0, 0x8, PT ;  /* 0x000000080000780c */ /* 0x000fda0003f05270 */
[----:B------:R-:W-:Y:S05]  /*2e10*/  @!P0 BRA `(.L_x_1984) ;  /* 0x0000000000288947 */ /* 0x000fea0003800000 */
[----:B------:R-:W-:-:S13]  /*2e20*/  ISETP.NE.AND P0, PT, R0, 0x9, PT ;  /* 0x000000090000780c */ /* 0x000fda0003f05270 */
[----:B------:R-:W-:Y:S05]  /*2e30*/  @P0 BRA `(.L_x_1977) ;  /* 0x0000000800f80947 */ /* 0x000fea0003800000 */
[----:B------:R-:W-:Y:S01]  /*2e40*/  UMOV UR4, 0xf0000000 ;  /* 0xf000000000047882 */ /* 0x000fe20000000000 */
[----:B------:R-:W-:Y:S01]  /*2e50*/  UMOV UR5, 0x380fffff ;  /* 0x380fffff00057882 */ /* 0x000fe20000000000 */
[----:B------:R-:W0:Y:S01]  /*2e60*/  F2F.F32.F64 R6, R4 ;  /* 0x0000000400067310 */ /* 0x000e220000301000 */
[----:B------:R-:W-:Y:S01]  /*2e70*/  DSETP.GEU.AND P0, PT, |R4|, UR4, PT ;  /* 0x0000000404007e2a */ /* 0x000fe2000bf0e200 */
[----:B------:R-:W-:-:S13]  /*2e80*/  IMAD.MOV.U32 R7, RZ, RZ, RZ ;  /* 0x000000ffff077224 */ /* 0x000fda00078e00ff */
[----:B0-----:R-:W-:-:S05]  /*2e90*/  @!P0 FMUL R6, R6, 1.175494350822287508e-38 ;  /* 0x0080000006068820 */ /* 0x001fca0000400000 */
[----:B------:R0:W-:Y:S01]  /*2ea0*/  STG.E.64 desc[UR36][R16.64], R6 ;  /* 0x0000000610007986 */ /* 0x0001e2000c101b24 */
[----:B------:R-:W-:Y:S05]  /*2eb0*/  BRA `(.L_x_1978) ;  /* 0x0000000c00307947 */ /* 0x000fea0003800000 */
.L_x_1984:
[----:B------:R-:W-:Y:S01]  /*2ec0*/  UMOV UR4, 0xf0000000 ;  /* 0xf000000000047882 */ /* 0x000fe20000000000 */
[----:B------:R-:W-:Y:S01]  /*2ed0*/  UMOV UR5, 0x380fffff ;  /* 0x380fffff00057882 */ /* 0x000fe20000000000 */
[----:B------:R-:W0:Y:S01]  /*2ee0*/  F2F.F32.F64 R0, R4 ;  /* 0x0000000400007310 */ /* 0x000e220000301000 */
[----:B------:R-:W-:-:S14]  /*2ef0*/  DSETP.GEU.AND P0, PT, |R4|, UR4, PT ;  /* 0x0000000404007e2a */ /* 0x000fdc000bf0e200 */
[----:B0-----:R-:W-:-:S05]  /*2f00*/  @!P0 FMUL R0, R0, 1.175494350822287508e-38 ;  /* 0x0080000000008820 */ /* 0x001fca0000400000 */
[----:B------:R-:W-:-:S04]  /*2f10*/  F2FP.F16.F32.PACK_AB R3, RZ, R0 ;  /* 0x00000000ff03723e */ /* 0x000fc800000000ff */
[----:B------:R-:W-:-:S05]  /*2f20*/  PRMT R3, R3, 0x5410, RZ ;  /* 0x0000541003037816 */ /* 0x000fca00000000ff */
[----:B------:R0:W-:Y:S01]  /*2f30*/  STG.E desc[UR36][R16.64], R3 ;  /* 0x0000000310007986 */ /* 0x0001e2000c101924 */
[----:B------:R-:W-:Y:S05]  /*2f40*/  BRA `(.L_x_1978) ;  /* 0x0000000c000c7947 */ /* 0x000fea0003800000 */
.L_x_1983:
[----:B------:R0:W-:Y:S01]  /*2f50*/  STG.E.64 desc[UR36][R16.64], R4 ;  /* 0x0000000410007986 */ /* 0x0001e2000c101b24 */
[----:B------:R-:W-:Y:S05]  /*2f60*/  BRA `(.L_x_1978) ;  /* 0x0000000c00047947 */ /* 0x000fea0003800000 */
.L_x_1973:
        /* <DEDUP_REMOVED lines=8> */
[----:B------:R-:W-:-:S06]  /*2ff0*/  DSETP.NEU.AND P0, PT, R4, RZ, PT ;  /* 0x000000ff0400722a */ /* 0x000fcc0003f0d000 */
[----:B------:R-:W-:-:S05]  /*3000*/  SEL R3, RZ, 0x1, !P0 ;  /* 0x00000001ff037807 */ /* 0x000fca0004000000 */
[----:B------:R4:W-:Y:S01]  /*3010*/  STG.E.U8 desc[UR36][R16.64], R3 ;  /* 0x0000000310007986 */ /* 0x0009e2000c101124 */
[----:B------:R-:W-:Y:S05]  /*3020*/  BRA `(.L_x_1978) ;  /* 0x0000000800d47947 */ /* 0x000fea0003800000 */
.L_x_1987:
[----:B------:R-:W-:-:S05]  /*3030*/  CS2R R6, SRZ ;  /* 0x0000000000067805 */ /* 0x000fca000001ff00 */
[----:B------:R3:W-:Y:S01]  /*3040*/  STG.E.128 desc[UR36][R16.64], R4 ;  /* 0x0000000410007986 */ /* 0x0007e2000c101d24 */
[----:B------:R-:W-:Y:S05]  /*3050*/  BRA `(.L_x_1978) ;  /* 0x0000000800c87947 */ /* 0x000fea0003800000 */
.L_x_1986:
        /* <DEDUP_REMOVED lines=10> */
[----:B------:R-:W-:-:S13]  /*3100*/  BSSY B0, `(.L_x_1990) ;  /* 0x000000f000007945 */ /* 0x000fda0003800000 */
[----:B0-----:R-:W-:-:S05]  /*3110*/  @!P0 FMUL R9, R9, 1.175494350822287508e-38 ;  /* 0x0080000009098820 */ /* 0x001fca0000400000 */
        /* <DEDUP_REMOVED lines=13> */
.L_x_1991:
[----:B------:R-:W-:Y:S05]  /*31f0*/  BSYNC B0 ;  /* 0x0000000000007941 */ /* 0x000fea0003800000 */
.L_x_1990:
[----:B------:R-:W-:-:S05]  /*3200*/  LOP3.LUT R7, R0, R7, RZ, 0xfc, !PT ;  /* 0x0000000700077212 */ /* 0x000fca00078efcff */
[----:B------:R0:W-:Y:S01]  /*3210*/  STG.E.U8 desc[UR36][R16.64], R7 ;  /* 0x0000000710007986 */ /* 0x0001e2000c101124 */
[----:B------:R-:W-:Y:S05]  /*3220*/  BRA `(.L_x_1978) ;  /* 0x0000000800547947 */ /* 0x000fea0003800000 */
.L_x_1989:
[----:B------:R-:W-:Y:S01]  /*3230*/  UMOV UR4, 0xf0000000 ;  /* 0xf000000000047882 */ /* 0x000fe20000000000 */
[----:B------:R-:W-:Y:S01]  /*3240*/  UMOV UR5, 0x380fffff ;  /* 0x380fffff00057882 */ /* 0x000fe20000000000 */
[----:B------:R-:W0:Y:S01]  /*3250*/  F2F.F32.F64 R7, R4 ;  /* 0x0000000400077310 */ /* 0x000e220000301000 */
[----:B------:R-:W-:Y:S01]  /*3260*/  DSETP.GEU.AND P0, PT, |R4|, UR4, PT ;  /* 0x0000000404007e2a */ /* 0x000fe2000bf0e200 */
[----:B------:R-:W-:-:S13]  /*3270*/  BSSY B0, `(.L_x_1992) ;  /* 0x0000010000007945 */ /* 0x000fda0003800000 */
[----:B0-----:R-:W-:-:S05]  /*3280*/  @!P0 FMUL R7, R7, 1.175494350822287508e-38 ;  /* 0x0080000007078820 */ /* 0x001fca0000400000 */
        /* <DEDUP_REMOVED lines=11> */
.L_x_1993:
[----:B------:R-:W-:Y:S01]  /*3340*/  IMAD.MOV.U32 R0, RZ, RZ, 0x7f ;  /* 0x0000007fff007424 */ /* 0x000fe200078e00ff */
[----:B------:R-:W-:-:S04]  /*3350*/  ISETP.GT.U32.AND P0, PT, R3, 0x7f800000, PT ;  /* 0x7f8000000300780c */ /* 0x000fc80003f04070 */
[----:B------:R-:W-:-:S09]  /*3360*/  SEL R0, R0, 0x7c, P0 ;  /* 0x0000007c00007807 */ /* 0x000fd20000000000 */
.L_x_1994:
[----:B------:R-:W-:Y:S05]  /*3370*/  BSYNC B0 ;  /* 0x0000000000007941 */ /* 0x000fea0003800000 */
.L_x_1992:
[----:B------:R-:W-:-:S04]  /*3380*/  LOP3.LUT R3, R7, 0x80000000, RZ, 0xc0, !PT ;  /* 0x8000000007037812 */ /* 0x000fc800078ec0ff */
[----:B------:R-:W-:-:S04]  /*3390*/  SHF.R.U32.HI R3, RZ, 0x18, R3 ;  /* 0x00000018ff037819 */ /* 0x000fc80000011603 */
[----:B------:R-:W-:-:S05]  /*33a0*/  LOP3.LUT R3, R0, R3, RZ, 0xfc, !PT ;  /* 0x0000000300037212 */ /* 0x000fca00078efcff */
[----:B------:R1:W-:Y:S01]  /*33b0*/  STG.E.U8 desc[UR36][R16.64], R3 ;  /* 0x0000000310007986 */ /* 0x0003e2000c101124 */
[----:B------:R-:W-:Y:S05]  /*33c0*/  BRA `(.L_x_1978) ;  /* 0x0000000400ec7947 */ /* 0x000fea0003800000 */
.L_x_1988:
[----:B------:R-:W-:Y:S01]  /*33d0*/  UMOV UR4, 0xf0000000 ;  /* 0xf000000000047882 */ /* 0x000fe20000000000 */
[----:B------:R-:W-:Y:S01]  /*33e0*/  UMOV UR5, 0x380fffff ;  /* 0x380fffff00057882 */ /* 0x000fe20000000000 */
[----:B------:R-:W0:Y:S01]  /*33f0*/  F2F.F32.F64 R0, R4 ;  /* 0x0000000400007310 */ /* 0x000e220000301000 */
[----:B------:R-:W-:-:S14]  /*3400*/  DSETP.GEU.AND P0, PT, |R4|, UR4, PT ;  /* 0x0000000404007e2a */ /* 0x000fdc000bf0e200 */
[----:B0-----:R-:W-:-:S05]  /*3410*/  @!P0 FMUL R0, R0, 1.175494350822287508e-38 ;  /* 0x0080000000008820 */ /* 0x001fca0000400000 */
[----:B------:R-:W-:-:S05]  /*3420*/  F2FP.BF16.F32.PACK_AB R0, RZ, R0 ;  /* 0x00000000ff00723e */ /* 0x000fca00000010ff */
[----:B------:R2:W-:Y:S01]  /*3430*/  STG.E.U16 desc[UR36][R16.64], R0 ;  /* 0x0000000010007986 */ /* 0x0005e2000c101524 */
[----:B------:R-:W-:Y:S05]  /*3440*/  BRA `(.L_x_1978) ;  /* 0x0000000400cc7947 */ /* 0x000fea0003800000 */
.L_x_1985:
        /* <DEDUP_REMOVED lines=8> */
[----:B------:R-:W0:Y:S02]  /*34d0*/  F2I.U32.F64.TRUNC R5, R4 ;  /* 0x0000000400057311 */ /* 0x000e24000030d000 */
[----:B0-----:R0:W-:Y:S01]  /*34e0*/  STG.E.U16 desc[UR36][R16.64], R5 ;  /* 0x0000000510007986 */ /* 0x0011e2000c101524 */
[----:B------:R-:W-:Y:S05]  /*34f0*/  BRA `(.L_x_1978) ;  /* 0x0000000400a07947 */ /* 0x000fea0003800000 */
.L_x_1997:
[----:B------:R-:W-:Y:S01]  /*3500*/  UMOV UR4, 0xf0000000 ;  /* 0xf000000000047882 */ /* 0x000fe20000000000 */
[----:B------:R-:W-:Y:S01]  /*3510*/  UMOV UR5, 0x380fffff ;  /* 0x380fffff00057882 */ /* 0x000fe20000000000 */
[----:B------:R-:W0:Y:S01]  /*3520*/  F2F.F32.F64 R7, R4 ;  /* 0x0000000400077310 */ /* 0x000e220000301000 */
[----:B------:R-:W-:Y:S01]  /*3530*/  DSETP.GEU.AND P0, PT, |R4|, UR4, PT ;  /* 0x0000000404007e2a */ /* 0x000fe2000bf0e200 */
[----:B------:R-:W-:Y:S01]  /*3540*/  BSSY B0, `(.L_x_1998) ;  /* 0x0000015000007945 */ /* 0x000fe20003800000 */
[----:B------:R-:W-:-:S12]  /*3550*/  IMAD.MOV.U32 R8, RZ, RZ, 0x80 ;  /* 0x00000080ff087424 */ /* 0x000fd800078e00ff */
[----:B0-----:R-:W-:-:S05]  /*3560*/  @!P0 FMUL R7, R7, 1.175494350822287508e-38 ;  /* 0x0080000007078820 */ /* 0x001fca0000400000 */
        /* <DEDUP_REMOVED lines=14> */
.L_x_2000:
[----:B------:R-:W-:-:S04]  /*3650*/  LOP3.LUT R3, R7, 0x80000000, RZ, 0xc0, !PT ;  /* 0x8000000007037812 */ /* 0x000fc800078ec0ff */
[----:B------:R-:W-:-:S04]  /*3660*/  SHF.R.U32.HI R3, RZ, 0x18, R3 ;  /* 0x00000018ff037819 */ /* 0x000fc80000011603 */
[----:B------:R-:W-:-:S04]  /*3670*/  LOP3.LUT R0, R0, R3, RZ, 0xfc, !PT ;  /* 0x0000000300007212 */ /* 0x000fc800078efcff */
[----:B------:R-:W-:-:S07]  /*3680*/  PRMT R8, R0, 0x7610, R8 ;  /* 0x0000761000087816 */ /* 0x000fce0000000008 */
.L_x_1999:
[----:B------:R-:W-:Y:S05]  /*3690*/  BSYNC B0 ;  /* 0x0000000000007941 */ /* 0x000fea0003800000 */
.L_x_1998:
[----:B------:R0:W-:Y:S01]  /*36a0*/  STG.E.U8 desc[UR36][R16.64], R8 ;  /* 0x0000000810007986 */ /* 0x0001e2000c101124 */
[----:B------:R-:W-:Y:S05]  /*36b0*/  BRA `(.L_x_1978) ;  /* 0x0000000400307947 */ /* 0x000fea0003800000 */
.L_x_1996:
        /* <DEDUP_REMOVED lines=21> */
.L_x_2003:
[----:B------:R-:W-:-:S04]  /*3810*/  LOP3.LUT R3, R7, 0x80000000, RZ, 0xc0, !PT ;  /* 0x8000000007037812 */ /* 0x000fc800078ec0ff */
[----:B------:R-:W-:-:S04]  /*3820*/  SHF.R.U32.HI R3, RZ, 0x18, R3 ;  /* 0x00000018ff037819 */ /* 0x000fc80000011603 */
[----:B------:R-:W-:-:S04]  /*3830*/  LOP3.LUT R0, R0, R3, RZ, 0xfc, !PT ;  /* 0x0000000300007212 */ /* 0x000fc800078efcff */
[----:B------:R-:W-:-:S07]  /*3840*/  PRMT R8, R0, 0x7610, R8 ;  /* 0x0000761000087816 */ /* 0x000fce0000000008 */
.L_x_2002:
[----:B------:R-:W-:Y:S05]  /*3850*/  BSYNC B0 ;  /* 0x0000000000007941 */ /* 0x000fea0003800000 */
.L_x_2001:
[----:B------:R0:W-:Y:S01]  /*3860*/  STG.E.U8 desc[UR36][R16.64], R8 ;  /* 0x0000000810007986 */ /* 0x0001e2000c101124 */
[----:B------:R-:W-:Y:S05]  /*3870*/  BRA `(.L_x_1978) ;  /* 0x0000000000c07947 */ /* 0x000fea0003800000 */
.L_x_1995:
        /* <DEDUP_REMOVED lines=26> */
.L_x_1977:
        /* <DEDUP_REMOVED lines=16> */
.L_x_2006:
[----:B------:R-:W-:Y:S05]  /*3b20*/  BRA `(.L_x_1978) ;  /* 0x0000000000147947 */ /* 0x000fea0003800000 */
.L_x_2005:
[----:B------:R-:W0:Y:S02]  /*3b30*/  F2I.U64.F64.TRUNC R4, R4 ;  /* 0x0000000400047311 */ /* 0x000e24000030d800 */
[----:B0-----:R0:W-:Y:S01]  /*3b40*/  STG.E.64 desc[UR36][R16.64], R4 ;  /* 0x0000000410007986 */ /* 0x0011e2000c101b24 */
[----:B------:R-:W-:Y:S05]  /*3b50*/  BRA `(.L_x_1978) ;  /* 0x0000000000087947 */ /* 0x000fea0003800000 */
.L_x_2004:
[----:B------:R-:W0:Y:S02]  /*3b60*/  F2I.U32.F64.TRUNC R5, R4 ;  /* 0x0000000400057311 */ /* 0x000e24000030d000 */
[----:B0-----:R0:W-:Y:S02]  /*3b70*/  STG.E desc[UR36][R16.64], R5 ;  /* 0x0000000510007986 */ /* 0x0011e4000c101924 */
.L_x_1978:
[----:B------:R-:W-:-:S04]  /*3b80*/  IMAD R2, R19, 0x200, R2 ;  /* 0x0000020013027824 */ /* 0x000fc800078e0202 */
[----:B01234-:R-:W-:-:S07]  /*3b90*/  VIADD R17, R2, 0x80 ;  /* 0x0000008002117836 */ /* 0x01ffce0000000000 */
.L_x_1933:
[----:B------:R-:W-:Y:S05]  /*3ba0*/  BSYNC B6 ;  /* 0x0000000000067941 */ /* 0x000fea0003800000 */
.L_x_1932:
[----:B------:R-:W-:Y:S01]  /*3bb0*/  ULDC UR4, c[0x0][0x210] ;  /* 0x0000840000047ab9 */ /* 0x000fe20000000800 */
[----:B------:R-:W-:Y:S01]  /*3bc0*/  BSSY B6, `(.L_x_2007) ;  /* 0x00003b0000067945 */ /* 0x000fe20003800000 */
[----:B------:R-:W-:-:S13]  /*3bd0*/  ISETP.GE.AND P0, PT, R17, UR4, PT ;  /* 0x0000000411007c0c */ /* 0x000fda000bf06270 */
[----:B------:R-:W-:Y:S05]  /*3be0*/  @P0 BRA `(.L_x_2008) ;  /* 0x0000003800b40947 */ /* 0x000fea0003800000 */
        /* <DEDUP_REMOVED lines=294> */
[----:B------:R-:W-:-:S09]  /*4e50*/  ULDC.64 UR4, c[0x0][0x340] ;  /* 0x0000d00000047ab9 */ /* 0x000fd20000000a00 */
        /* <DEDUP_REMOVED lines=8> */
.L_x_2009:
        /* <DEDUP_REMOVED lines=21> */
.L_x_2013:
[----:B------:R-:W2:Y:S02]  /*5030*/  LDG.E.U8 R2, desc[UR36][R2.64] ;  /* 0x0000002402027981 */ /* 0x000ea4000c1e1100 */
[----:B--2---:R0:W1:Y:S01]  /*5040*/  I2F.F64.U16 R30, R2 ;  /* 0x00000002001e7312 */ /* 0x0040620000101800 */
[----:B------:R-:W-:Y:S05]  /*5050*/  BRA `(.L_x_2015) ;  /* 0x0000000c00707947 */ /* 0x000fea0003800000 */
.L_x_2012:
        /* <DEDUP_REMOVED lines=9> */
.L_x_2017:
[----:B------:R-:W2:Y:S02]  /*50f0*/  LDG.E R2, desc[UR36][R2.64] ;  /* 0x0000002402027981 */ /* 0x000ea4000c1e1900 */
[----:B--2---:R0:W1:Y:S01]  /*5100*/  I2F.F64 R30, R2 ;  /* 0x00000002001e7312 */ /* 0x0040620000201c00 */
[----:B------:R-:W-:Y:S05]  /*5110*/  BRA `(.L_x_2015) ;  /* 0x0000000c00407947 */ /* 0x000fea0003800000 */
.L_x_2016:
[----:B------:R-:W2:Y:S02]  /*5120*/  LDG.E.U16 R2, desc[UR36][R2.64] ;  /* 0x0000002402027981 */ /* 0x000ea4000c1e1500 */
[----:B--2---:R0:W1:Y:S01]  /*5130*/  I2F.F64.S16 R30, R2 ;  /* 0x00000002001e7312 */ /* 0x0040620000101c00 */
[----:B------:R-:W-:Y:S05]  /*5140*/  BRA `(.L_x_2015) ;  /* 0x0000000c00347947 */ /* 0x000fea0003800000 */
.L_x_2011:
        /* <DEDUP_REMOVED lines=8> */
[----:B------:R-:W2:Y:S01]  /*51d0*/  F2F.F64.F32 R30, R30 ;  /* 0x0000001e001e7310 */ /* 0x000ea20000201800 */
[----:B------:R-:W-:Y:S05]  /*51e0*/  BRA `(.L_x_2015) ;  /* 0x0000000c000c7947 */ /* 0x000fea0003800000 */
.L_x_2019:
[----:B------:R-:W2:Y:S02]  /*51f0*/  LDG.E.U16 R0, desc[UR36][R2.64] ;  /* 0x0000002402007981 */ /* 0x000ea4000c1e1500 */
[----:B--2---:R-:W-:-:S05]  /*5200*/  HADD2.F32 R0, -RZ, R0.H0_H0 ;  /* 0x20000000ff007230 */ /* 0x004fca0000004100 */
[----:B------:R-:W-:-:S04]  /*5210*/  FMUL.FTZ R0, R0, 1 ;  /* 0x3f80000000007820 */ /* 0x000fc80000410000 */
[----:B------:R0:W1:Y:S01]  /*5220*/  F2F.F64.F32 R30, R0 ;  /* 0x00000000001e7310 */ /* 0x0000620000201800 */
[----:B------:R-:W-:Y:S05]  /*5230*/  BRA `(.L_x_2015) ;  /* 0x0000000800f87947 */ /* 0x000fea0003800000 */
.L_x_2018:
        /* <DEDUP_REMOVED lines=10> */
.L_x_2021:
[----:B------:R-:W2:Y:S02]  /*52e0*/  LDG.E.U16 R2, desc[UR36][R2.64] ;  /* 0x0000002402027981 */ /* 0x000ea4000c1e1500 */
[----:B--2---:R-:W-:-:S05]  /*52f0*/  HADD2.F32 R0, -RZ, R2.H0_H0 ;  /* 0x20000002ff007230 */ /* 0x004fca0000004100 */
[----:B------:R-:W-:-:S04]  /*5300*/  FMUL.FTZ R0, R0, 1 ;  /* 0x3f80000000007820 */ /* 0x000fc80000410000 */
[----:B------:R3:W4:Y:S01]  /*5310*/  F2F.F64.F32 R30, R0 ;  /* 0x00000000001e7310 */ /* 0x0007220000201800 */
[----:B------:R-:W-:Y:S05]  /*5320*/  BRA `(.L_x_2015) ;  /* 0x0000000800bc7947 */ /* 0x000fea0003800000 */
.L_x_2020:
[----:B------:R0:W5:Y:S01]  /*5330*/  LDG.E.64 R30, desc[UR36][R2.64] ;  /* 0x00000024021e7981 */ /* 0x000162000c1e1b00 */
[----:B------:R-:W-:Y:S05]  /*5340*/  BRA `(.L_x_2015) ;  /* 0x0000000800b47947 */ /* 0x000fea0003800000 */
.L_x_2010:
        /* <DEDUP_REMOVED lines=13> */
.L_x_2024:
[----:B------:R0:W5:Y:S01]  /*5420*/  LDG.E.64 R30, desc[UR36][R2.64] ;  /* 0x00000024021e7981 */ /* 0x000162000c1e1b00 */
[----:B------:R-:W-:Y:S05]  /*5430*/  BRA `(.L_x_2015) ;  /* 0x0000000800787947 */ /* 0x000fea0003800000 */
.L_x_2023:
        /* <DEDUP_REMOVED lines=28> */
.L_x_2026:
        /* <DEDUP_REMOVED lines=11> */
[----:B------:R-:W-:-:S05]  /*56b0*/  LOP3.LUT R4, R4, 0x80000000, R5, 0xf8, !PT ;  /* 0x8000000004047812 */ /* 0x000fca00078ef805 */
[----:B------:R-:W-:-:S04]  /*56c0*/  FMUL.FTZ R4, R4, 1 ;  /* 0x3f80000004047820 */ /* 0x000fc80000410000 */
[----:B------:R0:W1:Y:S01]  /*56d0*/  F2F.F64.F32 R30, R4 ;  /* 0x00000004001e7310 */ /* 0x0000620000201800 */
[----:B------:R-:W-:Y:S05]  /*56e0*/  BRA `(.L_x_2015) ;  /* 0x0000000400cc7947 */ /* 0x000fea0003800000 */
.L_x_2025:
[----:B------:R-:W2:Y:S02]  /*56f0*/  LDG.E.U16 R0, desc[UR36][R2.64] ;  /* 0x0000002402007981 */ /* 0x000ea4000c1e1500 */
[----:B--2---:R-:W-:-:S04]  /*5700*/  IMAD.U32 R0, R0, 0x10000, RZ ;  /* 0x0001000000007824 */ /* 0x004fc800078e00ff */
[----:B------:R-:W-:-:S04]  /*5710*/  FMUL.FTZ R0, R0, 1 ;  /* 0x3f80000000007820 */ /* 0x000fc80000410000 */
[----:B------:R0:W1:Y:S01]  /*5720*/  F2F.F64.F32 R30, R0 ;  /* 0x00000000001e7310 */ /* 0x0000620000201800 */
[----:B------:R-:W-:Y:S05]  /*5730*/  BRA `(.L_x_2015) ;  /* 0x0000000400b87947 */ /* 0x000fea0003800000 */
.L_x_2022:
        /* <DEDUP_REMOVED lines=11> */
.L_x_2029:
        /* <DEDUP_REMOVED lines=21> */
.L_x_2033:
[----:B------:R-:W-:Y:S05]  /*5940*/  BSYNC B1 ;  /* 0x0000000000017941 */ /* 0x000fea0003800000 */
.L_x_2032:
[----:B------:R-:W-:Y:S01]  /*5950*/  LEA R3, R0, 0x3b800000, 0x17 ;  /* 0x3b80000000037811 */ /* 0x000fe200078eb8ff */
[----:B------:R-:W-:-:S05]  /*5960*/  IMAD.SHL.U32 R0, R2, 0x100000, RZ ;  /* 0x0010000002007824 */ /* 0x000fca00078e00ff */
[----:B------:R-:W-:-:S07]  /*5970*/  LOP3.LUT R0, R3, R0, R4, 0xfe, !PT ;  /* 0x0000000003007212 */ /* 0x000fce00078efe04 */
.L_x_2031:
[----:B------:R-:W-:Y:S05]  /*5980*/  BSYNC B0 ;  /* 0x0000000000007941 */ /* 0x000fea0003800000 */
.L_x_2030:
[----:B------:R-:W-:-:S04]  /*5990*/  FMUL.FTZ R0, R0, 1 ;  /* 0x3f80000000007820 */ /* 0x000fc80000410000 */
[----:B------:R0:W1:Y:S01]  /*59a0*/  F2F.F64.F32 R30, R0 ;  /* 0x00000000001e7310 */ /* 0x0000620000201800 */
[----:B------:R-:W-:Y:S05]  /*59b0*/  BRA `(.L_x_2015) ;  /* 0x0000000400187947 */ /* 0x000fea0003800000 */
.L_x_2028:
[----:B------:R-:W2:Y:S01]  /*59c0*/  LDG.E.U8 R2, desc[UR36][R2.64] ;  /* 0x0000002402027981 */ /* 0x000ea2000c1e1100 */
[----:B------:R-:W-:Y:S01]  /*59d0*/  BSSY B0, `(.L_x_2034) ;  /* 0x0000018000007945 */ /* 0x000fe20003800000 */
        /* <DEDUP_REMOVED lines=19> */
.L_x_2037:
[----:B------:R-:W-:Y:S05]  /*5b10*/  BSYNC B1 ;  /* 0x0000000000017941 */ /* 0x000fea0003800000 */
.L_x_2036:
[----:B------:R-:W-:Y:S01]  /*5b20*/  LEA R3, R0, 0x37800000, 0x17 ;  /* 0x3780000000037811 */ /* 0x000fe200078eb8ff */
[----:B------:R-:W-:-:S05]  /*5b30*/  IMAD.SHL.U32 R0, R2, 0x200000, RZ ;  /* 0x0020000002007824 */ /* 0x000fca00078e00ff */
[----:B------:R-:W-:-:S07]  /*5b40*/  LOP3.LUT R0, R3, R0, R4, 0xfe, !PT ;  /* 0x0000000003007212 */ /* 0x000fce00078efe04 */
.L_x_2035:
[----:B------:R-:W-:Y:S05]  /*5b50*/  BSYNC B0 ;  /* 0x0000000000007941 */ /* 0x000fea0003800000 */
.L_x_2034:
[----:B------:R-:W-:-:S04]  /*5b60*/  FMUL.FTZ R0, R0, 1 ;  /* 0x3f80000000007820 */ /* 0x000fc80000410000 */
[----:B------:R0:W1:Y:S01]  /*5b70*/  F2F.F64.F32 R30, R0 ;  /* 0x00000000001e7310 */ /* 0x0000620000201800 */
[----:B------:R-:W-:Y:S05]  /*5b80*/  BRA `(.L_x_2015) ;  /* 0x0000000000a47947 */ /* 0x000fea0003800000 */
.L_x_2027:
        /* <DEDUP_REMOVED lines=14> */
.L_x_2041:
[----:B------:R-:W-:Y:S05]  /*5c70*/  BSYNC B0 ;  /* 0x0000000000007941 */ /* 0x000fea0003800000 */
.L_x_2040:
[----:B------:R-:W-:-:S04]  /*5c80*/  FMUL.FTZ R0, R0, 1 ;  /* 0x3f80000000007820 */ /* 0x000fc80000410000 */
[----:B------:R0:W1:Y:S01]  /*5c90*/  F2F.F64.F32 R30, R0 ;  /* 0x00000000001e7310 */ /* 0x0000620000201800 */
[----:B------:R-:W-:Y:S05]  /*5ca0*/  BRA `(.L_x_2015) ;  /* 0x00000000005c7947 */ /* 0x000fea0003800000 */
.L_x_2014:
        /* <DEDUP_REMOVED lines=16> */
.L_x_2042:
[----:B------:R-:W-:Y:S01]  /*5db0*/  CS2R R30, SRZ ;  /* 0x00000000001e7805 */ /* 0x000fe2000001ff00 */
[----:B------:R-:W-:Y:S06]  /*5dc0*/  BRA `(.L_x_2015) ;  /* 0x0000000000147947 */ /* 0x000fec0003800000 */
.L_x_2039:
[----:B------:R-:W2:Y:S02]  /*5dd0*/  LDG.E.64 R30, desc[UR36][R2.64] ;  /* 0x00000024021e7981 */ /* 0x000ea4000c1e1b00 */
[----:B--2---:R-:W0:Y:S01]  /*5de0*/  I2F.F64.U64 R30, R30 ;  /* 0x0000001e001e7312 */ /* 0x004e220000301800 */
[----:B------:R-:W-:Y:S05]  /*5df0*/  BRA `(.L_x_2015) ;  /* 0x0000000000087947 */ /* 0x000fea0003800000 */
.L_x_2038:
[----:B------:R-:W2:Y:S02]  /*5e00*/  LDG.E R2, desc[UR36][R2.64] ;  /* 0x0000002402027981 */ /* 0x000ea4000c1e1900 */
[----:B--2---:R0:W1:Y:S02]  /*5e10*/  I2F.F64.U32 R30, R2 ;  /* 0x00000002001e7312 */ /* 0x0040640000201800 */
.L_x_2015:
[----:B012-45:R-:W-:Y:S01]  /*5e20*/  LOP3.LUT R27, R31, 0x7fffffff, RZ, 0xc0, !PT ;  /* 0x7fffffff1f1b7812 */ /* 0x037fe200078ec0ff */
        /* <DEDUP_REMOVED lines=8> */
[----:B---3--:R-:W-:Y:S01]  /*5eb0*/  SHF.L.U32 R0, R27, 0x1, RZ ;  /* 0x000000011b007819 */ /* 0x008fe200000006ff */
[----:B------:R-:W-:Y:S01]  /*5ec0*/  IMAD.MOV.U32 R10, RZ, RZ, 0x0 ;  /* 0x00000000ff0a7424 */ /* 0x000fe200078e00ff */
[----:B------:R-:W-:Y:S01]  /*5ed0*/  BSSY B1, `(.L_x_2045) ;  /* 0x000004c000017945 */ /* 0x000fe20003800000 */
[----:B------:R-:W-:Y:S01]  /*5ee0*/  IMAD.MOV.U32 R11, RZ, RZ, 0x3ff00000 ;  /* 0x3ff00000ff0b7424 */ /* 0x000fe200078e00ff */
        /* <DEDUP_REMOVED lines=50> */
[----:B------:R-:W-:-:S08]  /*6210*/  DFMA R4, R4, R2, R6 ;  /* 0x000000020404722b */ /* 0x000fd00000000006 */
[----:B------:R-:W-:-:S10]  /*6220*/  DADD R2, R4, R4 ;  /* 0x0000000004027229 */ /* 0x000fd40000000004 */
[----:B------:R-:W-:Y:S01]  /*6230*/  @P1 FSEL R12, R2, R4, !P0 ;  /* 0x00000004020c1208 */ /* 0x000fe20004000000 */
[----:B------:R-:W-:Y:S01]  /*6240*/  IMAD.MOV.U32 R2, RZ, RZ, 0x1 ;  /* 0x00000001ff027424 */ /* 0x000fe200078e00ff */
[----:B------:R-:W-:-:S03]  /*6250*/  @P1 FSEL R13, R3, R5, !P0 ;  /* 0x00000005030d1208 */ /* 0x000fc60004000000 */
[----:B------:R-:W-:Y:S01]  /*6260*/  IMAD.MOV.U32 R28, RZ, RZ, R12 ;  /* 0x000000ffff1c7224 */ /* 0x000fe200078e000c */
[----:B------:R-:W-:Y:S01]  /*6270*/  FSETP.GEU.AND P1, PT, |R13|, 6.5827683646048100446e-37, PT ;  /* 0x036000000d00780b */ /* 0x000fe20003f2e200 */
[----:B------:R-:W-:-:S06]  /*6280*/  IMAD.MOV.U32 R29, RZ, RZ, R13 ;  /* 0x000000ffff1d7224 */ /* 0x000fcc00078e000d */
        /* <DEDUP_REMOVED lines=15> */
[----:B------:R-:W-:-:S07]  /*6380*/  IMAD.MOV.U32 R2, RZ, RZ, R20 ;  /* 0x000000ffff027224 */ /* 0x000fce00078e0014 */
.L_x_2046:
[----:B------:R-:W-:Y:S05]  /*6390*/  BSYNC B1 ;  /* 0x0000000000017941 */ /* 0x000fea0003800000 */
.L_x_2045:
[----:B------:R-:W-:Y:S01]  /*63a0*/  DADD R2, R28, R2 ;  /* 0x000000001c027229 */ /* 0x000fe20000000002 */
[----:B------:R-:W-:Y:S01]  /*63b0*/  UMOV UR4, 0x8fb9f87e ;  /* 0x8fb9f87e00047882 */ /* 0x000fe20000000000 */
[----:B------:R-:W-:Y:S02]  /*63c0*/  UMOV UR5, 0x408633ce ;  /* 0x408633ce00057882 */ /* 0x000fe40000000000 */
[----:B------:R-:W-:-:S06]  /*63d0*/  DSETP.GE.AND P0, PT, R26, UR4, PT ;  /* 0x000000041a007e2a */ /* 0x000fcc000bf06000 */
[----:B------:R-:W-:Y:S02]  /*63e0*/  FSEL R4, R2, RZ, !P0 ;  /* 0x000000ff02047208 */ /* 0x000fe40004000000 */
[----:B------:R-:W-:Y:S01]  /*63f0*/  FSEL R5, R3, +QNAN , !P0 ;  /* 0x7ff0000003057808 */ /* 0x000fe20004000000 */
[----:B------:R-:W-:Y:S06]  /*6400*/  BRA `(.L_x_2047) ;  /* 0x00000000005c7947 */ /* 0x000fec0003800000 */
.L_x_2044:
        /* <DEDUP_REMOVED lines=23> */
.L_x_2047:
[----:B------:R-:W-:Y:S05]  /*6580*/  BSYNC B0 ;  /* 0x0000000000007941 */ /* 0x000fea0003800000 */
.L_x_2043:
[----:B------:R-:W3:Y:S01]  /*6590*/  LDC.U8 R2, c[0x0][0x421] ;  /* 0x00010840ff027b82 */ /* 0x000ee20000000000 */
[----:B------:R-:W-:Y:S02]  /*65a0*/  LOP3.LUT R5, R5, 0x80000000, R31, 0xb8, !PT ;  /* 0x8000000005057812 */ /* 0x000fe400078eb81f */
[----:B---3--:R-:W-:-:S04]  /*65b0*/  PRMT R0, R2, 0x9910, RZ ;  /* 0x0000991002007816 */ /* 0x008fc800000000ff */
        /* <DEDUP_REMOVED lines=13> */
.L_x_2051:
[----:B------:R-:W0:Y:S02]  /*6690*/  F2I.S64.F64.TRUNC R4, R4 ;  /* 0x0000000400047311 */ /* 0x000e24000030d900 */
[----:B0-----:R-:W-:-:S05]  /*66a0*/  IMAD.MOV.U32 R3, RZ, RZ, R4 ;  /* 0x000000ffff037224 */ /* 0x001fca00078e0004 */
[----:B------:R0:W-:Y:S01]  /*66b0*/  STG.E.U8 desc[UR36][R18.64], R3 ;  /* 0x0000000312007986 */ /* 0x0001e2000c101124 */
[----:B------:R-:W-:Y:S05]  /*66c0*/  BRA `(.L_x_2053) ;  /* 0x0000000c00f87947 */ /* 0x000fea0003800000 */
.L_x_2050:
        /* <DEDUP_REMOVED lines=9> */
.L_x_2055:
[----:B------:R-:W0:Y:S02]  /*6760*/  F2I.F64.TRUNC R5, R4 ;  /* 0x0000000400057311 */ /* 0x000e24000030d100 */
[----:B0-----:R0:W-:Y:S01]  /*6770*/  STG.E desc[UR36][R18.64], R5 ;  /* 0x0000000512007986 */ /* 0x0011e2000c101924 */
[----:B------:R-:W-:Y:S05]  /*6780*/  BRA `(.L_x_2053) ;  /* 0x0000000c00c87947 */ /* 0x000fea0003800000 */
.L_x_2054:
[----:B------:R-:W0:Y:S02]  /*6790*/  F2I.F64.TRUNC R5, R4 ;  /* 0x0000000400057311 */ /* 0x000e24000030d100 */
[----:B0-----:R0:W-:Y:S01]  /*67a0*/  STG.E.U16 desc[UR36][R18.64], R5 ;  /* 0x0000000512007986 */ /* 0x0011e2000c101524 */
[----:B------:R-:W-:Y:S05]  /*67b0*/  BRA `(.L_x_2053) ;  /* 0x0000000c00bc7947 */ /* 0x000fea0003800000 */
.L_x_2049:
        /* <DEDUP_REMOVED lines=13> */
.L_x_2057:
        /* <DEDUP_REMOVED lines=8> */
.L_x_2056:
        /* <DEDUP_REMOVED lines=14> */
.L_x_2059:
        /* <DEDUP_REMOVED lines=9> */
.L_x_2058:
[----:B------:R0:W-:Y:S01]  /*6a80*/  STG.E.64 desc[UR36][R18.64], R4 ;  /* 0x0000000412007986 */ /* 0x0001e2000c101b24 */
[----:B------:R-:W-:Y:S05]  /*6a90*/  BRA `(.L_x_2053) ;  /* 0x0000000c00047947 */ /* 0x000fea0003800000 */
.L_x_2048:
        /* <DEDUP_REMOVED lines=12> */
.L_x_2062:
[----:B------:R-:W-:-:S05]  /*6b60*/  CS2R R6, SRZ ;  /* 0x0000000000067805 */ /* 0x000fca000001ff00 */
[----:B------:R0:W-:Y:S01]  /*6b70*/  STG.E.128 desc[UR36][R18.64], R4 ;  /* 0x0000000412007986 */ /* 0x0001e2000c101d24 */
[----:B------:R-:W-:Y:S05]  /*6b80*/  BRA `(.L_x_2053) ;  /* 0x0000000800c87947 */ /* 0x000fea0003800000 */
.L_x_2061:
        /* <DEDUP_REMOVED lines=25> */
.L_x_2066:
[----:B------:R-:W-:Y:S05]  /*6d20*/  BSYNC B0 ;  /* 0x0000000000007941 */ /* 0x000fea0003800000 */
.L_x_2065:
[----:B------:R-:W-:-:S05]  /*6d30*/  LOP3.LUT R3, R0, R3, RZ, 0xfc, !PT ;  /* 0x0000000300037212 */ /* 0x000fca00078efcff */
[----:B------:R0:W-:Y:S01]  /*6d40*/  STG.E.U8 desc[UR36][R18.64], R3 ;  /* 0x0000000312007986 */ /* 0x0001e2000c101124 */
[----:B------:R-:W-:Y:S05]  /*6d50*/  BRA `(.L_x_2053) ;  /* 0x0000000800547947 */ /* 0x000fea0003800000 */
.L_x_2064:
        /* <DEDUP_REMOVED lines=17> */
.L_x_2068:
[----:B------:R-:W-:Y:S02]  /*6e70*/  ISETP.GT.U32.AND P0, PT, R2, 0x7f800000, PT ;  /* 0x7f8000000200780c */ /* 0x000fe40003f04070 */
[----:B------:R-:W-:-:S04]  /*6e80*/  MOV R0, 0x7f ;  /* 0x0000007f00007802 */ /* 0x000fc80000000f00 */
[----:B------:R-:W-:-:S07]  /*6e90*/  SEL R0, R0, 0x7c, P0 ;  /* 0x0000007c00007807 */ /* 0x000fce0000000000 */
.L_x_2069:
[----:B------:R-:W-:Y:S05]  /*6ea0*/  BSYNC B0 ;  /* 0x0000000000007941 */ /* 0x000fea0003800000 */
.L_x_2067:
[----:B------:R-:W-:-:S04]  /*6eb0*/  LOP3.LUT R2, R3, 0x80000000, RZ, 0xc0, !PT ;  /* 0x8000000003027812 */ /* 0x000fc800078ec0ff */
[----:B------:R-:W-:-:S04]  /*6ec0*/  SHF.R.U32.HI R3, RZ, 0x18, R2 ;  /* 0x00000018ff037819 */ /* 0x000fc80000011602 */
[----:B------:R-:W-:-:S05]  /*6ed0*/  LOP3.LUT R3, R0, R3, RZ, 0xfc, !PT ;  /* 0x0000000300037212 */ /* 0x000fca00078efcff */
[----:B------:R0:W-:Y:S01]  /*6ee0*/  STG.E.U8 desc[UR36][R18.64], R3 ;  /* 0x0000000312007986 */ /* 0x0001e2000c101124 */
[----:B------:R-:W-:Y:S05]  /*6ef0*/  BRA `(.L_x_2053) ;  /* 0x0000000400ec7947 */ /* 0x000fea0003800000 */
.L_x_2063:
        /* <DEDUP_REMOVED lines=8> */
.L_x_2060:
        /* <DEDUP_REMOVED lines=11> */
.L_x_2072:
        /* <DEDUP_REMOVED lines=21> */
.L_x_2075:
[----:B------:R-:W-:-:S04]  /*7180*/  LOP3.LUT R2, R3, 0x80000000, RZ, 0xc0, !PT ;  /* 0x8000000003027812 */ /* 0x000fc800078ec0ff */
[----:B------:R-:W-:-:S04]  /*7190*/  SHF.R.U32.HI R3, RZ, 0x18, R2 ;  /* 0x00000018ff037819 */ /* 0x000fc80000011602 */
[----:B------:R-:W-:-:S04]  /*71a0*/  LOP3.LUT R0, R0, R3, RZ, 0xfc, !PT ;  /* 0x0000000300007212 */ /* 0x000fc800078efcff */
[----:B------:R-:W-:-:S07]  /*71b0*/  PRMT R9, R0, 0x7610, R9 ;  /* 0x0000761000097816 */ /* 0x000fce0000000009 */
.L_x_2074:
[----:B------:R-:W-:Y:S05]  /*71c0*/  BSYNC B0 ;  /* 0x0000000000007941 */ /* 0x000fea0003800000 */
.L_x_2073:
[----:B------:R3:W-:Y:S01]  /*71d0*/  STG.E.U8 desc[UR36][R18.64], R9 ;  /* 0x0000000912007986 */ /* 0x0007e2000c101124 */
[----:B------:R-:W-:Y:S05]  /*71e0*/  BRA `(.L_x_2053) ;  /* 0x0000000400307947 */ /* 0x000fea0003800000 */
.L_x_2071:
        /* <DEDUP_REMOVED lines=21> */
.L_x_2078:
[----:B------:R-:W-:-:S04]  /*7340*/  LOP3.LUT R2, R3, 0x80000000, RZ, 0xc0, !PT ;  /* 0x8000000003027812 */ /* 0x000fc800078ec0ff */
[----:B------:R-:W-:-:S04]  /*7350*/  SHF.R.U32.HI R3, RZ, 0x18, R2 ;  /* 0x00000018ff037819 */ /* 0x000fc80000011602 */
[----:B------:R-:W-:-:S04]  /*7360*/  LOP3.LUT R0, R0, R3, RZ, 0xfc, !PT ;  /* 0x0000000300007212 */ /* 0x000fc800078efcff */
[----:B------:R-:W-:-:S07]  /*7370*/  PRMT R9, R0, 0x7610, R9 ;  /* 0x0000761000097816 */ /* 0x000fce0000000009 */
.L_x_2077:
[----:B------:R-:W-:Y:S05]  /*7380*/  BSYNC B0 ;  /* 0x0000000000007941 */ /* 0x000fea0003800000 */
.L_x_2076:
[----:B------:R0:W-:Y:S01]  /*7390*/  STG.E.U8 desc[UR36][R18.64], R9 ;  /* 0x0000000912007986 */ /* 0x0001e2000c101124 */
[----:B------:R-:W-:Y:S05]  /*73a0*/  BRA `(.L_x_2053) ;  /* 0x0000000000c07947 */ /* 0x000fea0003800000 */
.L_x_2070:
        /* <DEDUP_REMOVED lines=26> */
.L_x_2052:
        /* <DEDUP_REMOVED lines=16> */
.L_x_2081:
[----:B------:R-:W-:Y:S05]  /*7650*/  BRA `(.L_x_2053) ;  /* 0x0000000000147947 */ /* 0x000fea0003800000 */
.L_x_2080:
[----:B------:R-:W0:Y:S02]  /*7660*/  F2I.U64.F64.TRUNC R4, R4 ;  /* 0x0000000400047311 */ /* 0x000e24000030d800 */
[----:B0-----:R2:W-:Y:S01]  /*7670*/  STG.E.64 desc[UR36][R18.64], R4 ;  /* 0x0000000412007986 */ /* 0x0015e2000c101b24 */
[----:B------:R-:W-:Y:S05]  /*7680*/  BRA `(.L_x_2053) ;  /* 0x0000000000087947 */ /* 0x000fea0003800000 */
.L_x_2079:
[----:B------:R-:W0:Y:S02]  /*7690*/  F2I.U32.F64.TRUNC R5, R4 ;  /* 0x0000000400057311 */ /* 0x000e24000030d000 */
[----:B0-----:R0:W-:Y:S02]  /*76a0*/  STG.E desc[UR36][R18.64], R5 ;  /* 0x0000000512007986 */ /* 0x0011e4000c101924 */
.L_x_2053:
[----:B------:R-:W-:-:S07]  /*76b0*/  VIADD R17, R17, 0x80 ;  /* 0x0000008011117836 */ /* 0x000fce0000000000 */
.L_x_2008:
[----:B------:R-:W-:Y:S05]  /*76c0*/  BSYNC B6 ;  /* 0x0000000000067941 */ /* 0x000fea0003800000 */
.L_x_2007:
        /* <DEDUP_REMOVED lines=307> */
.L_x_2084:
        /* <DEDUP_REMOVED lines=21> */
.L_x_2088:
[----:B------:R-:W2:Y:S02]  /*8b50*/  LDG.E.U8 R2, desc[UR36][R2.64] ;  /* 0x0000002402027981 */ /* 0x000ea4000c1e1100 */
[----:B--2---:R0:W1:Y:S01]  /*8b60*/  I2F.F64.U16 R26, R2 ;  /* 0x00000002001a7312 */ /* 0x0040620000101800 */
[----:B------:R-:W-:Y:S05]  /*8b70*/  BRA `(.L_x_2090) ;  /* 0x0000000c00707947 */ /* 0x000fea0003800000 */
.L_x_2087:
        /* <DEDUP_REMOVED lines=9> */
.L_x_2092:
[----:B------:R-:W2:Y:S02]  /*8c10*/  LDG.E R2, desc[UR36][R2.64] ;  /* 0x0000002402027981 */ /* 0x000ea4000c1e1900 */
[----:B--2---:R0:W1:Y:S01]  /*8c20*/  I2F.F64 R26, R2 ;  /* 0x00000002001a7312 */ /* 0x0040620000201c00 */
[----:B------:R-:W-:Y:S05]  /*8c30*/  BRA `(.L_x_2090) ;  /* 0x0000000c00407947 */ /* 0x000fea0003800000 */
.L_x_2091:
[----:B------:R-:W2:Y:S02]  /*8c40*/  LDG.E.U16 R2, desc[UR36][R2.64] ;  /* 0x0000002402027981 */ /* 0x000ea4000c1e1500 */
[----:B--2---:R0:W1:Y:S01]  /*8c50*/  I2F.F64.S16 R26, R2 ;  /* 0x00000002001a7312 */ /* 0x0040620000101c00 */
[----:B------:R-:W-:Y:S05]  /*8c60*/  BRA `(.L_x_2090) ;  /* 0x0000000c00347947 */ /* 0x000fea0003800000 */
.L_x_2086:
        /* <DEDUP_REMOVED lines=10> */
.L_x_2094:
[----:B------:R-:W2:Y:S02]  /*8d10*/  LDG.E.U16 R0, desc[UR36][R2.64] ;  /* 0x0000002402007981 */ /* 0x000ea4000c1e1500 */
[----:B--2---:R-:W-:-:S05]  /*8d20*/  HADD2.F32 R0, -RZ, R0.H0_H0 ;  /* 0x20000000ff007230 */ /* 0x004fca0000004100 */
[----:B------:R-:W-:-:S04]  /*8d30*/  FMUL.FTZ R0, R0, 1 ;  /* 0x3f80000000007820 */ /* 0x000fc80000410000 */
[----:B------:R0:W1:Y:S01]  /*8d40*/  F2F.F64.F32 R26, R0 ;  /* 0x00000000001a7310 */ /* 0x0000620000201800 */
[----:B------:R-:W-:Y:S05]  /*8d50*/  BRA `(.L_x_2090) ;  /* 0x0000000800f87947 */ /* 0x000fea0003800000 */
.L_x_2093:
        /* <DEDUP_REMOVED lines=10> */
.L_x_2096:
[----:B------:R-:W2:Y:S02]  /*8e00*/  LDG.E.U16 R2, desc[UR36][R2.64] ;  /* 0x0000002402027981 */ /* 0x000ea4000c1e1500 */
[----:B--2---:R-:W-:-:S05]  /*8e10*/  HADD2.F32 R0, -RZ, R2.H0_H0 ;  /* 0x20000002ff007230 */ /* 0x004fca0000004100 */
[----:B------:R-:W-:-:S04]  /*8e20*/  FMUL.FTZ R0, R0, 1 ;  /* 0x3f80000000007820 */ /* 0x000fc80000410000 */
[----:B------:R0:W1:Y:S01]  /*8e30*/  F2F.F64.F32 R26, R0 ;  /* 0x00000000001a7310 */ /* 0x0000620000201800 */
[----:B------:R-:W-:Y:S05]  /*8e40*/  BRA `(.L_x_2090) ;  /* 0x0000000800bc7947 */ /* 0x000fea0003800000 */
.L_x_2095:
[----:B------:R0:W5:Y:S01]  /*8e50*/  LDG.E.64 R26, desc[UR36][R2.64] ;  /* 0x00000024021a7981 */ /* 0x000162000c1e1b00 */
[----:B------:R-:W-:Y:S05]  /*8e60*/  BRA `(.L_x_2090) ;  /* 0x0000000800b47947 */ /* 0x000fea0003800000 */
.L_x_2085:
        /* <DEDUP_REMOVED lines=13> */
.L_x_2099:
[----:B------:R0:W5:Y:S01]  /*8f40*/  LDG.E.64 R26, desc[UR36][R2.64] ;  /* 0x00000024021a7981 */ /* 0x000162000c1e1b00 */
[----:B------:R-:W-:Y:S05]  /*8f50*/  BRA `(.L_x_2090) ;  /* 0x0000000800787947 */ /* 0x000fea0003800000 */
.L_x_2098:
        /* <DEDUP_REMOVED lines=28> */
.L_x_2101:
[----:B------:R-:W2:Y:S02]  /*9120*/  LDG.E.U8 R2, desc[UR36][R2.64] ;  /* 0x0000002402027981 */ /* 0x000ea4000c1e1100 */
[C---:B--2---:R-:W-:Y:S01]  /*9130*/  IMAD.SHL.U32 R0, R2.reuse, 0x2000000, RZ ;  /* 0x0200000002007824 */ /* 0x044fe200078e00ff */
[----:B------:R-:W-:-:S04]  /*9140*/  SHF.L.U32 R5, R2, 0x18, RZ ;  /* 0x0000001802057819 */ /* 0x000fc800000006ff */
        /* <DEDUP_REMOVED lines=10> */
[----:B------:R3:W4:Y:S01]  /*91f0*/  F2F.F64.F32 R26, R4 ;  /* 0x00000004001a7310 */ /* 0x0007220000201800 */
[----:B------:R-:W-:Y:S05]  /*9200*/  BRA `(.L_x_2090) ;  /* 0x0000000400cc7947 */ /* 0x000fea0003800000 */
.L_x_2100:
[----:B------:R-:W2:Y:S02]  /*9210*/  LDG.E.U16 R0, desc[UR36][R2.64] ;  /* 0x0000002402007981 */ /* 0x000ea4000c1e1500 */
[----:B--2---:R-:W-:-:S04]  /*9220*/  IMAD.U32 R0, R0, 0x10000, RZ ;  /* 0x0001000000007824 */ /* 0x004fc800078e00ff */
[----:B------:R-:W-:-:S04]  /*9230*/  FMUL.FTZ R0, R0, 1 ;  /* 0x3f80000000007820 */ /* 0x000fc80000410000 */
[----:B------:R1:W2:Y:S01]  /*9240*/  F2F.F64.F32 R26, R0 ;  /* 0x00000000001a7310 */ /* 0x0002a20000201800 */
[----:B------:R-:W-:Y:S05]  /*9250*/  BRA `(.L_x_2090) ;  /* 0x0000000400b87947 */ /* 0x000fea0003800000 */
.L_x_2097:
        /* <DEDUP_REMOVED lines=11> */
.L_x_2104:
        /* <DEDUP_REMOVED lines=21> */
.L_x_2108:
[----:B------:R-:W-:Y:S05]  /*9460*/  BSYNC B1 ;  /* 0x0000000000017941 */ /* 0x000fea0003800000 */
.L_x_2107:
[----:B------:R-:W-:Y:S01]  /*9470*/  LEA R3, R0, 0x3b800000, 0x17 ;  /* 0x3b80000000037811 */ /* 0x000fe200078eb8ff */
[----:B------:R-:W-:-:S05]  /*9480*/  IMAD.SHL.U32 R0, R2, 0x100000, RZ ;  /* 0x0010000002007824 */ /* 0x000fca00078e00ff */
[----:B------:R-:W-:-:S07]  /*9490*/  LOP3.LUT R0, R3, R0, R4, 0xfe, !PT ;  /* 0x0000000003007212 */ /* 0x000fce00078efe04 */
.L_x_2106:
[----:B------:R-:W-:Y:S05]  /*94a0*/  BSYNC B0 ;  /* 0x0000000000007941 */ /* 0x000fea0003800000 */
.L_x_2105:
[----:B------:R-:W-:-:S04]  /*94b0*/  FMUL.FTZ R0, R0, 1 ;  /* 0x3f80000000007820 */ /* 0x000fc80000410000 */
[----:B------:R0:W1:Y:S01]  /*94c0*/  F2F.F64.F32 R26, R0 ;  /* 0x00000000001a7310 */ /* 0x0000620000201800 */
[----:B------:R-:W-:Y:S05]  /*94d0*/  BRA `(.L_x_2090) ;  /* 0x0000000400187947 */ /* 0x000fea0003800000 */
.L_x_2103:
        /* <DEDUP_REMOVED lines=21> */
.L_x_2112:
[----:B------:R-:W-:Y:S05]  /*9630*/  BSYNC B1 ;  /* 0x0000000000017941 */ /* 0x000fea0003800000 */
.L_x_2111:
[----:B------:R-:W-:Y:S01]  /*9640*/  LEA R3, R0, 0x37800000, 0x17 ;  /* 0x3780000000037811 */ /* 0x000fe200078eb8ff */
[----:B------:R-:W-:-:S05]  /*9650*/  IMAD.SHL.U32 R0, R2, 0x200000, RZ ;  /* 0x0020000002007824 */ /* 0x000fca00078e00ff */
[----:B------:R-:W-:-:S07]  /*9660*/  LOP3.LUT R0, R3, R0, R4, 0xfe, !PT ;  /* 0x0000000003007212 */ /* 0x000fce00078efe04 */
.L_x_2110:
[----:B------:R-:W-:Y:S05]  /*9670*/  BSYNC B0 ;  /* 0x0000000000007941 */ /* 0x000fea0003800000 */
.L_x_2109:
[----:B------:R-:W-:-:S04]  /*9680*/  FMUL.FTZ R0, R0, 1 ;  /* 0x3f80000000007820 */ /* 0x000fc80000410000 */
[----:B------:R0:W1:Y:S01]  /*9690*/  F2F.F64.F32 R26, R0 ;  /* 0x00000000001a7310 */ /* 0x0000620000201800 */
[----:B------:R-:W-:Y:S05]  /*96a0*/  BRA `(.L_x_2090) ;  /* 0x0000000000a47947 */ /* 0x000fea0003800000 */
.L_x_2102:
        /* <DEDUP_REMOVED lines=14> */
.L_x_2116:
[----:B------:R-:W-:Y:S05]  /*9790*/  BSYNC B0 ;  /* 0x0000000000007941 */ /* 0x000fea0003800000 */
.L_x_2115:
[----:B------:R-:W-:-:S04]  /*97a0*/  FMUL.FTZ R0, R0, 1 ;  /* 0x3f80000000007820 */ /* 0x000fc80000410000 */
[----:B------:R0:W1:Y:S01]  /*97b0*/  F2F.F64.F32 R26, R0 ;  /* 0x00000000001a7310 */ /* 0x0000620000201800 */
[----:B------:R-:W-:Y:S05]  /*97c0*/  BRA `(.L_x_2090) ;  /* 0x00000000005c7947 */ /* 0x000fea0003800000 */
.L_x_2089:
        /* <DEDUP_REMOVED lines=16> */
.L_x_2117:
[----:B------:R-:W-:Y:S01]  /*98d0*/  CS2R R26, SRZ ;  /* 0x00000000001a7805 */ /* 0x000fe2000001ff00 */
[----:B------:R-:W-:Y:S06]  /*98e0*/  BRA `(.L_x_2090) ;  /* 0x0000000000147947 */ /* 0x000fec0003800000 */
.L_x_2114:
[----:B------:R-:W2:Y:S02]  /*98f0*/  LDG.E.64 R26, desc[UR36][R2.64] ;  /* 0x00000024021a7981 */ /* 0x000ea4000c1e1b00 */
[----:B--2---:R-:W0:Y:S01]  /*9900*/  I2F.F64.U64 R26, R26 ;  /* 0x0000001a001a7312 */ /* 0x004e220000301800 */
[----:B------:R-:W-:Y:S05]  /*9910*/  BRA `(.L_x_2090) ;  /* 0x0000000000087947 */ /* 0x000fea0003800000 */
.L_x_2113:
[----:B------:R-:W2:Y:S02]  /*9920*/  LDG.E R2, desc[UR36][R2.64] ;  /* 0x0000002402027981 */ /* 0x000ea4000c1e1900 */
[----:B--2---:R0:W1:Y:S02]  /*9930*/  I2F.F64.U32 R26, R2 ;  /* 0x00000002001a7312 */ /* 0x0040640000201800 */
.L_x_2090:
        /* <DEDUP_REMOVED lines=9> */
[----:B------:R-:W-:Y:S01]  /*99d0*/  IMAD.SHL.U32 R0, R29, 0x2, RZ ;  /* 0x000000021d007824 */ /* 0x000fe200078e00ff */
[----:B------:R-:W-:Y:S01]  /*99e0*/  BSSY B1, `(.L_x_2120) ;  /* 0x000004d000017945 */ /* 0x000fe20003800000 */
[----:B------:R-:W-:Y:S02]  /*99f0*/  IMAD.MOV.U32 R10, RZ, RZ, 0x0 ;  /* 0x00000000ff0a7424 */ /* 0x000fe400078e00ff */
[----:B------:R-:W-:Y:S01]  /*9a00*/  DFMA R2, R28, R2, 6.75539944105574400000e+15 ;  /* 0x433800001c02742b */ /* 0x000fe20000000002 */
[C---:B------:R-:W-:Y:S01]  /*9a10*/  ISETP.GE.U32.AND P0, PT, R0.reuse, 0x7fb3e647, PT ;  /* 0x7fb3e6470000780c */ /* 0x040fe20003f06070 */
[----:B------:R-:W-:Y:S01]  /*9a20*/  IMAD.MOV.U32 R11, RZ, RZ, 0x3ff00000 ;  /* 0x3ff00000ff0b7424 */ /* 0x000fe200078e00ff */
[----:B------:R-:W-:-:S05]  /*9a30*/  ISETP.NE.AND P1, PT, R0, RZ, PT ;  /* 0x000000ff0000720c */ /* 0x000fca0003f25270 */
[----:B---3--:R-:W-:Y:S02]  /*9a40*/  DADD R4, R2, -6.75539944105574400000e+15 ;  /* 0xc338000002047429 */ /* 0x008fe40000000000 */
        /* <DEDUP_REMOVED lines=70> */
.L_x_2121:
[----:B------:R-:W-:Y:S05]  /*9eb0*/  BSYNC B1 ;  /* 0x0000000000017941 */ /* 0x000fea0003800000 */
.L_x_2120:
[----:B------:R-:W-:Y:S01]  /*9ec0*/  DADD R2, R30, R2 ;  /* 0x000000001e027229 */ /* 0x000fe20000000002 */
[----:B------:R-:W-:Y:S01]  /*9ed0*/  UMOV UR4, 0x8fb9f87e ;  /* 0x8fb9f87e00047882 */ /* 0x000fe20000000000 */
[----:B------:R-:W-:Y:S02]  /*9ee0*/  UMOV UR5, 0x408633ce ;  /* 0x408633ce00057882 */ /* 0x000fe40000000000 */
[----:B------:R-:W-:-:S06]  /*9ef0*/  DSETP.GE.AND P0, PT, R28, UR4, PT ;  /* 0x000000041c007e2a */ /* 0x000fcc000bf06000 */
[----:B------:R-:W-:Y:S02]  /*9f00*/  FSEL R4, R2, RZ, !P0 ;  /* 0x000000ff02047208 */ /* 0x000fe40004000000 */
[----:B------:R-:W-:Y:S01]  /*9f10*/  FSEL R5, R3, +QNAN , !P0 ;  /* 0x7ff0000003057808 */ /* 0x000fe20004000000 */
[----:B------:R-:W-:Y:S06]  /*9f20*/  BRA `(.L_x_2122) ;  /* 0x00000000005c7947 */ /* 0x000fec0003800000 */
.L_x_2119:
[----:B------:R-:W-:Y:S01]  /*9f30*/  DMUL R2, R28, R28 ;  /* 0x0000001c1c027228 */ /* 0x000fe20000000000 */
[----:B---3--:R-:W-:Y:S01]  /*9f40*/  MOV R4, 0x61d87def ;  /* 0x61d87def00047802 */ /* 0x008fe20000000f00 */
[----:B------:R-:W-:Y:S01]  /*9f50*/  IMAD.MOV.U32 R5, RZ, RZ, 0x3de611a5 ;  /* 0x3de611a5ff057424 */ /* 0x000fe200078e00ff */
[----:B------:R-:W-:Y:S01]  /*9f60*/  UMOV UR4, 0xab274c53 ;  /* 0xab274c5300047882 */ /* 0x000fe20000000000 */
[----:B------:R-:W-:-:S04]  /*9f70*/  UMOV UR5, 0x3d6b4c75 ;  /* 0x3d6b4c7500057882 */ /* 0x000fc80000000000 */
        /* <DEDUP_REMOVED lines=18> */
.L_x_2122:
[----:B------:R-:W-:Y:S05]  /*a0a0*/  BSYNC B0 ;  /* 0x0000000000007941 */ /* 0x000fea0003800000 */
.L_x_2118:
[----:B------:R-:W0:Y:S01]  /*a0b0*/  LDC.U8 R2, c[0x0][0x421] ;  /* 0x00010840ff027b82 */ /* 0x000e220000000000 */
[----:B------:R-:W-:Y:S02]  /*a0c0*/  LOP3.LUT R5, R5, 0x80000000, R27, 0xb8, !PT ;  /* 0x8000000005057812 */ /* 0x000fe400078eb81b */
        /* <DEDUP_REMOVED lines=14> */
.L_x_2126:
[----:B------:R-:W0:Y:S02]  /*a1b0*/  F2I.S64.F64.TRUNC R4, R4 ;  /* 0x0000000400047311 */ /* 0x000e24000030d900 */
[----:B0-----:R-:W-:-:S05]  /*a1c0*/  IMAD.MOV.U32 R3, RZ, RZ, R4 ;  /* 0x000000ffff037224 */ /* 0x001fca00078e0004 */
[----:B------:R0:W-:Y:S01]  /*a1d0*/  STG.E.U8 desc[UR36][R18.64], R3 ;  /* 0x0000000312007986 */ /* 0x0001e2000c101124 */
[----:B------:R-:W-:Y:S05]  /*a1e0*/  BRA `(.L_x_2128) ;  /* 0x0000000c00f87947 */ /* 0x000fea0003800000 */
.L_x_2125:
        /* <DEDUP_REMOVED lines=9> */
.L_x_2130:
[----:B------:R-:W0:Y:S02]  /*a280*/  F2I.F64.TRUNC R5, R4 ;  /* 0x0000000400057311 */ /* 0x000e24000030d100 */
[----:B0-----:R3:W-:Y:S01]  /*a290*/  STG.E desc[UR36][R18.64], R5 ;  /* 0x0000000512007986 */ /* 0x0017e2000c101924 */
[----:B------:R-:W-:Y:S05]  /*a2a0*/  BRA `(.L_x_2128) ;  /* 0x0000000c00c87947 */ /* 0x000fea0003800000 */
.L_x_2129:
[----:B------:R-:W0:Y:S02]  /*a2b0*/  F2I.F64.TRUNC R5, R4 ;  /* 0x0000000400057311 */ /* 0x000e24000030d100 */
[----:B0-----:R2:W-:Y:S01]  /*a2c0*/  STG.E.U16 desc[UR36][R18.64], R5 ;  /* 0x0000000512007986 */ /* 0x0015e2000c101524 */
[----:B------:R-:W-:Y:S05]  /*a2d0*/  BRA `(.L_x_2128) ;  /* 0x0000000c00bc7947 */ /* 0x000fea0003800000 */
.L_x_2124:
        /* <DEDUP_REMOVED lines=13> */
.L_x_2132:
        /* <DEDUP_REMOVED lines=8> */
.L_x_2131:
        /* <DEDUP_REMOVED lines=14> */
.L_x_2134:
        /* <DEDUP_REMOVED lines=9> */
.L_x_2133:
[----:B------:R0:W-:Y:S01]  /*a5a0*/  STG.E.64 desc[UR36][R18.64], R4 ;  /* 0x0000000412007986 */ /* 0x0001e2000c101b24 */
[----:B------:R-:W-:Y:S05]  /*a5b0*/  BRA `(.L_x_2128) ;  /* 0x0000000c00047947 */ /* 0x000fea0003800000 */
.L_x_2123:
        /* <DEDUP_REMOVED lines=12> */
.L_x_2137:
[----:B------:R-:W-:-:S05]  /*a680*/  CS2R R6, SRZ ;  /* 0x0000000000067805 */ /* 0x000fca000001ff00 */
[----:B------:R0:W-:Y:S01]  /*a690*/  STG.E.128 desc[UR36][R18.64], R4 ;  /* 0x0000000412007986 */ /* 0x0001e2000c101d24 */
[----:B------:R-:W-:Y:S05]  /*a6a0*/  BRA `(.L_x_2128) ;  /* 0x0000000800c87947 */ /* 0x000fea0003800000 */
.L_x_2136:
        /* <DEDUP_REMOVED lines=25> */
.L_x_2141:
[----:B------:R-:W-:Y:S05]  /*a840*/  BSYNC B0 ;  /* 0x0000000000007941 */ /* 0x000fea0003800000 */
.L_x_2140:
[----:B------:R-:W-:-:S05]  /*a850*/  LOP3.LUT R3, R0, R3, RZ, 0xfc, !PT ;  /* 0x0000000300037212 */ /* 0x000fca00078efcff */
[----:B------:R0:W-:Y:S01]  /*a860*/  STG.E.U8 desc[UR36][R18.64], R3 ;  /* 0x0000000312007986 */ /* 0x0001e2000c101124 */
[----:B------:R-:W-:Y:S05]  /*a870*/  BRA `(.L_x_2128) ;  /* 0x0000000800547947 */ /* 0x000fea0003800000 */
.L_x_2139:
        /* <DEDUP_REMOVED lines=17> */
.L_x_2143:
[----:B------:R-:W-:Y:S01]  /*a990*/  IMAD.MOV.U32 R0, RZ, RZ, 0x7f ;  /* 0x0000007fff007424 */ /* 0x000fe200078e00ff */
[----:B------:R-:W-:-:S04]  /*a9a0*/  ISETP.GT.U32.AND P0, PT, R2, 0x7f800000, PT ;  /* 0x7f8000000200780c */ /* 0x000fc80003f04070 */
[----:B------:R-:W-:-:S09]  /*a9b0*/  SEL R0, R0, 0x7c, P0 ;  /* 0x0000007c00007807 */ /* 0x000fd20000000000 */
.L_x_2144:
[----:B------:R-:W-:Y:S05]  /*a9c0*/  BSYNC B0 ;  /* 0x0000000000007941 */ /* 0x000fea0003800000 */
.L_x_2142:
[----:B------:R-:W-:-:S04]  /*a9d0*/  LOP3.LUT R2, R3, 0x80000000, RZ, 0xc0, !PT ;  /* 0x8000000003027812 */ /* 0x000fc800078ec0ff */
[----:B------:R-:W-:-:S04]  /*a9e0*/  SHF.R.U32.HI R3, RZ, 0x18, R2 ;  /* 0x00000018ff037819 */ /* 0x000fc80000011602 */
[----:B------:R-:W-:-:S05]  /*a9f0*/  LOP3.LUT R3, R0, R3, RZ, 0xfc, !PT ;  /* 0x0000000300037212 */ /* 0x000fca00078efcff */
[----:B------:R0:W-:Y:S01]  /*aa00*/  STG.E.U8 desc[UR36][R18.64], R3 ;  /* 0x0000000312007986 */ /* 0x0001e2000c101124 */
[----:B------:R-:W-:Y:S05]  /*aa10*/  BRA `(.L_x_2128) ;  /* 0x0000000400ec7947 */ /* 0x000fea0003800000 */
.L_x_2138:
        /* <DEDUP_REMOVED lines=8> */
.L_x_2135:
        /* <DEDUP_REMOVED lines=11> */
.L_x_2147:
        /* <DEDUP_REMOVED lines=21> */
.L_x_2150:
[----:B------:R-:W-:-:S04]  /*aca0*/  LOP3.LUT R2, R3, 0x80000000, RZ, 0xc0, !PT ;  /* 0x8000000003027812 */ /* 0x000fc800078ec0ff */
[----:B------:R-:W-:-:S04]  /*acb0*/  SHF.R.U32.HI R3, RZ, 0x18, R2 ;  /* 0x00000018ff037819 */ /* 0x000fc80000011602 */
[----:B------:R-:W-:-:S04]  /*acc0*/  LOP3.LUT R0, R0, R3, RZ, 0xfc, !PT ;  /* 0x0000000300007212 */ /* 0x000fc800078efcff */
[----:B------:R-:W-:-:S07]  /*acd0*/  PRMT R9, R0, 0x7610, R9 ;  /* 0x0000761000097816 */ /* 0x000fce0000000009 */
.L_x_2149:
[----:B------:R-:W-:Y:S05]  /*ace0*/  BSYNC B0 ;  /* 0x0000000000007941 */ /* 0x000fea0003800000 */
.L_x_2148:
[----:B------:R0:W-:Y:S01]  /*acf0*/  STG.E.U8 desc[UR36][R18.64], R9 ;  /* 0x0000000912007986 */ /* 0x0001e2000c101124 */
[----:B------:R-:W-:Y:S05]  /*ad00*/  BRA `(.L_x_2128) ;  /* 0x0000000400307947 */ /* 0x000fea0003800000 */
.L_x_2146:
        /* <DEDUP_REMOVED lines=21> */
.L_x_2153:
[----:B------:R-:W-:-:S04]  /*ae60*/  LOP3.LUT R2, R3, 0x80000000, RZ, 0xc0, !PT ;  /* 0x8000000003027812 */ /* 0x000fc800078ec0ff */
[----:B------:R-:W-:-:S04]  /*ae70*/  SHF.R.U32.HI R3, RZ, 0x18, R2 ;  /* 0x00000018ff037819 */ /* 0x000fc80000011602 */
[----:B------:R-:W-:-:S04]  /*ae80*/  LOP3.LUT R0, R0, R3, RZ, 0xfc, !PT ;  /* 0x0000000300007212 */ /* 0x000fc800078efcff */
[----:B------:R-:W-:-:S07]  /*ae90*/  PRMT R9, R0, 0x7610, R9 ;  /* 0x0000761000097816 */ /* 0x000fce0000000009 */
.L_x_2152:
[----:B------:R-:W-:Y:S05]  /*aea0*/  BSYNC B0 ;  /* 0x0000000000007941 */ /* 0x000fea0003800000 */
.L_x_2151:
[----:B------:R0:W-:Y:S01]  /*aeb0*/  STG.E.U8 desc[UR36][R18.64], R9 ;  /* 0x0000000912007986 */ /* 0x0001e2000c101124 */
[----:B------:R-:W-:Y:S05]  /*aec0*/  BRA `(.L_x_2128) ;  /* 0x0000000000c07947 */ /* 0x000fea0003800000 */
.L_x_2145:
        /* <DEDUP_REMOVED lines=26> */
.L_x_2127:
[----:B------:R-:W-:Y:S01]  /*b070*/  MOV R0, 0x0 ;  /* 0x0000000000007802 */ /* 0x000fe20000000f00 */
[----:B------:R-:W-:Y:S01]  /*b080*/  ULDC.64 UR4, c[0x4][0x128] ;  /* 0x01004a0000047ab9 */ /* 0x000fe20000000a00 */
[----:B------:R-:W-:Y:S01]  /*b090*/  ULDC.64 UR6, c[0x4][0x10] ;  /* 0x0100040000067ab9 */ /* 0x000fe20000000a00 */
[----:B------:R-:W-:Y:S01]  /*b0a0*/  IMAD.U32 R4, RZ, RZ, UR4 ;  /* 0x00000004ff047e24 */ /* 0x000fe2000f8e00ff */
[----:B------:R0:W1:Y:S01]  /*b0b0*/  LDC.64 R2, c[0x4][R0] ;  /* 0x0100000000027b82 */ /* 0x0000620000000a00 */
[----:B------:R-:W-:Y:S01]  /*b0c0*/  IMAD.U32 R5, RZ, RZ, UR5 ;  /* 0x00000005ff057e24 */ /* 0x000fe2000f8e00ff */
[----:B------:R-:W-:Y:S01]  /*b0d0*/  ULDC.64 UR4, c[0x4][0x130] ;  /* 0x01004c0000047ab9 */ /* 0x000fe20000000a00 */
[----:B------:R-:W-:Y:S01]  /*b0e0*/  HFMA2.MMA R8, -RZ, RZ, 0, 6.020069122314453125e-06 ;  /* 0x00000065ff087435 */ /* 0x000fe200000001ff */
[----:B------:R-:W-:Y:S02]  /*b0f0*/  IMAD.U32 R6, RZ, RZ, UR4 ;  /* 0x00000004ff067e24 */ /* 0x000fe4000f8e00ff */
[----:B------:R-:W-:-:S02]  /*b100*/  IMAD.U32 R7, RZ, RZ, UR5 ;  /* 0x00000005ff077e24 */ /* 0x000fc4000f8e00ff */
[----:B------:R-:W-:Y:S02]  /*b110*/  IMAD.U32 R10, RZ, RZ, UR6 ;  /* 0x00000006ff0a7e24 */ /* 0x000fe4000f8e00ff */
[----:B------:R-:W-:Y:S02]  /*b120*/  IMAD.U32 R11, RZ, RZ, UR7 ;  /* 0x00000007ff0b7e24 */ /* 0x000fe4000f8e00ff */
[----:B------:R-:W-:Y:S02]  /*b130*/  IMAD.MOV.U32 R12, RZ, RZ, 0x1 ;  /* 0x00000001ff0c7424 */ /* 0x000fe400078e00ff */
[----:B0-----:R-:W-:-:S07]  /*b140*/  IMAD.MOV.U32 R13, RZ, RZ, RZ ;  /* 0x000000ffff0d7224 */ /* 0x001fce00078e00ff */
[----:B------:R-:W-:-:S07]  /*b150*/  LEPC R20, `(.L_x_2156) ;  /* 0x000000001014794e */ /* 0x000fce0000000000 */
[----:B-1----:R-:W-:Y:S05]  /*b160*/  CALL.ABS.NOINC R2 ;  /* 0x0000000002007343 */ /* 0x002fea0003c00000 */
.L_x_2156:
[----:B------:R-:W-:Y:S05]  /*b170*/  BRA `(.L_x_2128) ;  /* 0x0000000000147947 */ /* 0x000fea0003800000 */
.L_x_2155:
[----:B------:R-:W0:Y:S02]  /*b180*/  F2I.U64.F64.TRUNC R4, R4 ;  /* 0x0000000400047311 */ /* 0x000e24000030d800 */
[----:B0-----:R0:W-:Y:S01]  /*b190*/  STG.E.64 desc[UR36][R18.64], R4 ;  /* 0x0000000412007986 */ /* 0x0011e2000c101b24 */
[----:B------:R-:W-:Y:S05]  /*b1a0*/  BRA `(.L_x_2128) ;  /* 0x0000000000087947 */ /* 0x000fea0003800000 */
.L_x_2154:
[----:B------:R-:W0:Y:S02]  /*b1b0*/  F2I.U32.F64.TRUNC R5, R4 ;  /* 0x0000000400057311 */ /* 0x000e24000030d000 */
[----:B0-----:R0:W-:Y:S02]  /*b1c0*/  STG.E desc[UR36][R18.64], R5 ;  /* 0x0000000512007986 */ /* 0x0011e4000c101924 */
.L_x_2128:
[----:B------:R-:W-:-:S07]  /*b1d0*/  VIADD R17, R17, 0x80 ;  /* 0x0000008011117836 */ /* 0x000fce0000000000 */
.L_x_2083:
[----:B------:R-:W-:Y:S05]  /*b1e0*/  BSYNC B6 ;  /* 0x0000000000067941 */ /* 0x000fea0003800000 */
.L_x_2082:
[----:B------:R-:W-:Y:S02]  /*b1f0*/  ULDC UR4, c[0x0][0x210] ;  /* 0x0000840000047ab9 */ /* 0x000fe40000000800 */
[----:B------:R-:W-:-:S13]  /*b200*/  ISETP.GE.AND P0, PT, R17, UR4, PT ;  /* 0x0000000411007c0c */ /* 0x000fda000bf06270 */
[----:B------:R-:W-:Y:S05]  /*b210*/  @P0 EXIT ;  /* 0x000000000000094d */ /* 0x000fea0003800000 */
[----:B0-----:R-:W0:Y:S01]  /*b220*/  LDC R6, c[0x0][0x218] ;  /* 0x00008600ff067b82 */ /* 0x001e220000000800 */
        /* <DEDUP_REMOVED lines=9> */
[----:B-1----:R-:W-:-:S05]  /*b2c0*/  SHF.R.U32.HI R3, RZ, UR5, R2 ;  /* 0x00000005ff037c19 */ /* 0x002fca0008011602 */
        /* <DEDUP_REMOVED lines=10> */
[----:B--2-4-:R-:W-:-:S05]  /*b370*/  IMAD.HI.U32 R4, R3, UR7, R2 ;  /* 0x0000000703047c27 */ /* 0x014fca000f8e0002 */
[----:B---3--:R-:W-:Y:S01]  /*b380*/  SHF.R.U32.HI R5, RZ, UR4, R4 ;  /* 0x00000004ff057c19 */ /* 0x008fe20008011604 */
        /* <DEDUP_REMOVED lines=280> */
.L_x_2157:
[----:B-1234-:R-:W0:Y:S01]  /*c510*/  LDC.U8 R5, c[0x0][0x422] ;  /* 0x00010880ff057b82 */ /* 0x01ee220000000000 */
        /* <DEDUP_REMOVED lines=20> */
.L_x_2161:
[----:B------:R-:W2:Y:S02]  /*c660*/  LDG.E.U8 R2, desc[UR36][R2.64] ;  /* 0x0000002402027981 */ /* 0x000ea4000c1e1100 */
[----:B--2---:R0:W1:Y:S01]  /*c670*/  I2F.F64.U16 R28, R2 ;  /* 0x00000002001c7312 */ /* 0x0040620000101800 */
[----:B------:R-:W-:Y:S05]  /*c680*/  BRA `(.L_x_2163) ;  /* 0x0000000c00707947 */ /* 0x000fea0003800000 */
.L_x_2160:
        /* <DEDUP_REMOVED lines=9> */
.L_x_2165:
[----:B------:R-:W2:Y:S02]  /*c720*/  LDG.E R2, desc[UR36][R2.64] ;  /* 0x0000002402027981 */ /* 0x000ea4000c1e1900 */
[----:B--2---:R0:W1:Y:S01]  /*c730*/  I2F.F64 R28, R2 ;  /* 0x00000002001c7312 */ /* 0x0040620000201c00 */
[----:B------:R-:W-:Y:S05]  /*c740*/  BRA `(.L_x_2163) ;  /* 0x0000000c00407947 */ /* 0x000fea0003800000 */
.L_x_2164:
[----:B------:R-:W2:Y:S02]  /*c750*/  LDG.E.U16 R2, desc[UR36][R2.64] ;  /* 0x0000002402027981 */ /* 0x000ea4000c1e1500 */
[----:B--2---:R0:W1:Y:S01]  /*c760*/  I2F.F64.S16 R28, R2 ;  /* 0x00000002001c7312 */ /* 0x0040620000101c00 */
[----:B------:R-:W-:Y:S05]  /*c770*/  BRA `(.L_x_2163) ;  /* 0x0000000c00347947 */ /* 0x000fea0003800000 */
.L_x_2159:
        /* <DEDUP_REMOVED lines=10> */
.L_x_2167:
[----:B------:R-:W2:Y:S02]  /*c820*/  LDG.E.U16 R0, desc[UR36][R2.64] ;  /* 0x0000002402007981 */ /* 0x000ea4000c1e1500 */
[----:B--2---:R-:W-:-:S05]  /*c830*/  HADD2.F32 R0, -RZ, R0.H0_H0 ;  /* 0x20000000ff007230 */ /* 0x004fca0000004100 */
[----:B------:R-:W-:-:S04]  /*c840*/  FMUL.FTZ R0, R0, 1 ;  /* 0x3f80000000007820 */ /* 0x000fc80000410000 */
[----:B------:R1:W2:Y:S01]  /*c850*/  F2F.F64.F32 R28, R0 ;  /* 0x00000000001c7310 */ /* 0x0002a20000201800 */
[----:B------:R-:W-:Y:S05]  /*c860*/  BRA `(.L_x_2163) ;  /* 0x0000000800f87947 */ /* 0x000fea0003800000 */
.L_x_2166:
        /* <DEDUP_REMOVED lines=8> */
[----:B------:R-:W4:Y:S01]  /*c8f0*/  F2F.F64.F32 R28, R28 ;  /* 0x0000001c001c7310 */ /* 0x000f220000201800 */
[----:B------:R-:W-:Y:S05]  /*c900*/  BRA `(.L_x_2163) ;  /* 0x0000000800d07947 */ /* 0x000fea0003800000 */
.L_x_2169:
[----:B------:R-:W2:Y:S02]  /*c910*/  LDG.E.U16 R2, desc[UR36][R2.64] ;  /* 0x0000002402027981 */ /* 0x000ea4000c1e1500 */
[----:B--2---:R-:W-:-:S05]  /*c920*/  HADD2.F32 R0, -RZ, R2.H0_H0 ;  /* 0x20000002ff007230 */ /* 0x004fca0000004100 */
[----:B------:R-:W-:-:S04]  /*c930*/  FMUL.FTZ R0, R0, 1 ;  /* 0x3f80000000007820 */ /* 0x000fc80000410000 */
[----:B------:R0:W1:Y:S01]  /*c940*/  F2F.F64.F32 R28, R0 ;  /* 0x00000000001c7310 */ /* 0x0000620000201800 */
[----:B------:R-:W-:Y:S05]  /*c950*/  BRA `(.L_x_2163) ;  /* 0x0000000800bc7947 */ /* 0x000fea0003800000 */
.L_x_2168:
[----:B------:R3:W5:Y:S01]  /*c960*/  LDG.E.64 R28, desc[UR36][R2.64] ;  /* 0x00000024021c7981 */ /* 0x000762000c1e1b00 */
[----:B------:R-:W-:Y:S05]  /*c970*/  BRA `(.L_x_2163) ;  /* 0x0000000800b47947 */ /* 0x000fea0003800000 */
.L_x_2158:
        /* <DEDUP_REMOVED lines=13> */
.L_x_2172:
[----:B------:R0:W5:Y:S01]  /*ca50*/  LDG.E.64 R28, desc[UR36][R2.64] ;  /* 0x00000024021c7981 */ /* 0x000162000c1e1b00 */
[----:B------:R-:W-:Y:S05]  /*ca60*/  BRA `(.L_x_2163) ;  /* 0x0000000800787947 */ /* 0x000fea0003800000 */
.L_x_2171:
        /* <DEDUP_REMOVED lines=16> */
[C---:B------:R-:W-:Y:S02]  /*cb70*/  ISETP.GT.U32.AND P0, PT, R5.reuse, 0x4, PT ;  /* 0x000000040500780c */ /* 0x040fe40003f04070 */
[----:B------:R-:W-:-:S04]  /*cb80*/  IADD3 R5, R5, -0x4, RZ ;  /* 0xfffffffc05057810 */ /* 0x000fc80007ffe0ff */
        /* <DEDUP_REMOVED lines=10> */
.L_x_2174:
        /* <DEDUP_REMOVED lines=15> */
.L_x_2173:
[----:B------:R-:W2:Y:S02]  /*cd20*/  LDG.E.U16 R0, desc[UR36][R2.64] ;  /* 0x0000002402007981 */ /* 0x000ea4000c1e1500 */
[----:B--2---:R-:W-:-:S04]  /*cd30*/  IMAD.U32 R0, R0, 0x10000, RZ ;  /* 0x0001000000007824 */ /* 0x004fc800078e00ff */
[----:B------:R-:W-:-:S04]  /*cd40*/  FMUL.FTZ R0, R0, 1 ;  /* 0x3f80000000007820 */ /* 0x000fc80000410000 */
[----:B------:R0:W1:Y:S01]  /*cd50*/  F2F.F64.F32 R28, R0 ;  /* 0x00000000001c7310 */ /* 0x0000620000201800 */
[----:B------:R-:W-:Y:S05]  /*cd60*/  BRA `(.L_x_2163) ;  /* 0x0000000400b87947 */ /* 0x000fea0003800000 */
.L_x_2170:
        /* <DEDUP_REMOVED lines=11> */
.L_x_2177:
        /* <DEDUP_REMOVED lines=21> */
.L_x_2181:
[----:B------:R-:W-:Y:S05]  /*cf70*/  BSYNC B1 ;  /* 0x0000000000017941 */ /* 0x000fea0003800000 */
.L_x_2180:
[----:B------:R-:W-:Y:S01]  /*cf80*/  LEA R3, R0, 0x3b800000, 0x17 ;  /* 0x3b80000000037811 */ /* 0x000fe200078eb8ff */
[----:B------:R-:W-:-:S05]  /*cf90*/  IMAD.SHL.U32 R0, R2, 0x100000, RZ ;  /* 0x0010000002007824 */ /* 0x000fca00078e00ff */
[----:B------:R-:W-:-:S07]  /*cfa0*/  LOP3.LUT R0, R3, R0, R4, 0xfe, !PT ;  /* 0x0000000003007212 */ /* 0x000fce00078efe04 */
.L_x_2179:
[----:B------:R-:W-:Y:S05]  /*cfb0*/  BSYNC B0 ;  /* 0x0000000000007941 */ /* 0x000fea0003800000 */
.L_x_2178:
[----:B------:R-:W-:-:S04]  /*cfc0*/  FMUL.FTZ R0, R0, 1 ;  /* 0x3f80000000007820 */ /* 0x000fc80000410000 */
[----:B------:R0:W1:Y:S01]  /*cfd0*/  F2F.F64.F32 R28, R0 ;  /* 0x00000000001c7310 */ /* 0x0000620000201800 */
[----:B------:R-:W-:Y:S05]  /*cfe0*/  BRA `(.L_x_2163) ;  /* 0x0000000400187947 */ /* 0x000fea0003800000 */
.L_x_2176:
        /* <DEDUP_REMOVED lines=21> */
.L_x_2185:
[----:B------:R-:W-:Y:S05]  /*d140*/  BSYNC B1 ;  /* 0x0000000000017941 */ /* 0x000fea0003800000 */
.L_x_2184:
[----:B------:R-:W-:Y:S01]  /*d150*/  LEA R3, R0, 0x37800000, 0x17 ;  /* 0x3780000000037811 */ /* 0x000fe200078eb8ff */
[----:B------:R-:W-:-:S05]  /*d160*/  IMAD.SHL.U32 R0, R2, 0x200000, RZ ;  /* 0x0020000002007824 */ /* 0x000fca00078e00ff */
[----:B------:R-:W-:-:S07]  /*d170*/  LOP3.LUT R0, R3, R0, R4, 0xfe, !PT ;  /* 0x0000000003007212 */ /* 0x000fce00078efe04 */
.L_x_2183:
[----:B------:R-:W-:Y:S05]  /*d180*/  BSYNC B0 ;  /* 0x0000000000007941 */ /* 0x000fea0003800000 */
.L_x_2182:
[----:B------:R-:W-:-:S04]  /*d190*/  FMUL.FTZ R0, R0, 1 ;  /* 0x3f80000000007820 */ /* 0x000fc80000410000 */
[----:B------:R0:W1:Y:S01]  /*d1a0*/  F2F.F64.F32 R28, R0 ;  /* 0x00000000001c7310 */ /* 0x0000620000201800 */
[----:B------:R-:W-:Y:S05]  /*d1b0*/  BRA `(.L_x_2163) ;  /* 0x0000000000a47947 */ /* 0x000fea0003800000 */
.L_x_2175:
        /* <DEDUP_REMOVED lines=14> */
.L_x_2189:
[----:B------:R-:W-:Y:S05]  /*d2a0*/  BSYNC B0 ;  /* 0x0000000000007941 */ /* 0x000fea0003800000 */
.L_x_2188:
[----:B------:R-:W-:-:S04]  /*d2b0*/  FMUL.FTZ R0, R0, 1 ;  /* 0x3f80000000007820 */ /* 0x000fc80000410000 */
[----:B------:R0:W1:Y:S01]  /*d2c0*/  F2F.F64.F32 R28, R0 ;  /* 0x00000000001c7310 */ /* 0x0000620000201800 */
[----:B------:R-:W-:Y:S05]  /*d2d0*/  BRA `(.L_x_2163) ;  /* 0x00000000005c7947 */ /* 0x000fea0003800000 */
.L_x_2162:
        /* <DEDUP_REMOVED lines=16> */
.L_x_2190:
[----:B------:R-:W-:Y:S01]  /*d3e0*/  CS2R R28, SRZ ;  /* 0x00000000001c7805 */ /* 0x000fe2000001ff00 */
[----:B------:R-:W-:Y:S06]  /*d3f0*/  BRA `(.L_x_2163) ;  /* 0x0000000000147947 */ /* 0x000fec0003800000 */
.L_x_2187:
[----:B------:R-:W2:Y:S02]  /*d400*/  LDG.E.64 R28, desc[UR36][R2.64] ;  /* 0x00000024021c7981 */ /* 0x000ea4000c1e1b00 */
[----:B--2---:R-:W0:Y:S01]  /*d410*/  I2F.F64.U64 R28, R28 ;  /* 0x0000001c001c7312 */ /* 0x004e220000301800 */
[----:B------:R-:W-:Y:S05]  /*d420*/  BRA `(.L_x_2163) ;  /* 0x0000000000087947 */ /* 0x000fea0003800000 */
.L_x_2186:
[----:B------:R-:W2:Y:S02]  /*d430*/  LDG.E R2, desc[UR36][R2.64] ;  /* 0x0000002402027981 */ /* 0x000ea4000c1e1900 */
[----:B--2---:R0:W1:Y:S02]  /*d440*/  I2F.F64.U32 R28, R2 ;  /* 0x00000002001c7312 */ /* 0x0040640000201800 */
.L_x_2163:
[----:B012-45:R-:W-:Y:S01]  /*d450*/  LOP3.LUT R27, R29, 0x7fffffff, RZ, 0xc0, !PT ;  /* 0x7fffffff1d1b7812 */ /* 0x037fe200078ec0ff */
[----:B------:R-:W-:Y:S01]  /*d460*/  BSSY B0, `(.L_x_2191) ;  /* 0x0000075000007945 */ /* 0x000fe20003800000 */
[----:B------:R-:W-:Y:S02]  /*d470*/  IMAD.MOV.U32 R26, RZ, RZ, R28 ;  /* 0x000000ffff1a7224 */ /* 0x000fe400078e001c */
[----:B------:R-:W-:-:S13]  /*d480*/  ISETP.GE.U32.AND P0, PT, R27, 0x3ff00000, PT ;  /* 0x3ff000001b00780c */ /* 0x000fda0003f06070 */
[----:B------:R-:W-:Y:S05]  /*d490*/  @!P0 BRA `(.L_x_2192) ;  /* 0x0000000400688947 */ /* 0x000fea0003800000 */
[----:B---3--:R-:W-:Y:S01]  /*d4a0*/  IMAD.MOV.U32 R2, RZ, RZ, 0x652b82fe ;  /* 0x652b82feff027424 */ /* 0x008fe200078e00ff */
        /* <DEDUP_REMOVED lines=10> */
[----:B------:R-:W-:Y:S02]  /*d550*/  DADD R4, R2, -6.75539944105574400000e+15 ;  /* 0xc338000002047429 */ /* 0x000fe40000000000 */
[----:B------:R-:W-:-:S05]  /*d560*/  VIADD R2, R2, 0xffffffff ;  /* 0xffffffff02027836 */ /* 0x000fca0000000000 */
[----:B------:R-:W-:Y:S01]  /*d570*/  SEL R2, R2, RZ, P0 ;  /* 0x000000ff02027207 */ /* 0x000fe20000000000 */
[----:B------:R-:W-:Y:S01]  /*d580*/  DFMA R6, R4, -UR4, R26 ;  /* 0x8000000404067c2b */ /* 0x000fe2000800001a */
[----:B------:R-:W-:Y:S01]  /*d590*/  UMOV UR4, 0x3b39803f ;  /* 0x3b39803f00047882 */ /* 0x000fe20000000000 */
[----:B------:R-:W-:Y:S01]  /*d5a0*/  UMOV UR5, 0x3c7abc9e ;  /* 0x3c7abc9e00057882 */ /* 0x000fe20000000000 */
[----:B------:R-:W-:-:S05]  /*d5b0*/  IADD3 R3, R2, -0x1, RZ ;  /* 0xffffffff02037810 */ /* 0x000fca0007ffe0ff */
        /* <DEDUP_REMOVED lines=64> */
.L_x_2194:
[----:B------:R-:W-:Y:S05]  /*d9c0*/  BSYNC B1 ;  /* 0x0000000000017941 */ /* 0x000fea0003800000 */
.L_x_2193:
[----:B------:R-:W-:Y:S01]  /*d9d0*/  DADD R2, R18, R2 ;  /* 0x0000000012027229 */ /* 0x000fe20000000002 */
[----:B------:R-:W-:Y:S01]  /*d9e0*/  UMOV UR4, 0x8fb9f87e ;  /* 0x8fb9f87e00047882 */ /* 0x000fe20000000000 */
[----:B------:R-:W-:Y:S02]  /*d9f0*/  UMOV UR5, 0x408633ce ;  /* 0x408633ce00057882 */ /* 0x000fe40000000000 */
[----:B------:R-:W-:-:S06]  /*da00*/  DSETP.GE.AND P0, PT, R26, UR4, PT ;  /* 0x000000041a007e2a */ /* 0x000fcc000bf06000 */
[----:B------:R-:W-:Y:S02]  /*da10*/  FSEL R4, R2, RZ, !P0 ;  /* 0x000000ff02047208 */ /* 0x000fe40004000000 */
[----:B------:R-:W-:Y:S01]  /*da20*/  FSEL R5, R3, +QNAN , !P0 ;  /* 0x7ff0000003057808 */ /* 0x000fe20004000000 */
[----:B------:R-:W-:Y:S06]  /*da30*/  BRA `(.L_x_2195) ;  /* 0x00000000005c7947 */ /* 0x000fec0003800000 */
.L_x_2192:
[----:B---3--:R-:W-:Y:S01]  /*da40*/  DMUL R2, R26, R26 ;  /* 0x0000001a1a027228 */ /* 0x008fe20000000000 */
        /* <DEDUP_REMOVED lines=22> */
.L_x_2195:
[----:B------:R-:W-:Y:S05]  /*dbb0*/  BSYNC B0 ;  /* 0x0000000000007941 */ /* 0x000fea0003800000 */
.L_x_2191:
        /* <DEDUP_REMOVED lines=14> */
[----:B0-----:R-:W-:Y:S01]  /*dca0*/  STG.E.U8 desc[UR36][R16.64], R5 ;  /* 0x0000000510007986 */ /* 0x001fe2000c101124 */
[----:B------:R-:W-:Y:S05]  /*dcb0*/  EXIT ;  /* 0x000000000000794d */ /* 0x000fea0003800000 */
.L_x_2199:
[----:B------:R-:W0:Y:S02]  /*dcc0*/  F2I.S64.F64.TRUNC R4, R4 ;  /* 0x0000000400047311 */ /* 0x000e24000030d900 */
[----:B0-----:R-:W-:-:S05]  /*dcd0*/  IMAD.MOV.U32 R3, RZ, RZ, R4 ;  /* 0x000000ffff037224 */ /* 0x001fca00078e0004 */
[----:B------:R-:W-:Y:S01]  /*dce0*/  STG.E.U8 desc[UR36][R16.64], R3 ;  /* 0x0000000310007986 */ /* 0x000fe2000c101124 */
[----:B------:R-:W-:Y:S05]  /*dcf0*/  EXIT ;  /* 0x000000000000794d */ /* 0x000fea0003800000 */
.L_x_2198:
[----:B------:R-:W-:-:S13]  /*dd00*/  ISETP.NE.AND P0, PT, R0, 0x2, PT ;  /* 0x000000020000780c */ /* 0x000fda0003f05270 */
[----:B------:R-:W-:Y:S05]  /*dd10*/  @!P0 BRA `(.L_x_2201) ;  /* 0x0000000000288947 */ /* 0x000fea0003800000 */
[----:B------:R-:W-:-:S13]  /*dd20*/  ISETP.NE.AND P0, PT, R0, 0x3, PT ;  /* 0x000000030000780c */ /* 0x000fda0003f05270 */
[----:B------:R-:W-:Y:S05]  /*dd30*/  @!P0 BRA `(.L_x_2202) ;  /* 0x0000000000148947 */ /* 0x000fea0003800000 */
[----:B------:R-:W-:-:S13]  /*dd40*/  ISETP.NE.AND P0, PT, R0, 0x4, PT ;  /* 0x000000040000780c */ /* 0x000fda0003f05270 */
[----:B------:R-:W-:Y:S05]  /*dd50*/  @P0 BRA `(.L_x_2200) ;  /* 0x0000000c00880947 */ /* 0x000fea0003800000 */
[----:B------:R-:W0:Y:S02]  /*dd60*/  F2I.S64.F64.TRUNC R4, R4 ;  /* 0x0000000400047311 */ /* 0x000e24000030d900 */
[----:B0-----:R-:W-:Y:S01]  /*dd70*/  STG.E.64 desc[UR36][R16.64], R4 ;  /* 0x0000000410007986 */ /* 0x001fe2000c101b24 */
[----:B------:R-:W-:Y:S05]  /*dd80*/  EXIT ;  /* 0x000000000000794d */ /* 0x000fea0003800000 */
.L_x_2202:
[----:B------:R-:W0:Y:S02]  /*dd90*/  F2I.F64.TRUNC R5, R4 ;  /* 0x0000000400057311 */ /* 0x000e24000030d100 */
[----:B0-----:R-:W-:Y:S01]  /*dda0*/  STG.E desc[UR36][R16.64], R5 ;  /* 0x0000000510007986 */ /* 0x001fe2000c101924 */
[----:B------:R-:W-:Y:S05]  /*ddb0*/  EXIT ;  /* 0x000000000000794d */ /* 0x000fea0003800000 */
.L_x_2201:
[----:B------:R-:W0:Y:S02]  /*ddc0*/  F2I.F64.TRUNC R5, R4 ;  /* 0x0000000400057311 */ /* 0x000e24000030d100 */
[----:B0-----:R-:W-:Y:S01]  /*ddd0*/  STG.E.U16 desc[UR36][R16.64], R5 ;  /* 0x0000000510007986 */ /* 0x001fe2000c101524 */
[----:B------:R-:W-:Y:S05]  /*dde0*/  EXIT ;  /* 0x000000000000794d */ /* 0x000fea0003800000 */
.L_x_2197:
        /* <DEDUP_REMOVED lines=11> */
[----:B------:R-:W-:Y:S01]  /*dea0*/  STG.E desc[UR36][R16.64], R3 ;  /* 0x0000000310007986 */ /* 0x000fe2000c101924 */
[----:B------:R-:W-:Y:S05]  /*deb0*/  EXIT ;  /* 0x000000000000794d */ /* 0x000fea0003800000 */
.L_x_2204:
[----:B------:R-:W-:Y:S01]  /*dec0*/  UMOV UR4, 0xf0000000 ;  /* 0xf000000000047882 */ /* 0x000fe20000000000 */
[----:B------:R-:W-:Y:S01]  /*ded0*/  UMOV UR5, 0x380fffff ;  /* 0x380fffff00057882 */ /* 0x000fe20000000000 */
[----:B------:R-:W0:Y:S01]  /*dee0*/  F2F.F32.F64 R0, R4 ;  /* 0x0000000400007310 */ /* 0x000e220000301000 */
[----:B------:R-:W-:-:S14]  /*def0*/  DSETP.GEU.AND P0, PT, |R4|, UR4, PT ;  /* 0x0000000404007e2a */ /* 0x000fdc000bf0e200 */
[----:B0-----:R-:W-:-:S05]  /*df00*/  @!P0 FMUL R0, R0, 1.175494350822287508e-38 ;  /* 0x0080000000008820 */ /* 0x001fca0000400000 */
[----:B------:R-:W-:-:S05]  /*df10*/  F2FP.F16.F32.PACK_AB R0, RZ, R0 ;  /* 0x00000000ff00723e */ /* 0x000fca00000000ff */
[----:B------:R-:W-:Y:S01]  /*df20*/  STG.E.U16 desc[UR36][R16.64], R0 ;  /* 0x0000000010007986 */ /* 0x000fe2000c101524 */
[----:B------:R-:W-:Y:S05]  /*df30*/  EXIT ;  /* 0x000000000000794d */ /* 0x000fea0003800000 */
.L_x_2203:
        /* <DEDUP_REMOVED lines=12> */
[----:B------:R-:W-:Y:S01]  /*e000*/  STG.E.64 desc[UR36][R16.64], R2 ;  /* 0x0000000210007986 */ /* 0x000fe2000c101b24 */
[----:B------:R-:W-:Y:S05]  /*e010*/  EXIT ;  /* 0x000000000000794d */ /* 0x000fea0003800000 */
.L_x_2206:
[----:B------:R-:W-:Y:S01]  /*e020*/  UMOV UR4, 0xf0000000 ;  /* 0xf000000000047882 */ /* 0x000fe20000000000 */
[----:B------:R-:W-:Y:S01]  /*e030*/  UMOV UR5, 0x380fffff ;  /* 0x380fffff00057882 */ /* 0x000fe20000000000 */
[----:B------:R-:W0:Y:S01]  /*e040*/  F2F.F32.F64 R0, R4 ;  /* 0x0000000400007310 */ /* 0x000e220000301000 */
[----:B------:R-:W-:-:S14]  /*e050*/  DSETP.GEU.AND P0, PT, |R4|, UR4, PT ;  /* 0x0000000404007e2a */ /* 0x000fdc000bf0e200 */
[----:B0-----:R-:W-:-:S05]  /*e060*/  @!P0 FMUL R0, R0, 1.175494350822287508e-38 ;  /* 0x0080000000008820 */ /* 0x001fca0000400000 */
[----:B------:R-:W-:-:S04]  /*e070*/  F2FP.F16.F32.PACK_AB R3, RZ, R0 ;  /* 0x00000000ff03723e */ /* 0x000fc800000000ff */
[----:B------:R-:W-:-:S05]  /*e080*/  PRMT R3, R3, 0x5410, RZ ;  /* 0x0000541003037816 */ /* 0x000fca00000000ff */
[----:B------:R-:W-:Y:S01]  /*e090*/  STG.E desc[UR36][R16.64], R3 ;  /* 0x0000000310007986 */ /* 0x000fe2000c101924 */
[----:B------:R-:W-:Y:S05]  /*e0a0*/  EXIT ;  /* 0x000000000000794d */ /* 0x000fea0003800000 */
.L_x_2205:
[----:B------:R-:W-:Y:S01]  /*e0b0*/  STG.E.64 desc[UR36][R16.64], R4 ;  /* 0x0000000410007986 */ /* 0x000fe2000c101b24 */
[----:B------:R-:W-:Y:S05]  /*e0c0*/  EXIT ;  /* 0x000000000000794d */ /* 0x000fea0003800000 */
.L_x_2196:
        /* <DEDUP_REMOVED lines=10> */
[----:B------:R-:W-:Y:S01]  /*e170*/  STG.E.U8 desc[UR36][R16.64], R3 ;  /* 0x0000000310007986 */ /* 0x000fe2000c101124 */
[----:B------:R-:W-:Y:S05]  /*e180*/  EXIT ;  /* 0x000000000000794d */ /* 0x000fea0003800000 */
.L_x_2209:
[----:B------:R-:W-:-:S05]  /*e190*/  CS2R R6, SRZ ;  /* 0x0000000000067805 */ /* 0x000fca000001ff00 */
[----:B------:R-:W-:Y:S01]  /*e1a0*/  STG.E.128 desc[UR36][R16.64], R4 ;  /* 0x0000000410007986 */ /* 0x000fe2000c101d24 */
[----:B------:R-:W-:Y:S05]  /*e1b0*/  EXIT ;  /* 0x000000000000794d */ /* 0x000fea0003800000 */
.L_x_2208:
        /* <DEDUP_REMOVED lines=25> */
.L_x_2213:
[----:B------:R-:W-:Y:S05]  /*e350*/  BSYNC B0 ;  /* 0x0000000000007941 */ /* 0x000fea0003800000 */
.L_x_2212:
[----:B------:R-:W-:-:S05]  /*e360*/  LOP3.LUT R3, R0, R3, RZ, 0xfc, !PT ;  /* 0x0000000300037212 */ /* 0x000fca00078efcff */
[----:B------:R-:W-:Y:S01]  /*e370*/  STG.E.U8 desc[UR36][R16.64], R3 ;  /* 0x0000000310007986 */ /* 0x000fe2000c101124 */
[----:B------:R-:W-:Y:S05]  /*e380*/  EXIT ;  /* 0x000000000000794d */ /* 0x000fea0003800000 */
.L_x_2211:
        /* <DEDUP_REMOVED lines=17> */
.L_x_2215:
[----:B------:R-:W-:Y:S01]  /*e4a0*/  IMAD.MOV.U32 R0, RZ, RZ, 0x7f ;  /* 0x0000007fff007424 */ /* 0x000fe200078e00ff */
[----:B------:R-:W-:-:S04]  /*e4b0*/  ISETP.GT.U32.AND P0, PT, R2, 0x7f800000, PT ;  /* 0x7f8000000200780c */ /* 0x000fc80003f04070 */
[----:B------:R-:W-:-:S09]  /*e4c0*/  SEL R0, R0, 0x7c, P0 ;  /* 0x0000007c00007807 */ /* 0x000fd20000000000 */
.L_x_2216:
[----:B------:R-:W-:Y:S05]  /*e4d0*/  BSYNC B0 ;  /* 0x0000000000007941 */ /* 0x000fea0003800000 */
.L_x_2214:
[----:B------:R-:W-:-:S04]  /*e4e0*/  LOP3.LUT R2, R3, 0x80000000, RZ, 0xc0, !PT ;  /* 0x8000000003027812 */ /* 0x000fc800078ec0ff */
[----:B------:R-:W-:-:S04]  /*e4f0*/  SHF.R.U32.HI R3, RZ, 0x18, R2 ;  /* 0x00000018ff037819 */ /* 0x000fc80000011602 */
[----:B------:R-:W-:-:S05]  /*e500*/  LOP3.LUT R3, R0, R3, RZ, 0xfc, !PT ;  /* 0x0000000300037212 */ /* 0x000fca00078efcff */
[----:B------:R-:W-:Y:S01]  /*e510*/  STG.E.U8 desc[UR36][R16.64], R3 ;  /* 0x0000000310007986 */ /* 0x000fe2000c101124 */
[----:B------:R-:W-:Y:S05]  /*e520*/  EXIT ;  /* 0x000000000000794d */ /* 0x000fea0003800000 */
.L_x_2210:
[----:B------:R-:W-:Y:S01]  /*e530*/  UMOV UR4, 0xf0000000 ;  /* 0xf000000000047882 */ /* 0x000fe20000000000 */
[----:B------:R-:W-:Y:S01]  /*e540*/  UMOV UR5, 0x380fffff ;  /* 0x380fffff00057882 */ /* 0x000fe20000000000 */
[----:B------:R-:W0:Y:S01]  /*e550*/  F2F.F32.F64 R0, R4 ;  /* 0x0000000400007310 */ /* 0x000e220000301000 */
[----:B------:R-:W-:-:S14]  /*e560*/  DSETP.GEU.AND P0, PT, |R4|, UR4, PT ;  /* 0x0000000404007e2a */ /* 0x000fdc000bf0e200 */
[----:B0-----:R-:W-:-:S05]  /*e570*/  @!P0 FMUL R0, R0, 1.175494350822287508e-38 ;  /* 0x0080000000008820 */ /* 0x001fca0000400000 */
[----:B------:R-:W-:-:S05]  /*e580*/  F2FP.BF16.F32.PACK_AB R0, RZ, R0 ;  /* 0x00000000ff00723e */ /* 0x000fca00000010ff */
[----:B------:R-:W-:Y:S01]  /*e590*/  STG.E.U16 desc[UR36][R16.64], R0 ;  /* 0x0000000010007986 */ /* 0x000fe2000c101524 */
[----:B------:R-:W-:Y:S05]  /*e5a0*/  EXIT ;  /* 0x000000000000794d */ /* 0x000fea0003800000 */
.L_x_2207:
        /* <DEDUP_REMOVED lines=9> */
[----:B0-----:R-:W-:Y:S01]  /*e640*/  STG.E.U16 desc[UR36][R16.64], R5 ;  /* 0x0000000510007986 */ /* 0x001fe2000c101524 */
[----:B------:R-:W-:Y:S05]  /*e650*/  EXIT ;  /* 0x000000000000794d */ /* 0x000fea0003800000 */
.L_x_2219:
        /* <DEDUP_REMOVED lines=21> */
.L_x_2222:
[----:B------:R-:W-:-:S04]  /*e7b0*/  LOP3.LUT R2, R3, 0x80000000, RZ, 0xc0, !PT ;  /* 0x8000000003027812 */ /* 0x000fc800078ec0ff */
[----:B------:R-:W-:-:S04]  /*e7c0*/  SHF.R.U32.HI R3, RZ, 0x18, R2 ;  /* 0x00000018ff037819 */ /* 0x000fc80000011602 */
[----:B------:R-:W-:-:S04]  /*e7d0*/  LOP3.LUT R0, R0, R3, RZ, 0xfc, !PT ;  /* 0x0000000300007212 */ /* 0x000fc800078efcff */
[----:B------:R-:W-:-:S07]  /*e7e0*/  PRMT R8, R0, 0x7610, R8 ;  /* 0x0000761000087816 */ /* 0x000fce0000000008 */
.L_x_2221:
[----:B------:R-:W-:Y:S05]  /*e7f0*/  BSYNC B0 ;  /* 0x0000000000007941 */ /* 0x000fea0003800000 */
.L_x_2220:
[----:B------:R-:W-:Y:S01]  /*e800*/  STG.E.U8 desc[UR36][R16.64], R8 ;  /* 0x0000000810007986 */ /* 0x000fe2000c101124 */
[----:B------:R-:W-:Y:S05]  /*e810*/  EXIT ;  /* 0x000000000000794d */ /* 0x000fea0003800000 */
.L_x_2218:
        /* <DEDUP_REMOVED lines=21> */
.L_x_2225:
[----:B------:R-:W-:-:S04]  /*e970*/  LOP3.LUT R2, R3, 0x80000000, RZ, 0xc0, !PT ;  /* 0x8000000003027812 */ /* 0x000fc800078ec0ff */
[----:B------:R-:W-:-:S04]  /*e980*/  SHF.R.U32.HI R3, RZ, 0x18, R2 ;  /* 0x00000018ff037819 */ /* 0x000fc80000011602 */
[----:B------:R-:W-:-:S04]  /*e990*/  LOP3.LUT R0, R0, R3, RZ, 0xfc, !PT ;  /* 0x0000000300007212 */ /* 0x000fc800078efcff */
[----:B------:R-:W-:-:S07]  /*e9a0*/  PRMT R8, R0, 0x7610, R8 ;  /* 0x0000761000087816 */ /* 0x000fce0000000008 */
.L_x_2224:
[----:B------:R-:W-:Y:S05]  /*e9b0*/  BSYNC B0 ;  /* 0x0000000000007941 */ /* 0x000fea0003800000 */
.L_x_2223:
[----:B------:R-:W-:Y:S01]  /*e9c0*/  STG.E.U8 desc[UR36][R16.64], R8 ;  /* 0x0000000810007986 */ /* 0x000fe2000c101124 */
[----:B------:R-:W-:Y:S05]  /*e9d0*/  EXIT ;  /* 0x000000000000794d */ /* 0x000fea0003800000 */
.L_x_2217:
        /* <DEDUP_REMOVED lines=16> */
[----:B------:R-:W-:Y:S01]  /*eae0*/  HFMA2.MMA R3, -RZ, RZ, 0, 1.5199184417724609375e-05 ;  /* 0x000000ffff037435 */ /* 0x000fe200000001ff */
        /* <DEDUP_REMOVED lines=9> */
.L_x_2200:
        /* <DEDUP_REMOVED lines=16> */
.L_x_2228:
[----:B------:R-:W-:Y:S05]  /*ec80*/  EXIT ;  /* 0x000000000000794d */ /* 0x000fea0003800000 */
.L_x_2227:
[----:B------:R-:W0:Y:S02]  /*ec90*/  F2I.U64.F64.TRUNC R4, R4 ;  /* 0x0000000400047311 */ /* 0x000e24000030d800 */
[----:B0-----:R-:W-:Y:S01]  /*eca0*/  STG.E.64 desc[UR36][R16.64], R4 ;  /* 0x0000000410007986 */ /* 0x001fe2000c101b24 */
[----:B------:R-:W-:Y:S05]  /*ecb0*/  EXIT ;  /* 0x000000000000794d */ /* 0x000fea0003800000 */
.L_x_2226:
[----:B------:R-:W0:Y:S02]  /*ecc0*/  F2I.U32.F64.TRUNC R5, R4 ;  /* 0x0000000400057311 */ /* 0x000e24000030d000 */
[----:B0-----:R-:W-:Y:S01]  /*ecd0*/  STG.E desc[UR36][R16.64], R5 ;  /* 0x0000000510007986 */ /* 0x001fe2000c101924 */
[----:B------:R-:W-:Y:S05]  /*ece0*/  EXIT ;  /* 0x000000000000794d */ /* 0x000fea0003800000 */
        .weak           $__internal_0_$__cuda_sm20_div_rn_f64_full
        .type           $__internal_0_$__cuda_sm20_div_rn_f64_full,@function
        .size           $__internal_0_$__cuda_sm20_div_rn_f64_full,(.L_x_2932 - $__internal_0_$__cuda_sm20_div_rn_f64_full)
$__internal_0_$__cuda_sm20_div_rn_f64_full:
[C---:B------:R-:W-:Y:S01]  /*ecf0*/  FSETP.GEU.AND P0, PT, |R11|.reuse, 1.469367938527859385e-39, PT ;  /* 0x001000000b00780b */ /* 0x040fe20003f0e200 */
[----:B------:R-:W-:Y:S01]  /*ed00*/  IMAD.MOV.U32 R14, RZ, RZ, 0x1 ;  /* 0x00000001ff0e7424 */ /* 0x000fe200078e00ff */
[----:B------:R-:W-:Y:S01]  /*ed10*/  LOP3.LUT R8, R11, 0x800fffff, RZ, 0xc0, !PT ;  /* 0x800fffff0b087812 */ /* 0x000fe200078ec0ff */
[----:B------:R-:W-:Y:S01]  /*ed20*/  BSSY B2, `(.L_x_2229) ;  /* 0x0000054000027945 */ /* 0x000fe20003800000 */
[C---:B------:R-:W-:Y:S02]  /*ed30*/  FSETP.GEU.AND P2, PT, |R13|.reuse, 1.469367938527859385e-39, PT ;  /* 0x001000000d00780b */ /* 0x040fe40003f4e200 */
[----:B------:R-:W-:Y:S01]  /*ed40*/  LOP3.LUT R9, R8, 0x3ff00000, RZ, 0xfc, !PT ;  /* 0x3ff0000008097812 */ /* 0x000fe200078efcff */
[----:B------:R-:W-:Y:S01]  /*ed50*/  IMAD.MOV.U32 R8, RZ, RZ, R10 ;  /* 0x000000ffff087224 */ /* 0x000fe200078e000a */
[----:B------:R-:W-:Y:S02]  /*ed60*/  LOP3.LUT R3, R13, 0x7ff00000, RZ, 0xc0, !PT ;  /* 0x7ff000000d037812 */ /* 0x000fe400078ec0ff */
[----:B------:R-:W-:-:S03]  /*ed70*/  LOP3.LUT R6, R11, 0x7ff00000, RZ, 0xc0, !PT ;  /* 0x7ff000000b067812 */ /* 0x000fc600078ec0ff */
[----:B------:R-:W-:Y:S01]  /*ed80*/  @!P0 DMUL R8, R10, 8.98846567431157953865e+307 ;  /* 0x7fe000000a088828 */ /* 0x000fe20000000000 */
[----:B------:R-:W-:-:S03]  /*ed90*/  ISETP.GE.U32.AND P1, PT, R3, R6, PT ;  /* 0x000000060300720c */ /* 0x000fc60003f26070 */
[----:B------:R-:W-:Y:S01]  /*eda0*/  @!P2 LOP3.LUT R4, R11, 0x7ff00000, RZ, 0xc0, !PT ;  /* 0x7ff000000b04a812 */ /* 0x000fe200078ec0ff */
[----:B------:R-:W-:Y:S01]  /*edb0*/  @!P2 IMAD.MOV.U32 R24, RZ, RZ, RZ ;  /* 0x000000ffff18a224 */ /* 0x000fe200078e00ff */
[----:B------:R-:W0:Y:S02]  /*edc0*/  MUFU.RCP64H R15, R9 ;  /* 0x00000009000f7308 */ /* 0x000e240000001800 */
[----:B------:R-:W-:Y:S01]  /*edd0*/  @!P2 ISETP.GE.U32.AND P3, PT, R3, R4, PT ;  /* 0x000000040300a20c */ /* 0x000fe20003f66070 */
[----:B------:R-:W-:Y:S01]  /*ede0*/  IMAD.MOV.U32 R4, RZ, RZ, 0x1ca00000 ;  /* 0x1ca00000ff047424 */ /* 0x000fe200078e00ff */
[----:B------:R-:W-:-:S04]  /*edf0*/  @!P0 LOP3.LUT R6, R9, 0x7ff00000, RZ, 0xc0, !PT ;  /* 0x7ff0000009068812 */ /* 0x000fc800078ec0ff */
[----:B------:R-:W-:Y:S01]  /*ee00*/  @!P2 SEL R5, R4, 0x63400000, !P3 ;  /* 0x634000000405a807 */ /* 0x000fe20005800000 */
[----:B------:R-:W-:-:S03]  /*ee10*/  VIADD R32, R6, 0xffffffff ;  /* 0xffffffff06207836 */ /* 0x000fc60000000000 */
[----:B------:R-:W-:-:S04]  /*ee20*/  @!P2 LOP3.LUT R5, R5, 0x80000000, R13, 0xf8, !PT ;  /* 0x800000000505a812 */ /* 0x000fc800078ef80d */
[----:B------:R-:W-:Y:S01]  /*ee30*/  @!P2 LOP3.LUT R25, R5, 0x100000, RZ, 0xfc, !PT ;  /* 0x001000000519a812 */ /* 0x000fe200078efcff */
[----:B0-----:R-:W-:Y:S01]  /*ee40*/  DFMA R20, R14, -R8, 1 ;  /* 0x3ff000000e14742b */ /* 0x001fe20000000808 */
[----:B------:R-:W-:-:S07]  /*ee50*/  IMAD.MOV.U32 R5, RZ, RZ, R3 ;  /* 0x000000ffff057224 */ /* 0x000fce00078e0003 */
[----:B------:R-:W-:-:S08]  /*ee60*/  DFMA R20, R20, R20, R20 ;  /* 0x000000141414722b */ /* 0x000fd00000000014 */
[----:B------:R-:W-:Y:S01]  /*ee70*/  DFMA R20, R14, R20, R14 ;  /* 0x000000140e14722b */ /* 0x000fe2000000000e */
[----:B------:R-:W-:Y:S01]  /*ee80*/  SEL R15, R4, 0x63400000, !P1 ;  /* 0x63400000040f7807 */ /* 0x000fe20004800000 */
[----:B------:R-:W-:-:S03]  /*ee90*/  IMAD.MOV.U32 R14, RZ, RZ, R12 ;  /* 0x000000ffff0e7224 */ /* 0x000fc600078e000c */
[----:B------:R-:W-:-:S03]  /*eea0*/  LOP3.LUT R15, R15, 0x800fffff, R13, 0xf8, !PT ;  /* 0x800fffff0f0f7812 */ /* 0x000fc600078ef80d */
[----:B------:R-:W-:-:S03]  /*eeb0*/  DFMA R22, R20, -R8, 1 ;  /* 0x3ff000001416742b */ /* 0x000fc60000000808 */
[----:B------:R-:W-:-:S05]  /*eec0*/  @!P2 DFMA R14, R14, 2, -R24 ;  /* 0x400000000e0ea82b */ /* 0x000fca0000000818 */
[----:B------:R-:W-:-:S05]  /*eed0*/  DFMA R20, R20, R22, R20 ;  /* 0x000000161414722b */ /* 0x000fca0000000014 */
[----:B------:R-:W-:-:S03]  /*eee0*/  @!P2 LOP3.LUT R5, R15, 0x7ff00000, RZ, 0xc0, !PT ;  /* 0x7ff000000f05a812 */ /* 0x000fc600078ec0ff */
[----:B------:R-:W-:Y:S01]  /*eef0*/  DMUL R22, R20, R14 ;  /* 0x0000000e14167228 */ /* 0x000fe20000000000 */
[----:B------:R-:W-:-:S04]  /*ef00*/  IADD3 R7, R5, -0x1, RZ ;  /* 0xffffffff05077810 */ /* 0x000fc80007ffe0ff */
[----:B------:R-:W-:-:S03]  /*ef10*/  ISETP.GT.U32.AND P0, PT, R7, 0x7feffffe, PT ;  /* 0x7feffffe0700780c */ /* 0x000fc60003f04070 */
[----:B------:R-:W-:Y:S01]  /*ef20*/  DFMA R24, R22, -R8, R14 ;  /* 0x800000081618722b */ /* 0x000fe2000000000e */
[----:B------:R-:W-:-:S07]  /*ef30*/  ISETP.GT.U32.OR P0, PT, R32, 0x7feffffe, P0 ;  /* 0x7feffffe2000780c */ /* 0x000fce0000704470 */
[----:B------:R-:W-:-:S06]  /*ef40*/  DFMA R24, R20, R24, R22 ;  /* 0x000000181418722b */ /* 0x000fcc0000000016 */
[----:B------:R-:W-:Y:S05]  /*ef50*/  @P0 BRA `(.L_x_2230) ;  /* 0x00000000006c0947 */ /* 0x000fea0003800000 */
[----:B------:R-:W-:-:S04]  /*ef60*/  LOP3.LUT R6, R11, 0x7ff00000, RZ, 0xc0, !PT ;  /* 0x7ff000000b067812 */ /* 0x000fc800078ec0ff */
[CC--:B------:R-:W-:Y:S02]  /*ef70*/  VIADDMNMX R5, R3.reuse, -R6.reuse, 0xb9600000, !PT ;  /* 0xb960000003057446 */ /* 0x0c0fe40007800906 */
[----:B------:R-:W-:Y:S01]  /*ef80*/  ISETP.GE.U32.AND P0, PT, R3, R6, PT ;  /* 0x000000060300720c */ /* 0x000fe20003f06070 */
[----:B------:R-:W-:Y:S01]  /*ef90*/  IMAD.MOV.U32 R6, RZ, RZ, RZ ;  /* 0x000000ffff067224 */ /* 0x000fe200078e00ff */
[----:B------:R-:W-:Y:S02]  /*efa0*/  VIMNMX R5, R5, 0x46a00000, PT ;  /* 0x46a0000005057848 */ /* 0x000fe40003fe0100 */
[----:B------:R-:W-:-:S05]  /*efb0*/  SEL R4, R4, 0x63400000, !P0 ;  /* 0x6340000004047807 */ /* 0x000fca0004000000 */
[----:B------:R-:W-:-:S04]  /*efc0*/  IMAD.IADD R4, R5, 0x1, -R4 ;  /* 0x0000000105047824 */ /* 0x000fc800078e0a04 */
[----:B------:R-:W-:-:S06]  /*efd0*/  VIADD R7, R4, 0x7fe00000 ;  /* 0x7fe0000004077836 */ /* 0x000fcc0000000000 */
[----:B------:R-:W-:-:S10]  /*efe0*/  DMUL R20, R24, R6 ;  /* 0x0000000618147228 */ /* 0x000fd40000000000 */
[----:B------:R-:W-:-:S13]  /*eff0*/  FSETP.GTU.AND P0, PT, |R21|, 1.469367938527859385e-39, PT ;  /* 0x001000001500780b */ /* 0x000fda0003f0c200 */
[----:B------:R-:W-:Y:S05]  /*f000*/  @P0 BRA `(.L_x_2231) ;  /* 0x0000000000940947 */ /* 0x000fea0003800000 */
[----:B------:R-:W-:-:S06]  /*f010*/  DFMA R8, R24, -R8, R14 ;  /* 0x800000081808722b */ /* 0x000fcc000000000e */
[----:B------:R-:W-:-:S04]  /*f020*/  IMAD.MOV.U32 R8, RZ, RZ, RZ ;  /* 0x000000ffff087224 */ /* 0x000fc800078e00ff */
[C---:B------:R-:W-:Y:S02]  /*f030*/  FSETP.NEU.AND P0, PT, R9.reuse, RZ, PT ;  /* 0x000000ff0900720b */ /* 0x040fe40003f0d000 */
[----:B------:R-:W-:-:S04]  /*f040*/  LOP3.LUT R11, R9, 0x80000000, R11, 0x48, !PT ;  /* 0x80000000090b7812 */ /* 0x000fc800078e480b */
[----:B------:R-:W-:-:S07]  /*f050*/  LOP3.LUT R9, R11, R7, RZ, 0xfc, !PT ;  /* 0x000000070b097212 */ /* 0x000fce00078efcff */
[----:B------:R-:W-:Y:S05]  /*f060*/  @!P0 BRA `(.L_x_2231) ;  /* 0x00000000007c8947 */ /* 0x000fea0003800000 */
[----:B------:R-:W-:Y:S01]  /*f070*/  IMAD.MOV R7, RZ, RZ, -R4 ;  /* 0x000000ffff077224 */ /* 0x000fe200078e0a04 */
[----:B------:R-:W-:Y:S01]  /*f080*/  DMUL.RP R8, R24, R8 ;  /* 0x0000000818087228 */ /* 0x000fe20000008000 */
[----:B------:R-:W-:Y:S01]  /*f090*/  IMAD.MOV.U32 R6, RZ, RZ, RZ ;  /* 0x000000ffff067224 */ /* 0x000fe200078e00ff */
[----:B------:R-:W-:-:S05]  /*f0a0*/  IADD3 R3, -R4, -0x43300000, RZ ;  /* 0xbcd0000004037810 */ /* 0x000fca0007ffe1ff */
[----:B------:R-:W-:-:S03]  /*f0b0*/  DFMA R6, R20, -R6, R24 ;  /* 0x800000061406722b */ /* 0x000fc60000000018 */
[----:B------:R-:W-:-:S07]  /*f0c0*/  LOP3.LUT R11, R9, R11, RZ, 0x3c, !PT ;  /* 0x0000000b090b7212 */ /* 0x000fce00078e3cff */
[----:B------:R-:W-:-:S04]  /*f0d0*/  FSETP.NEU.AND P0, PT, |R7|, R3, PT ;  /* 0x000000030700720b */ /* 0x000fc80003f0d200 */
[----:B------:R-:W-:Y:S02]  /*f0e0*/  FSEL R20, R8, R20, !P0 ;  /* 0x0000001408147208 */ /* 0x000fe40004000000 */
[----:B------:R-:W-:Y:S01]  /*f0f0*/  FSEL R21, R11, R21, !P0 ;  /* 0x000000150b157208 */ /* 0x000fe20004000000 */
[----:B------:R-:W-:Y:S06]  /*f100*/  BRA `(.L_x_2231) ;  /* 0x0000000000547947 */ /* 0x000fec0003800000 */
.L_x_2230:
[----:B------:R-:W-:-:S14]  /*f110*/  DSETP.NAN.AND P0, PT, R12, R12, PT ;  /* 0x0000000c0c00722a */ /* 0x000fdc0003f08000 */
[----:B------:R-:W-:Y:S05]  /*f120*/  @P0 BRA `(.L_x_2232) ;  /* 0x0000000000440947 */ /* 0x000fea0003800000 */
[----:B------:R-:W-:-:S14]  /*f130*/  DSETP.NAN.AND P0, PT, R10, R10, PT ;  /* 0x0000000a0a00722a */ /* 0x000fdc0003f08000 */
[----:B------:R-:W-:Y:S05]  /*f140*/  @P0 BRA `(.L_x_2233) ;  /* 0x0000000000300947 */ /* 0x000fea0003800000 */
[----:B------:R-:W-:Y:S01]  /*f150*/  ISETP.NE.AND P0, PT, R5, R6, PT ;  /* 0x000000060500720c */ /* 0x000fe20003f05270 */
[----:B------:R-:W-:Y:S02]  /*f160*/  IMAD.MOV.U32 R20, RZ, RZ, 0x0 ;  /* 0x00000000ff147424 */ /* 0x000fe400078e00ff */
[----:B------:R-:W-:-:S10]  /*f170*/  IMAD.MOV.U32 R21, RZ, RZ, -0x80000 ;  /* 0xfff80000ff157424 */ /* 0x000fd400078e00ff */
[----:B------:R-:W-:Y:S05]  /*f180*/  @!P0 BRA `(.L_x_2231) ;  /* 0x0000000000348947 */ /* 0x000fea0003800000 */
[----:B------:R-:W-:Y:S02]  /*f190*/  ISETP.NE.AND P0, PT, R5, 0x7ff00000, PT ;  /* 0x7ff000000500780c */ /* 0x000fe40003f05270 */
[----:B------:R-:W-:Y:S02]  /*f1a0*/  LOP3.LUT R21, R13, 0x80000000, R11, 0x48, !PT ;  /* 0x800000000d157812 */ /* 0x000fe400078e480b */
[----:B------:R-:W-:-:S13]  /*f1b0*/  ISETP.EQ.OR P0, PT, R6, RZ, !P0 ;  /* 0x000000ff0600720c */ /* 0x000fda0004702670 */
[----:B------:R-:W-:Y:S01]  /*f1c0*/  @P0 LOP3.LUT R3, R21, 0x7ff00000, RZ, 0xfc, !PT ;  /* 0x7ff0000015030812 */ /* 0x000fe200078efcff */
[----:B------:R-:W-:Y:S02]  /*f1d0*/  @!P0 IMAD.MOV.U32 R20, RZ, RZ, RZ ;  /* 0x000000ffff148224 */ /* 0x000fe400078e00ff */
[----:B------:R-:W-:Y:S02]  /*f1e0*/  @P0 IMAD.MOV.U32 R20, RZ, RZ, RZ ;  /* 0x000000ffff140224 */ /* 0x000fe400078e00ff */
[----:B------:R-:W-:Y:S01]  /*f1f0*/  @P0 IMAD.MOV.U32 R21, RZ, RZ, R3 ;  /* 0x000000ffff150224 */ /* 0x000fe200078e0003 */
[----:B------:R-:W-:Y:S06]  /*f200*/  BRA `(.L_x_2231) ;  /* 0x0000000000147947 */ /* 0x000fec0003800000 */
.L_x_2233:
[----:B------:R-:W-:Y:S01]  /*f210*/  LOP3.LUT R21, R11, 0x80000, RZ, 0xfc, !PT ;  /* 0x000800000b157812 */ /* 0x000fe200078efcff */
[----:B------:R-:W-:Y:S01]  /*f220*/  IMAD.MOV.U32 R20, RZ, RZ, R10 ;  /* 0x000000ffff147224 */ /* 0x000fe200078e000a */
[----:B------:R-:W-:Y:S06]  /*f230*/  BRA `(.L_x_2231) ;  /* 0x0000000000087947 */ /* 0x000fec0003800000 */
.L_x_2232:
[----:B------:R-:W-:Y:S01]  /*f240*/  LOP3.LUT R21, R13, 0x80000, RZ, 0xfc, !PT ;  /* 0x000800000d157812 */ /* 0x000fe200078efcff */
[----:B------:R-:W-:-:S07]  /*f250*/  IMAD.MOV.U32 R20, RZ, RZ, R12 ;  /* 0x000000ffff147224 */ /* 0x000fce00078e000c */
.L_x_2231:
[----:B------:R-:W-:Y:S05]  /*f260*/  BSYNC B2 ;  /* 0x0000000000027941 */ /* 0x000fea0003800000 */
.L_x_2229:
[----:B------:R-:W-:Y:S02]  /*f270*/  IMAD.MOV.U32 R4, RZ, RZ, R0 ;  /* 0x000000ffff047224 */ /* 0x000fe400078e0000 */
[----:B------:R-:W-:Y:S02]  /*f280*/  IMAD.MOV.U32 R5, RZ, RZ, 0x0 ;  /* 0x00000000ff057424 */ /* 0x000fe400078e00ff */
[----:B------:R-:W-:Y:S02]  /*f290*/  IMAD.MOV.U32 R3, RZ, RZ, R21 ;  /* 0x000000ffff037224 */ /* 0x000fe400078e0015 */
[----:B------:R-:W-:Y:S05]  /*f2a0*/  RET.REL.NODEC R4 `(_ZN2at6native18elementwise_kernelILi128ELi4EZNS0_15gpu_kernel_implIZZZNS0_16sinh_kernel_cudaERNS_18TensorIteratorBaseEENKUlvE0_clEvENKUlvE_clEvEUldE_EEvS4_RKT_EUliE_EEviT1_) ;  /* 0xffffff0c04547950 */ /* 0x000fea0003c3ffff */
.L_x_2234:
        /* <DEDUP_REMOVED lines=13> */
.L_x_2932:


//--------------------- .text._ZN2at6native27unrolled_elementwise_kernelIZZZNS0_16sinh_kernel_cudaERNS_18TensorIteratorBaseEENKUlvE0_clEvENKUlvE_clEvEUldE_St5arrayIPcLm2EELi4E23TrivialOffsetCalculatorILi1EjESB_NS0_6memory12LoadWithCastILi1EEENSC_13StoreWithCastILi1EEEEEviT_T0_T2_T3_T4_T5_ --------------------------
	.section	.text._ZN2at6native27unrolled_elementwise_kernelIZZZNS0_16sinh_kernel_cudaERNS_18TensorIteratorBaseEENKUlvE0_clEvENKUlvE_clEvEUldE_St5arrayIPcLm2EELi4E23TrivialOffsetCalculatorILi1EjESB_NS0_6memory12LoadWithCastILi1EEENSC_13StoreWithCastILi1EEEEEviT_T0_T2_T3_T4_T5_,"ax",@progbits
	.align	128
        .global         _ZN2at6native27unrolled_elementwise_kernelIZZZNS0_16sinh_kernel_cudaERNS_18TensorIteratorBaseEENKUlvE0_clEvENKUlvE_clEvEUldE_St5arrayIPcLm2EELi4E23TrivialOffsetCalculatorILi1EjESB_NS0_6memory12LoadWithCastILi1EEENSC_13StoreWithCastILi1EEEEEviT_T0_T2_T3_T4_T5_
        .type           _ZN2at6native27unrolled_elementwise_kernelIZZZNS0_16sinh_kernel_cudaERNS_18TensorIteratorBaseEENKUlvE0_clEvENKUlvE_clEvEUldE_St5arrayIPcLm2EELi4E23TrivialOffsetCalculatorILi1EjESB_NS0_6memory12LoadWithCastILi1EEENSC_13StoreWithCastILi1EEEEEviT_T0_T2_T3_T4_T5_,@function
        .size           _ZN2at6native27unrolled_elementwise_kernelIZZZNS0_16sinh_kernel_cudaERNS_18TensorIteratorBaseEENKUlvE0_clEvENKUlvE_clEvEUldE_St5arrayIPcLm2EELi4E23TrivialOffsetCalculatorILi1EjESB_NS0_6memory12LoadWithCastILi1EEENSC_13StoreWithCastILi1EEEEEviT_T0_T2_T3_T4_T5_,(.L_x_2933 - _ZN2at6native27unrolled_elementwise_kernelIZZZNS0_16sinh_kernel_cudaERNS_18TensorIteratorBaseEENKUlvE0_clEvENKUlvE_clEvEUldE_St5arrayIPcLm2EELi4E23TrivialOffsetCalculatorILi1EjESB_NS0_6memory12LoadWithCastILi1EEENSC_13StoreWithCastILi1EEEEEviT_T0_T2_T3_T4_T5_)
        .other          _ZN2at6native27unrolled_elementwise_kernelIZZZNS0_16sinh_kernel_cudaERNS_18TensorIteratorBaseEENKUlvE0_clEvENKUlvE_clEvEUldE_St5arrayIPcLm2EELi4E23TrivialOffsetCalculatorILi1EjESB_NS0_6memory12LoadWithCastILi1EEENSC_13StoreWithCastILi1EEEEEviT_T0_T2_T3_T4_T5_,@"STO_CUDA_ENTRY STV_DEFAULT"
_ZN2at6native27unrolled_elementwise_kernelIZZZNS0_16sinh_kernel_cudaERNS_18TensorIteratorBaseEENKUlvE0_clEvENKUlvE_clEvEUldE_St5arrayIPcLm2EELi4E23TrivialOffsetCalculatorILi1EjESB_NS0_6memory12LoadWithCastILi1EEENSC_13StoreWithCastILi1EEEEEviT_T0_T2_T3_T4_T5_:
.text._ZN2at6native27unrolled_elementwise_kernelIZZZNS0_16sinh_kernel_cudaERNS_18TensorIteratorBaseEENKUlvE0_clEvENKUlvE_clEvEUldE_St5arrayIPcLm2EELi4E23TrivialOffsetCalculatorILi1EjESB_NS0_6memory12LoadWithCastILi1EEENSC_13StoreWithCastILi1EEEEEviT_T0_T2_T3_T4_T5_:
[----:B------:R-:W0:Y:S01]  /*0000*/  LDC R1, c[0x0][0x28] ;  /* 0x00000a00ff017b82 */ /* 0x000e220000000800 */
[----:B------:R-:W1:Y:S07]  /*0010*/  S2R R26, SR_CTAID.X ;  /* 0x00000000001a7919 */ /* 0x000e6e0000002500 */
[----:B------:R-:W1:Y:S01]  /*0020*/  LDC R27, c[0x0][0x210] ;  /* 0x00008400ff1b7b82 */ /* 0x000e620000000800 */
[----:B------:R-:W-:Y:S01]  /*0030*/  ULDC.64 UR36, c[0x0][0x208] ;  /* 0x0000820000247ab9 */ /* 0x000fe20000000a00 */
[----:B------:R-:W-:Y:S01]  /*0040*/  BSSY B6, `(.L_x_2235) ;  /* 0x00000fe000067945 */ /* 0x000fe20003800000 */
[----:B------:R-:W2:Y:S01]  /*0050*/  S2R R29, SR_TID.X ;  /* 0x00000000001d7919 */ /* 0x000ea20000002100 */
[----:B------:R-:W-:-:S02]  /*0060*/  CS2R R24, SRZ ;  /* 0x0000000000187805 */ /* 0x000fc4000001ff00 */
[----:B------:R-:W-:Y:S02]  /*0070*/  CS2R R22, SRZ ;  /* 0x0000000000167805 */ /* 0x000fe4000001ff00 */
        /* <DEDUP_REMOVED lines=24> */
.L_x_2240:
[----:B------:R-:W2:Y:S02]  /*0200*/  LDG.E.U8 R2, desc[UR36][R2.64] ;  /* 0x0000002402027981 */ /* 0x000ea4000c1e1100 */
[----:B--2---:R0:W1:Y:S01]  /*0210*/  I2F.F64.U16 R22, R2 ;  /* 0x0000000200167312 */ /* 0x0040620000101800 */
[----:B------:R-:W-:Y:S05]  /*0220*/  BRA `(.L_x_2242) ;  /* 0x0000000c00747947 */ /* 0x000fea0003800000 */
.L_x_2239:
        /* <DEDUP_REMOVED lines=9> */
.L_x_2244:
[----:B------:R-:W2:Y:S02]  /*02c0*/  LDG.E R2, desc[UR36][R2.64] ;  /* 0x0000002402027981 */ /* 0x000ea4000c1e1900 */
[----:B--2---:R1:W2:Y:S01]  /*02d0*/  I2F.F64 R22, R2 ;  /* 0x0000000200167312 */ /* 0x0042a20000201c00 */
[----:B------:R-:W-:Y:S05]  /*02e0*/  BRA `(.L_x_2242) ;  /* 0x0000000c00447947 */ /* 0x000fea0003800000 */
.L_x_2243:
[----:B------:R-:W2:Y:S02]  /*02f0*/  LDG.E.U16 R2, desc[UR36][R2.64] ;  /* 0x0000002402027981 */ /* 0x000ea4000c1e1500 */
[----:B--2---:R3:W4:Y:S01]  /*0300*/  I2F.F64.S16 R22, R2 ;  /* 0x0000000200167312 */ /* 0x0047220000101c00 */
[----:B------:R-:W-:Y:S05]  /*0310*/  BRA `(.L_x_2242) ;  /* 0x0000000c00387947 */ /* 0x000fea0003800000 */
.L_x_2238:
        /* <DEDUP_REMOVED lines=10> */
.L_x_2246:
[----:B------:R-:W2:Y:S02]  /*03c0*/  LDG.E.U16 R0, desc[UR36][R2.64] ;  /* 0x0000002402007981 */ /* 0x000ea4000c1e1500 */
[----:B--2---:R-:W-:-:S05]  /*03d0*/  HADD2.F32 R0, -RZ, R0.H0_H0 ;  /* 0x20000000ff007230 */ /* 0x004fca0000004100 */
[----:B------:R-:W-:-:S04]  /*03e0*/  FMUL.FTZ R0, R0, 1 ;  /* 0x3f80000000007820 */ /* 0x000fc80000410000 */
[----:B------:R0:W1:Y:S01]  /*03f0*/  F2F.F64.F32 R22, R0 ;  /* 0x0000000000167310 */ /* 0x0000620000201800 */
[----:B------:R-:W-:Y:S05]  /*0400*/  BRA `(.L_x_2242) ;  /* 0x0000000800fc7947 */ /* 0x000fea0003800000 */
.L_x_2245:
        /* <DEDUP_REMOVED lines=10> */
.L_x_2248:
[----:B------:R-:W2:Y:S02]  /*04b0*/  LDG.E.U16 R2, desc[UR36][R2.64] ;  /* 0x0000002402027981 */ /* 0x000ea4000c1e1500 */
[----:B--2---:R-:W-:-:S05]  /*04c0*/  HADD2.F32 R0, -RZ, R2.H0_H0 ;  /* 0x20000002ff007230 */ /* 0x004fca0000004100 */
[----:B------:R-:W-:-:S04]  /*04d0*/  FMUL.FTZ R0, R0, 1 ;  /* 0x3f80000000007820 */ /* 0x000fc80000410000 */
[----:B------:R0:W1:Y:S01]  /*04e0*/  F2F.F64.F32 R22, R0 ;  /* 0x0000000000167310 */ /* 0x0000620000201800 */
[----:B------:R-:W-:Y:S05]  /*04f0*/  BRA `(.L_x_2242) ;  /* 0x0000000800c07947 */ /* 0x000fea0003800000 */
.L_x_2247:
[----:B------:R0:W5:Y:S01]  /*0500*/  LDG.E.64 R22, desc[UR36][R2.64] ;  /* 0x0000002402167981 */ /* 0x000162000c1e1b00 */
[----:B------:R-:W-:Y:S05]  /*0510*/  BRA `(.L_x_2242) ;  /* 0x0000000800b87947 */ /* 0x000fea0003800000 */
.L_x_2237:
        /* <DEDUP_REMOVED lines=13> */
.L_x_2251:
[----:B------:R0:W5:Y:S01]  /*05f0*/  LDG.E.64 R22, desc[UR36][R2.64] ;  /* 0x0000002402167981 */ /* 0x000162000c1e1b00 */
[----:B------:R-:W-:Y:S05]  /*0600*/  BRA `(.L_x_2242) ;  /* 0x00000008007c7947 */ /* 0x000fea0003800000 */
.L_x_2250:
        /* <DEDUP_REMOVED lines=28> */
.L_x_2253:
        /* <DEDUP_REMOVED lines=16> */
.L_x_2252:
[----:B------:R-:W2:Y:S02]  /*08d0*/  LDG.E.U16 R0, desc[UR36][R2.64] ;  /* 0x0000002402007981 */ /* 0x000ea4000c1e1500 */
[----:B--2---:R-:W-:-:S04]  /*08e0*/  IMAD.U32 R0, R0, 0x10000, RZ ;  /* 0x0001000000007824 */ /* 0x004fc800078e00ff */
[----:B------:R-:W-:-:S04]  /*08f0*/  FMUL.FTZ R0, R0, 1 ;  /* 0x3f80000000007820 */ /* 0x000fc80000410000 */
[----:B------:R0:W1:Y:S01]  /*0900*/  F2F.F64.F32 R22, R0 ;  /* 0x0000000000167310 */ /* 0x0000620000201800 */
[----:B------:R-:W-:Y:S05]  /*0910*/  BRA `(.L_x_2242) ;  /* 0x0000000400b87947 */ /* 0x000fea0003800000 */
.L_x_2249:
        /* <DEDUP_REMOVED lines=11> */
.L_x_2256:
        /* <DEDUP_REMOVED lines=21> */
.L_x_2260:
[----:B------:R-:W-:Y:S05]  /*0b20*/  BSYNC B1 ;  /* 0x0000000000017941 */ /* 0x000fea0003800000 */
.L_x_2259:
[----:B------:R-:W-:Y:S01]  /*0b30*/  LEA R3, R0, 0x3b800000, 0x17 ;  /* 0x3b80000000037811 */ /* 0x000fe200078eb8ff */
[----:B------:R-:W-:-:S05]  /*0b40*/  IMAD.SHL.U32 R0, R2, 0x100000, RZ ;  /* 0x0010000002007824 */ /* 0x000fca00078e00ff */
[----:B------:R-:W-:-:S07]  /*0b50*/  LOP3.LUT R0, R3, R0, R4, 0xfe, !PT ;  /* 0x0000000003007212 */ /* 0x000fce00078efe04 */
.L_x_2258:
[----:B------:R-:W-:Y:S05]  /*0b60*/  BSYNC B0 ;  /* 0x0000000000007941 */ /* 0x000fea0003800000 */
.L_x_2257:
[----:B------:R-:W-:-:S04]  /*0b70*/  FMUL.FTZ R0, R0, 1 ;  /* 0x3f80000000007820 */ /* 0x000fc80000410000 */
[----:B------:R0:W1:Y:S01]  /*0b80*/  F2F.F64.F32 R22, R0 ;  /* 0x0000000000167310 */ /* 0x0000620000201800 */
[----:B------:R-:W-:Y:S05]  /*0b90*/  BRA `(.L_x_2242) ;  /* 0x0000000400187947 */ /* 0x000fea0003800000 */
.L_x_2255:
        /* <DEDUP_REMOVED lines=21> */
.L_x_2264:
[----:B------:R-:W-:Y:S05]  /*0cf0*/  BSYNC B1 ;  /* 0x0000000000017941 */ /* 0x000fea0003800000 */
.L_x_2263:
[----:B------:R-:W-:Y:S01]  /*0d00*/  LEA R3, R0, 0x37800000, 0x17 ;  /* 0x3780000000037811 */ /* 0x000fe200078eb8ff */
[----:B------:R-:W-:-:S05]  /*0d10*/  IMAD.SHL.U32 R0, R2, 0x200000, RZ ;  /* 0x0020000002007824 */ /* 0x000fca00078e00ff */
[----:B------:R-:W-:-:S07]  /*0d20*/  LOP3.LUT R0, R3, R0, R4, 0xfe, !PT ;  /* 0x0000000003007212 */ /* 0x000fce00078efe04 */
.L_x_2262:
[----:B------:R-:W-:Y:S05]  /*0d30*/  BSYNC B0 ;  /* 0x0000000000007941 */ /* 0x000fea0003800000 */
.L_x_2261:
[----:B------:R-:W-:-:S04]  /*0d40*/  FMUL.FTZ R0, R0, 1 ;  /* 0x3f80000000007820 */ /* 0x000fc80000410000 */
[----:B------:R0:W1:Y:S01]  /*0d50*/  F2F.F64.F32 R22, R0 ;  /* 0x0000000000167310 */ /* 0x0000620000201800 */
[----:B------:R-:W-:Y:S05]  /*0d60*/  BRA `(.L_x_2242) ;  /* 0x0000000000a47947 */ /* 0x000fea0003800000 */
.L_x_2254:
        /* <DEDUP_REMOVED lines=14> */
.L_x_2268:
[----:B------:R-:W-:Y:S05]  /*0e50*/  BSYNC B0 ;  /* 0x0000000000007941 */ /* 0x000fea0003800000 */
.L_x_2267:
[----:B------:R-:W-:-:S04]  /*0e60*/  FMUL.FTZ R0, R0, 1 ;  /* 0x3f80000000007820 */ /* 0x000fc80000410000 */
[----:B------:R0:W1:Y:S01]  /*0e70*/  F2F.F64.F32 R22, R0 ;  /* 0x0000000000167310 */ /* 0x0000620000201800 */
[----:B------:R-:W-:Y:S05]  /*0e80*/  BRA `(.L_x_2242) ;  /* 0x00000000005c7947 */ /* 0x000fea0003800000 */
.L_x_2241:
        /* <DEDUP_REMOVED lines=16> */
.L_x_2269:
[----:B------:R-:W-:Y:S01]  /*0f90*/  CS2R R22, SRZ ;  /* 0x0000000000167805 */ /* 0x000fe2000001ff00 */
[----:B------:R-:W-:Y:S06]  /*0fa0*/  BRA `(.L_x_2242) ;  /* 0x0000000000147947 */ /* 0x000fec0003800000 */
.L_x_2266:
[----:B------:R-:W2:Y:S02]  /*0fb0*/  LDG.E.64 R22, desc[UR36][R2.64] ;  /* 0x0000002402167981 */ /* 0x000ea4000c1e1b00 */
[----:B--2---:R-:W0:Y:S01]  /*0fc0*/  I2F.F64.U64 R22, R22 ;  /* 0x0000001600167312 */ /* 0x004e220000301800 */
[----:B------:R-:W-:Y:S05]  /*0fd0*/  BRA `(.L_x_2242) ;  /* 0x0000000000087947 */ /* 0x000fea0003800000 */
.L_x_2265:
[----:B------:R-:W2:Y:S02]  /*0fe0*/  LDG.E R2, desc[UR36][R2.64] ;  /* 0x0000002402027981 */ /* 0x000ea4000c1e1900 */
[----:B--2---:R0:W1:Y:S02]  /*0ff0*/  I2F.F64.U32 R22, R2 ;  /* 0x0000000200167312 */ /* 0x0040640000201800 */
.L_x_2242:
[----:B------:R-:W3:Y:S02]  /*1000*/  S2R R29, SR_TID.X ;  /* 0x00000000001d7919 */ /* 0x000ee40000002100 */
[----:B---3--:R-:W-:-:S07]  /*1010*/  VIADD R29, R29, 0x80 ;  /* 0x000000801d1d7836 */ /* 0x008fce0000000000 */
.L_x_2236:
[----:B------:R-:W-:Y:S05]  /*1020*/  BSYNC B6 ;  /* 0x0000000000067941 */ /* 0x000fea0003800000 */
.L_x_2235:
        /* <DEDUP_REMOVED lines=21> */
[----:B------:R-:W3:Y:S02]  /*1180*/  LDG.E.S8 R2, desc[UR36][R2.64] ;  /* 0x0000002402027981 */ /* 0x000ee4000c1e1300 */
[----:B---3--:R0:W1:Y:S01]  /*1190*/  I2F.F64.S16 R24, R2 ;  /* 0x0000000200187312 */ /* 0x0080620000101c00 */
[----:B------:R-:W-:Y:S05]  /*11a0*/  BRA `(.L_x_2277) ;  /* 0x0000000c007c7947 */ /* 0x000fea0003800000 */
.L_x_2275:
[----:B------:R-:W3:Y:S02]  /*11b0*/  LDG.E.U8 R2, desc[UR36][R2.64] ;  /* 0x0000002402027981 */ /* 0x000ee4000c1e1100 */
[----:B---3--:R0:W1:Y:S01]  /*11c0*/  I2F.F64.U16 R24, R2 ;  /* 0x0000000200187312 */ /* 0x0080620000101800 */
[----:B------:R-:W-:Y:S05]  /*11d0*/  BRA `(.L_x_2277) ;  /* 0x0000000c00707947 */ /* 0x000fea0003800000 */
.L_x_2274:
[----:B------:R-:W-:-:S13]  /*11e0*/  ISETP.NE.AND P0, PT, R0, 0x2, PT ;  /* 0x000000020000780c */ /* 0x000fda0003f05270 */
[----:B------:R-:W-:Y:S05]  /*11f0*/  @!P0 BRA `(.L_x_2278) ;  /* 0x0000000000288947 */ /* 0x000fea0003800000 */
[----:B------:R-:W-:-:S13]  /*1200*/  ISETP.NE.AND P0, PT, R0, 0x3, PT ;  /* 0x000000030000780c */ /* 0x000fda0003f05270 */
[----:B------:R-:W-:Y:S05]  /*1210*/  @!P0 BRA `(.L_x_2279) ;  /* 0x0000000000148947 */ /* 0x000fea0003800000 */
[----:B------:R-:W-:-:S13]  /*1220*/  ISETP.NE.AND P0, PT, R0, 0x4, PT ;  /* 0x000000040000780c */ /* 0x000fda0003f05270 */
[----:B------:R-:W-:Y:S05]  /*1230*/  @P0 BRA `(.L_x_2276) ;  /* 0x0000000800fc0947 */ /* 0x000fea0003800000 */
[----:B------:R-:W3:Y:S02]  /*1240*/  LDG.E.64 R24, desc[UR36][R2.64] ;  /* 0x0000002402187981 */ /* 0x000ee4000c1e1b00 */
[----:B---3--:R-:W0:Y:S01]  /*1250*/  I2F.F64.S64 R24, R24 ;  /* 0x0000001800187312 */ /* 0x008e220000301c00 */
[----:B------:R-:W-:Y:S05]  /*1260*/  BRA `(.L_x_2277) ;  /* 0x0000000c004c7947 */ /* 0x000fea0003800000 */
.L_x_2279:
[----:B------:R-:W3:Y:S02]  /*1270*/  LDG.E R2, desc[UR36][R2.64] ;  /* 0x0000002402027981 */ /* 0x000ee4000c1e1900 */
[----:B---3--:R0:W1:Y:S01]  /*1280*/  I2F.F64 R24, R2 ;  /* 0x0000000200187312 */ /* 0x0080620000201c00 */
[----:B------:R-:W-:Y:S05]  /*1290*/  BRA `(.L_x_2277) ;  /* 0x0000000c00407947 */ /* 0x000fea0003800000 */
.L_x_2278:
[----:B------:R-:W3:Y:S02]  /*12a0*/  LDG.E.U16 R2, desc[UR36][R2.64] ;  /* 0x0000002402027981 */ /* 0x000ee4000c1e1500 */
[----:B---3--:R0:W1:Y:S01]  /*12b0*/  I2F.F64.S16 R24, R2 ;  /* 0x0000000200187312 */ /* 0x0080620000101c00 */
[----:B------:R-:W-:Y:S05]  /*12c0*/  BRA `(.L_x_2277) ;  /* 0x0000000c00347947 */ /* 0x000fea0003800000 */
.L_x_2273:
[----:B------:R-:W-:-:S13]  /*12d0*/  ISETP.GT.AND P0, PT, R0, 0x6, PT ;  /* 0x000000060000780c */ /* 0x000fda0003f04270 */
[----:B------:R-:W-:Y:S05]  /*12e0*/  @P0 BRA `(.L_x_2280) ;  /* 0x0000000000340947 */ /* 0x000fea0003800000 */
[----:B------:R-:W-:-:S13]  /*12f0*/  ISETP.NE.AND P0, PT, R0, 0x5, PT ;  /* 0x000000050000780c */ /* 0x000fda0003f05270 */
[----:B------:R-:W-:Y:S05]  /*1300*/  @!P0 BRA `(.L_x_2281) ;  /* 0x0000000000188947 */ /* 0x000fea0003800000 */
[----:B------:R-:W-:-:S13]  /*1310*/  ISETP.NE.AND P0, PT, R0, 0x6, PT ;  /* 0x000000060000780c */ /* 0x000fda0003f05270 */
[----:B------:R-:W-:Y:S05]  /*1320*/  @P0 BRA `(.L_x_2276) ;  /* 0x0000000800c00947 */ /* 0x000fea0003800000 */
[----:B------:R-:W3:Y:S02]  /*1330*/  LDG.E R24, desc[UR36][R2.64] ;  /* 0x0000002402187981 */ /* 0x000ee4000c1e1900 */
[----:B---3--:R-:W-:-:S06]  /*1340*/  FMUL.FTZ R24, R24, 1 ;  /* 0x3f80000018187820 */ /* 0x008fcc0000410000 */
[----:B------:R-:W0:Y:S01]  /*1350*/  F2F.F64.F32 R24, R24 ;  /* 0x0000001800187310 */ /* 0x000e220000201800 */
[----:B------:R-:W-:Y:S05]  /*1360*/  BRA `(.L_x_2277) ;  /* 0x0000000c000c7947 */ /* 0x000fea0003800000 */
.L_x_2281:
[----:B------:R-:W3:Y:S02]  /*1370*/  LDG.E.U16 R0, desc[UR36][R2.64] ;  /* 0x0000002402007981 */ /* 0x000ee4000c1e1500 */
[----:B---3--:R-:W-:-:S05]  /*1380*/  HADD2.F32 R0, -RZ, R0.H0_H0 ;  /* 0x20000000ff007230 */ /* 0x008fca0000004100 */
[----:B------:R-:W-:-:S04]  /*1390*/  FMUL.FTZ R0, R0, 1 ;  /* 0x3f80000000007820 */ /* 0x000fc80000410000 */
[----:B------:R0:W1:Y:S01]  /*13a0*/  F2F.F64.F32 R24, R0 ;  /* 0x0000000000187310 */ /* 0x0000620000201800 */
[----:B------:R-:W-:Y:S05]  /*13b0*/  BRA `(.L_x_2277) ;  /* 0x0000000800f87947 */ /* 0x000fea0003800000 */
.L_x_2280:
[----:B------:R-:W-:-:S13]  /*13c0*/  ISETP.NE.AND P0, PT, R0, 0x7, PT ;  /* 0x000000070000780c */ /* 0x000fda0003f05270 */
[----:B------:R-:W-:Y:S05]  /*13d0*/  @!P0 BRA `(.L_x_2282) ;  /* 0x0000000000348947 */ /* 0x000fea0003800000 */
        /* <DEDUP_REMOVED lines=8> */
.L_x_2283:
[----:B------:R-:W3:Y:S02]  /*1460*/  LDG.E.U16 R2, desc[UR36][R2.64] ;  /* 0x0000002402027981 */ /* 0x000ee4000c1e1500 */
[----:B---3--:R-:W-:-:S05]  /*1470*/  HADD2.F32 R0, -RZ, R2.H0_H0 ;  /* 0x20000002ff007230 */ /* 0x008fca0000004100 */
[----:B------:R-:W-:-:S04]  /*1480*/  FMUL.FTZ R0, R0, 1 ;  /* 0x3f80000000007820 */ /* 0x000fc80000410000 */
[----:B------:R0:W1:Y:S01]  /*1490*/  F2F.F64.F32 R24, R0 ;  /* 0x0000000000187310 */ /* 0x0000620000201800 */
[----:B------:R-:W-:Y:S05]  /*14a0*/  BRA `(.L_x_2277) ;  /* 0x0000000800bc7947 */ /* 0x000fea0003800000 */
.L_x_2282:
[----:B------:R0:W5:Y:S01]  /*14b0*/  LDG.E.64 R24, desc[UR36][R2.64] ;  /* 0x0000002402187981 */ /* 0x000162000c1e1b00 */
[----:B------:R-:W-:Y:S05]  /*14c0*/  BRA `(.L_x_2277) ;  /* 0x0000000800b47947 */ /* 0x000fea0003800000 */
.L_x_2272:
        /* <DEDUP_REMOVED lines=8> */
[----:B------:R-:W3:Y:S01]  /*1550*/  LDG.E.U8 R2, desc[UR36][R2.64] ;  /* 0x0000002402027981 */ /* 0x000ee2000c1e1100 */
[----:B------:R-:W-:Y:S01]  /*1560*/  IMAD.MOV.U32 R24, RZ, RZ, RZ ;  /* 0x000000ffff187224 */ /* 0x000fe200078e00ff */
[----:B---3--:R-:W-:-:S04]  /*1570*/  ISETP.NE.AND P0, PT, R2, RZ, PT ;  /* 0x000000ff0200720c */ /* 0x008fc80003f05270 */
[----:B------:R-:W-:Y:S01]  /*1580*/  FSEL R25, RZ, 1.875, !P0 ;  /* 0x3ff00000ff197808 */ /* 0x000fe20004000000 */
[----:B------:R-:W-:Y:S08]  /*1590*/  BRA `(.L_x_2277) ;  /* 0x0000000800807947 */ /* 0x000ff00003800000 */
.L_x_2286:
[----:B------:R0:W5:Y:S01]  /*15a0*/  LDG.E.64 R24, desc[UR36][R2.64] ;  /* 0x0000002402187981 */ /* 0x000162000c1e1b00 */
[----:B------:R-:W-:Y:S05]  /*15b0*/  BRA `(.L_x_2277) ;  /* 0x0000000800787947 */ /* 0x000fea0003800000 */
.L_x_2285:
[----:B------:R-:W-:-:S13]  /*15c0*/  ISETP.NE.AND P0, PT, R0, 0xf, PT ;  /* 0x0000000f0000780c */ /* 0x000fda0003f05270 */
[----:B------:R-:W-:Y:S05]  /*15d0*/  @!P0 BRA `(.L_x_2287) ;  /* 0x0000000000a48947 */ /* 0x000fea0003800000 */
[----:B------:R-:W-:-:S13]  /*15e0*/  ISETP.NE.AND P0, PT, R0, 0x17, PT ;  /* 0x000000170000780c */ /* 0x000fda0003f05270 */
[----:B------:R-:W-:Y:S05]  /*15f0*/  @!P0 BRA `(.L_x_2288) ;  /* 0x0000000000608947 */ /* 0x000fea0003800000 */
[----:B------:R-:W-:-:S13]  /*1600*/  ISETP.NE.AND P0, PT, R0, 0x18, PT ;  /* 0x000000180000780c */ /* 0x000fda0003f05270 */
[----:B------:R-:W-:Y:S05]  /*1610*/  @P0 BRA `(.L_x_2276) ;  /* 0x0000000800040947 */ /* 0x000fea0003800000 */
[----:B------:R-:W3:Y:S01]  /*1620*/  LDG.E.U8 R0, desc[UR36][R2.64] ;  /* 0x0000002402007981 */ /* 0x000ee2000c1e1100 */
[----:B------:R-:W-:Y:S02]  /*1630*/  IMAD.MOV.U32 R8, RZ, RZ, -0x800000 ;  /* 0xff800000ff087424 */ /* 0x000fe400078e00ff */
[----:B---3--:R-:W-:-:S05]  /*1640*/  IMAD.SHL.U32 R0, R0, 0x1000000, RZ ;  /* 0x0100000000007824 */ /* 0x008fca00078e00ff */
        /* <DEDUP_REMOVED lines=19> */
.L_x_2288:
[----:B------:R-:W3:Y:S02]  /*1780*/  LDG.E.U8 R2, desc[UR36][R2.64] ;  /* 0x0000002402027981 */ /* 0x000ee4000c1e1100 */
[C---:B---3--:R-:W-:Y:S02]  /*1790*/  IMAD.SHL.U32 R0, R2.reuse, 0x2000000, RZ ;  /* 0x0200000002007824 */ /* 0x048fe400078e00ff */
        /* <DEDUP_REMOVED lines=11> */
[----:B------:R3:W0:Y:S01]  /*1850*/  F2F.F64.F32 R24, R4 ;  /* 0x0000000400187310 */ /* 0x0006220000201800 */
[----:B------:R-:W-:Y:S05]  /*1860*/  BRA `(.L_x_2277) ;  /* 0x0000000400cc7947 */ /* 0x000fea0003800000 */
.L_x_2287:
[----:B------:R-:W3:Y:S02]  /*1870*/  LDG.E.U16 R0, desc[UR36][R2.64] ;  /* 0x0000002402007981 */ /* 0x000ee4000c1e1500 */
[----:B---3--:R-:W-:-:S04]  /*1880*/  IMAD.U32 R0, R0, 0x10000, RZ ;  /* 0x0001000000007824 */ /* 0x008fc800078e00ff */
[----:B------:R-:W-:-:S04]  /*1890*/  FMUL.FTZ R0, R0, 1 ;  /* 0x3f80000000007820 */ /* 0x000fc80000410000 */
[----:B------:R0:W1:Y:S01]  /*18a0*/  F2F.F64.F32 R24, R0 ;  /* 0x0000000000187310 */ /* 0x0000620000201800 */
[----:B------:R-:W-:Y:S05]  /*18b0*/  BRA `(.L_x_2277) ;  /* 0x0000000400b87947 */ /* 0x000fea0003800000 */
.L_x_2284:
        /* <DEDUP_REMOVED lines=8> */
[----:B------:R-:W3:Y:S02]  /*1940*/  LDG.E.U16 R2, desc[UR36][R2.64] ;  /* 0x0000002402027981 */ /* 0x000ee4000c1e1500 */
[----:B---3--:R0:W1:Y:S01]  /*1950*/  I2F.F64.U16 R24, R2 ;  /* 0x0000000200187312 */ /* 0x0080620000101800 */
[----:B------:R-:W-:Y:S05]  /*1960*/  BRA `(.L_x_2277) ;  /* 0x00000004008c7947 */ /* 0x000fea0003800000 */
.L_x_2291:
[----:B------:R-:W3:Y:S01]  /*1970*/  LDG.E.U8 R2, desc[UR36][R2.64] ;  /* 0x0000002402027981 */ /* 0x000ee2000c1e1100 */
[----:B------:R-:W-:Y:S01]  /*1980*/  BSSY B0, `(.L_x_2292) ;  /* 0x0000018000007945 */ /* 0x000fe20003800000 */
[----:B------:R-:W-:Y:S01]  /*1990*/  IMAD.MOV.U32 R0, RZ, RZ, RZ ;  /* 0x000000ffff007224 */ /* 0x000fe200078e00ff */
[----:B---3--:R-:W-:-:S13]  /*19a0*/  ISETP.NE.AND P0, PT, R2, RZ, PT ;  /* 0x000000ff0200720c */ /* 0x008fda0003f05270 */
        /* <DEDUP_REMOVED lines=17> */
.L_x_2295:
[----:B------:R-:W-:Y:S05]  /*1ac0*/  BSYNC B1 ;  /* 0x0000000000017941 */ /* 0x000fea0003800000 */
.L_x_2294:
[----:B------:R-:W-:Y:S01]  /*1ad0*/  LEA R3, R0, 0x3b800000, 0x17 ;  /* 0x3b80000000037811 */ /* 0x000fe200078eb8ff */
[----:B------:R-:W-:-:S05]  /*1ae0*/  IMAD.SHL.U32 R0, R2, 0x100000, RZ ;  /* 0x0010000002007824 */ /* 0x000fca00078e00ff */
[----:B------:R-:W-:-:S07]  /*1af0*/  LOP3.LUT R0, R3, R0, R4, 0xfe, !PT ;  /* 0x0000000003007212 */ /* 0x000fce00078efe04 */
.L_x_2293:
[----:B------:R-:W-:Y:S05]  /*1b00*/  BSYNC B0 ;  /* 0x0000000000007941 */ /* 0x000fea0003800000 */
.L_x_2292:
[----:B------:R-:W-:-:S04]  /*1b10*/  FMUL.FTZ R0, R0, 1 ;  /* 0x3f80000000007820 */ /* 0x000fc80000410000 */
[----:B------:R0:W1:Y:S01]  /*1b20*/  F2F.F64.F32 R24, R0 ;  /* 0x0000000000187310 */ /* 0x0000620000201800 */
[----:B------:R-:W-:Y:S05]  /*1b30*/  BRA `(.L_x_2277) ;  /* 0x0000000400187947 */ /* 0x000fea0003800000 */
.L_x_2290:
        /* <DEDUP_REMOVED lines=21> */
.L_x_2299:
[----:B------:R-:W-:Y:S05]  /*1c90*/  BSYNC B1 ;  /* 0x0000000000017941 */ /* 0x000fea0003800000 */
.L_x_2298:
[----:B------:R-:W-:Y:S01]  /*1ca0*/  LEA R3, R0, 0x37800000, 0x17 ;  /* 0x3780000000037811 */ /* 0x000fe200078eb8ff */
[----:B------:R-:W-:-:S05]  /*1cb0*/  IMAD.SHL.U32 R0, R2, 0x200000, RZ ;  /* 0x0020000002007824 */ /* 0x000fca00078e00ff */
[----:B------:R-:W-:-:S07]  /*1cc0*/  LOP3.LUT R0, R3, R0, R4, 0xfe, !PT ;  /* 0x0000000003007212 */ /* 0x000fce00078efe04 */
.L_x_2297:
[----:B------:R-:W-:Y:S05]  /*1cd0*/  BSYNC B0 ;  /* 0x0000000000007941 */ /* 0x000fea0003800000 */
.L_x_2296:
[----:B------:R-:W-:-:S04]  /*1ce0*/  FMUL.FTZ R0, R0, 1 ;  /* 0x3f80000000007820 */ /* 0x000fc80000410000 */
[----:B------:R0:W1:Y:S01]  /*1cf0*/  F2F.F64.F32 R24, R0 ;  /* 0x0000000000187310 */ /* 0x0000620000201800 */
[----:B------:R-:W-:Y:S05]  /*1d00*/  BRA `(.L_x_2277) ;  /* 0x0000000000a47947 */ /* 0x000fea0003800000 */
.L_x_2289:
[----:B------:R-:W-:-:S13]  /*1d10*/  ISETP.NE.AND P0, PT, R0, 0x1c, PT ;  /* 0x0000001c0000780c */ /* 0x000fda0003f05270 */
[----:B------:R-:W-:Y:S05]  /*1d20*/  @!P0 BRA `(.L_x_2300) ;  /* 0x0000000000948947 */ /* 0x000fea0003800000 */
[----:B------:R-:W-:-:S13]  /*1d30*/  ISETP.NE.AND P0, PT, R0, 0x1d, PT ;  /* 0x0000001d0000780c */ /* 0x000fda0003f05270 */
[----:B------:R-:W-:Y:S05]  /*1d40*/  @!P0 BRA `(.L_x_2301) ;  /* 0x0000000000808947 */ /* 0x000fea0003800000 */
[----:B------:R-:W-:-:S13]  /*1d50*/  ISETP.NE.AND P0, PT, R0, 0x2c, PT ;  /* 0x0000002c0000780c */ /* 0x000fda0003f05270 */
[----:B------:R-:W-:Y:S05]  /*1d60*/  @P0 BRA `(.L_x_2276) ;  /* 0x0000000000300947 */ /* 0x000fea0003800000 */
[----:B------:R-:W3:Y:S01]  /*1d70*/  LDG.E.U8 R2, desc[UR36][R2.64] ;  /* 0x0000002402027981 */ /* 0x000ee2000c1e1100 */
[----:B------:R-:W-:Y:S01]  /*1d80*/  BSSY B0, `(.L_x_2302) ;  /* 0x0000007000007945 */ /* 0x000fe20003800000 */
[----:B------:R-:W-:Y:S01]  /*1d90*/  IMAD.MOV.U32 R0, RZ, RZ, 0x400000 ;  /* 0x00400000ff007424 */ /* 0x000fe200078e00ff */
[----:B---3--:R-:W-:-:S13]  /*1da0*/  ISETP.NE.AND P0, PT, R2, RZ, PT ;  /* 0x000000ff0200720c */ /* 0x008fda0003f05270 */
[----:B------:R-:W-:Y:S05]  /*1db0*/  @!P0 BRA `(.L_x_2303) ;  /* 0x00000000000c8947 */ /* 0x000fea0003800000 */
[----:B------:R-:W-:-:S13]  /*1dc0*/  ISETP.NE.AND P0, PT, R2, 0xff, PT ;  /* 0x000000ff0200780c */ /* 0x000fda0003f05270 */
[----:B------:R-:W-:Y:S02]  /*1dd0*/  @!P0 IMAD.MOV.U32 R0, RZ, RZ, 0x7f800001 ;  /* 0x7f800001ff008424 */ /* 0x000fe400078e00ff */
[----:B------:R-:W-:-:S07]  /*1de0*/  @P0 IMAD.SHL.U32 R0, R2, 0x800000, RZ ;  /* 0x0080000002000824 */ /* 0x000fce00078e00ff */
.L_x_2303:
[----:B------:R-:W-:Y:S05]  /*1df0*/  BSYNC B0 ;  /* 0x0000000000007941 */ /* 0x000fea0003800000 */
.L_x_2302:
[----:B------:R-:W-:-:S04]  /*1e00*/  FMUL.FTZ R0, R0, 1 ;  /* 0x3f80000000007820 */ /* 0x000fc80000410000 */
[----:B------:R0:W1:Y:S01]  /*1e10*/  F2F.F64.F32 R24, R0 ;  /* 0x0000000000187310 */ /* 0x0000620000201800 */
[----:B------:R-:W-:Y:S05]  /*1e20*/  BRA `(.L_x_2277) ;  /* 0x00000000005c7947 */ /* 0x000fea0003800000 */
.L_x_2276:
        /* <DEDUP_REMOVED lines=15> */
[----:B-12-45:R-:W-:Y:S05]  /*1f20*/  CALL.ABS.NOINC R2 ;  /* 0x0000000002007343 */ /* 0x036fea0003c00000 */
.L_x_2304:
[----:B------:R-:W-:Y:S01]  /*1f30*/  CS2R R24, SRZ ;  /* 0x0000000000187805 */ /* 0x000fe2000001ff00 */
[----:B------:R-:W-:Y:S06]  /*1f40*/  BRA `(.L_x_2277) ;  /* 0x0000000000147947 */ /* 0x000fec0003800000 */
.L_x_2301:
[----:B------:R-:W3:Y:S02]  /*1f50*/  LDG.E.64 R24, desc[UR36][R2.64] ;  /* 0x0000002402187981 */ /* 0x000ee4000c1e1b00 */
[----:B---3--:R-:W0:Y:S01]  /*1f60*/  I2F.F64.U64 R24, R24 ;  /* 0x0000001800187312 */ /* 0x008e220000301800 */
[----:B------:R-:W-:Y:S05]  /*1f70*/  BRA `(.L_x_2277) ;  /* 0x0000000000087947 */ /* 0x000fea0003800000 */
.L_x_2300:
[----:B------:R-:W3:Y:S02]  /*1f80*/  LDG.E R2, desc[UR36][R2.64] ;  /* 0x0000002402027981 */ /* 0x000ee4000c1e1900 */
[----:B---3--:R0:W1:Y:S02]  /*1f90*/  I2F.F64.U32 R24, R2 ;  /* 0x0000000200187312 */ /* 0x0080640000201800 */
.L_x_2277:
[----:B------:R-:W-:-:S07]  /*1fa0*/  VIADD R29, R29, 0x80 ;  /* 0x000000801d1d7836 */ /* 0x000fce0000000000 */
.L_x_2271:
[----:B------:R-:W-:Y:S05]  /*1fb0*/  BSYNC B6 ;  /* 0x0000000000067941 */ /* 0x000fea0003800000 */
.L_x_2270:
[----:B------:R-:W-:Y:S01]  /*1fc0*/  ISETP.GE.AND P0, PT, R29, R27, PT ;  /* 0x0000001b1d00720c */ /* 0x000fe20003f06270 */
[----:B------:R-:W-:Y:S01]  /*1fd0*/  BSSY B6, `(.L_x_2305) ;  /* 0x00000f9000067945 */ /* 0x000fe20003800000 */
[----:B------:R-:W-:Y:S02]  /*1fe0*/  CS2R R16, SRZ ;  /* 0x0000000000107805 */ /* 0x000fe4000001ff00 */
[----:B------:R-:W-:-:S09]  /*1ff0*/  CS2R R18, SRZ ;  /* 0x0000000000127805 */ /* 0x000fd2000001ff00 */
[----:B------:R-:W-:Y:S05]  /*2000*/  @P0 BRA `(.L_x_2306) ;  /* 0x0000000c00d40947 */ /* 0x000fea0003800000 */
[----:B01----:R-:W0:Y:S01]  /*2010*/  LDC.64 R2, c[0x0][0x220] ;  /* 0x00008800ff027b82 */ /* 0x003e220000000a00 */
[----:B------:R-:W-:Y:S01]  /*2020*/  IMAD R0, R26, 0x200, R29 ;  /* 0x000002001a007824 */ /* 0x000fe200078e021d */
[----:B---3--:R-:W-:Y:S01]  /*2030*/  PRMT R4, R28, 0x9910, RZ ;  /* 0x000099101c047816 */ /* 0x008fe200000000ff */
        /* <DEDUP_REMOVED lines=18> */
.L_x_2310:
[----:B------:R-:W3:Y:S02]  /*2160*/  LDG.E.U8 R2, desc[UR36][R2.64] ;  /* 0x0000002402027981 */ /* 0x000ee4000c1e1100 */
[----:B---3--:R0:W1:Y:S01]  /*2170*/  I2F.F64.U16 R18, R2 ;  /* 0x0000000200127312 */ /* 0x0080620000101800 */
[----:B------:R-:W-:Y:S05]  /*2180*/  BRA `(.L_x_2312) ;  /* 0x0000000c00707947 */ /* 0x000fea0003800000 */
.L_x_2309:
        /* <DEDUP_REMOVED lines=9> */
.L_x_2314:
[----:B------:R-:W3:Y:S02]  /*2220*/  LDG.E R2, desc[UR36][R2.64] ;  /* 0x0000002402027981 */ /* 0x000ee4000c1e1900 */
[----:B---3--:R0:W1:Y:S01]  /*2230*/  I2F.F64 R18, R2 ;  /* 0x0000000200127312 */ /* 0x0080620000201c00 */
[----:B------:R-:W-:Y:S05]  /*2240*/  BRA `(.L_x_2312) ;  /* 0x0000000c00407947 */ /* 0x000fea0003800000 */
.L_x_2313:
[----:B------:R-:W3:Y:S02]  /*2250*/  LDG.E.U16 R2, desc[UR36][R2.64] ;  /* 0x0000002402027981 */ /* 0x000ee4000c1e1500 */
[----:B---3--:R0:W1:Y:S01]  /*2260*/  I2F.F64.S16 R18, R2 ;  /* 0x0000000200127312 */ /* 0x0080620000101c00 */
[----:B------:R-:W-:Y:S05]  /*2270*/  BRA `(.L_x_2312) ;  /* 0x0000000c00347947 */ /* 0x000fea0003800000 */
.L_x_2308:
        /* <DEDUP_REMOVED lines=10> */
.L_x_2316:
[----:B------:R-:W3:Y:S02]  /*2320*/  LDG.E.U16 R0, desc[UR36][R2.64] ;  /* 0x0000002402007981 */ /* 0x000ee4000c1e1500 */
[----:B---3--:R-:W-:-:S05]  /*2330*/  HADD2.F32 R0, -RZ, R0.H0_H0 ;  /* 0x20000000ff007230 */ /* 0x008fca0000004100 */
[----:B------:R-:W-:-:S04]  /*2340*/  FMUL.FTZ R0, R0, 1 ;  /* 0x3f80000000007820 */ /* 0x000fc80000410000 */
[----:B------:R0:W1:Y:S01]  /*2350*/  F2F.F64.F32 R18, R0 ;  /* 0x0000000000127310 */ /* 0x0000620000201800 */
[----:B------:R-:W-:Y:S05]  /*2360*/  BRA `(.L_x_2312) ;  /* 0x0000000800f87947 */ /* 0x000fea0003800000 */
.L_x_2315:
        /* <DEDUP_REMOVED lines=10> */
.L_x_2318:
[----:B------:R-:W3:Y:S02]  /*2410*/  LDG.E.U16 R2, desc[UR36][R2.64] ;  /* 0x0000002402027981 */ /* 0x000ee4000c1e1500 */
[----:B---3--:R-:W-:-:S05]  /*2420*/  HADD2.F32 R0, -RZ, R2.H0_H0 ;  /* 0x20000002ff007230 */ /* 0x008fca0000004100 */
[----:B------:R-:W-:-:S04]  /*2430*/  FMUL.FTZ R0, R0, 1 ;  /* 0x3f80000000007820 */ /* 0x000fc80000410000 */
[----:B------:R0:W1:Y:S01]  /*2440*/  F2F.F64.F32 R18, R0 ;  /* 0x0000000000127310 */ /* 0x0000620000201800 */
[----:B------:R-:W-:Y:S05]  /*2450*/  BRA `(.L_x_2312) ;  /* 0x0000000800bc7947 */ /* 0x000fea0003800000 */
.L_x_2317:
[----:B------:R0:W5:Y:S01]  /*2460*/  LDG.E.64 R18, desc[UR36][R2.64] ;  /* 0x0000002402127981 */ /* 0x000162000c1e1b00 */
[----:B------:R-:W-:Y:S05]  /*2470*/  BRA `(.L_x_2312) ;  /* 0x0000000800b47947 */ /* 0x000fea0003800000 */
.L_x_2307:
        /* <DEDUP_REMOVED lines=13> */
.L_x_2321:
[----:B------:R0:W5:Y:S01]  /*2550*/  LDG.E.64 R18, desc[UR36][R2.64] ;  /* 0x0000002402127981 */ /* 0x000162000c1e1b00 */
[----:B------:R-:W-:Y:S05]  /*2560*/  BRA `(.L_x_2312) ;  /* 0x0000000800787947 */ /* 0x000fea0003800000 */
.L_x_2320:
        /* <DEDUP_REMOVED lines=28> */
.L_x_2323:
        /* <DEDUP_REMOVED lines=15> */
.L_x_2322:
[----:B------:R-:W3:Y:S02]  /*2820*/  LDG.E.U16 R0, desc[UR36][R2.64] ;  /* 0x0000002402007981 */ /* 0x000ee4000c1e1500 */
[----:B---3--:R-:W-:-:S04]  /*2830*/  IMAD.U32 R0, R0, 0x10000, RZ ;  /* 0x0001000000007824 */ /* 0x008fc800078e00ff */
[----:B------:R-:W-:-:S04]  /*2840*/  FMUL.FTZ R0, R0, 1 ;  /* 0x3f80000000007820 */ /* 0x000fc80000410000 */
[----:B------:R0:W1:Y:S01]  /*2850*/  F2F.F64.F32 R18, R0 ;  /* 0x0000000000127310 */ /* 0x0000620000201800 */
[----:B------:R-:W-:Y:S05]  /*2860*/  BRA `(.L_x_2312) ;  /* 0x0000000400b87947 */ /* 0x000fea0003800000 */
.L_x_2319:
        /* <DEDUP_REMOVED lines=11> */
.L_x_2326:
        /* <DEDUP_REMOVED lines=21> */
.L_x_2330:
[----:B------:R-:W-:Y:S05]  /*2a70*/  BSYNC B1 ;  /* 0x0000000000017941 */ /* 0x000fea0003800000 */
.L_x_2329:
[----:B------:R-:W-:Y:S01]  /*2a80*/  LEA R3, R0, 0x3b800000, 0x17 ;  /* 0x3b80000000037811 */ /* 0x000fe200078eb8ff */
[----:B------:R-:W-:-:S05]  /*2a90*/  IMAD.SHL.U32 R0, R2, 0x100000, RZ ;  /* 0x0010000002007824 */ /* 0x000fca00078e00ff */
[----:B------:R-:W-:-:S07]  /*2aa0*/  LOP3.LUT R0, R3, R0, R4, 0xfe, !PT ;  /* 0x0000000003007212 */ /* 0x000fce00078efe04 */
.L_x_2328:
[----:B------:R-:W-:Y:S05]  /*2ab0*/  BSYNC B0 ;  /* 0x0000000000007941 */ /* 0x000fea0003800000 */
.L_x_2327:
[----:B------:R-:W-:-:S04]  /*2ac0*/  FMUL.FTZ R0, R0, 1 ;  /* 0x3f80000000007820 */ /* 0x000fc80000410000 */
[----:B------:R3:W0:Y:S01]  /*2ad0*/  F2F.F64.F32 R18, R0 ;  /* 0x0000000000127310 */ /* 0x0006220000201800 */
[----:B------:R-:W-:Y:S05]  /*2ae0*/  BRA `(.L_x_2312) ;  /* 0x0000000400187947 */ /* 0x000fea0003800000 */
.L_x_2325:
        /* <DEDUP_REMOVED lines=21> */
.L_x_2334:
[----:B------:R-:W-:Y:S05]  /*2c40*/  BSYNC B1 ;  /* 0x0000000000017941 */ /* 0x000fea0003800000 */
.L_x_2333:
[----:B------:R-:W-:Y:S01]  /*2c50*/  LEA R3, R0, 0x37800000, 0x17 ;  /* 0x3780000000037811 */ /* 0x000fe200078eb8ff */
[----:B------:R-:W-:-:S05]  /*2c60*/  IMAD.SHL.U32 R0, R2, 0x200000, RZ ;  /* 0x0020000002007824 */ /* 0x000fca00078e00ff */
[----:B------:R-:W-:-:S07]  /*2c70*/  LOP3.LUT R0, R3, R0, R4, 0xfe, !PT ;  /* 0x0000000003007212 */ /* 0x000fce00078efe04 */
.L_x_2332:
[----:B------:R-:W-:Y:S05]  /*2c80*/  BSYNC B0 ;  /* 0x0000000000007941 */ /* 0x000fea0003800000 */
.L_x_2331:
[----:B------:R-:W-:-:S04]  /*2c90*/  FMUL.FTZ R0, R0, 1 ;  /* 0x3f80000000007820 */ /* 0x000fc80000410000 */
[----:B------:R0:W1:Y:S01]  /*2ca0*/  F2F.F64.F32 R18, R0 ;  /* 0x0000000000127310 */ /* 0x0000620000201800 */
[----:B------:R-:W-:Y:S05]  /*2cb0*/  BRA `(.L_x_2312) ;  /* 0x0000000000a47947 */ /* 0x000fea0003800000 */
.L_x_2324:
        /* <DEDUP_REMOVED lines=14> */
.L_x_2338:
[----:B------:R-:W-:Y:S05]  /*2da0*/  BSYNC B0 ;  /* 0x0000000000007941 */ /* 0x000fea0003800000 */
.L_x_2337:
[----:B------:R-:W-:-:S04]  /*2db0*/  FMUL.FTZ R0, R0, 1 ;  /* 0x3f80000000007820 */ /* 0x000fc80000410000 */
[----:B------:R0:W1:Y:S01]  /*2dc0*/  F2F.F64.F32 R18, R0 ;  /* 0x0000000000127310 */ /* 0x0000620000201800 */
[----:B------:R-:W-:Y:S05]  /*2dd0*/  BRA `(.L_x_2312) ;  /* 0x00000000005c7947 */ /* 0x000fea0003800000 */
.L_x_2311:
        /* <DEDUP_REMOVED lines=16> */
.L_x_2339:
[----:B------:R-:W-:Y:S01]  /*2ee0*/  CS2R R18, SRZ ;  /* 0x0000000000127805 */ /* 0x000fe2000001ff00 */
[----:B------:R-:W-:Y:S06]  /*2ef0*/  BRA `(.L_x_2312) ;  /* 0x0000000000147947 */ /* 0x000fec0003800000 */
.L_x_2336:
[----:B------:R-:W3:Y:S02]  /*2f00*/  LDG.E.64 R18, desc[UR36][R2.64] ;  /* 0x0000002402127981 */ /* 0x000ee4000c1e1b00 */
[----:B---3--:R-:W0:Y:S01]  /*2f10*/  I2F.F64.U64 R18, R18 ;  /* 0x0000001200127312 */ /* 0x008e220000301800 */
[----:B------:R-:W-:Y:S05]  /*2f20*/  BRA `(.L_x_2312) ;  /* 0x0000000000087947 */ /* 0x000fea0003800000 */
.L_x_2335:
[----:B------:R-:W3:Y:S02]  /*2f30*/  LDG.E R2, desc[UR36][R2.64] ;  /* 0x0000002402027981 */ /* 0x000ee4000c1e1900 */
[----:B---3--:R0:W1:Y:S02]  /*2f40*/  I2F.F64.U32 R18, R2 ;  /* 0x0000000200127312 */ /* 0x0080640000201800 */
.L_x_2312:
[----:B------:R-:W-:-:S07]  /*2f50*/  VIADD R29, R29, 0x80 ;  /* 0x000000801d1d7836 */ /* 0x000fce0000000000 */
.L_x_2306:
[----:B------:R-:W-:Y:S05]  /*2f60*/  BSYNC B6 ;  /* 0x0000000000067941 */ /* 0x000fea0003800000 */
.L_x_2305:
[----:B------:R-:W-:Y:S01]  /*2f70*/  ISETP.GE.AND P0, PT, R29, R27, PT ;  /* 0x0000001b1d00720c */ /* 0x000fe20003f06270 */
[----:B------:R-:W-:-:S12]  /*2f80*/  BSSY B6, `(.L_x_2340) ;  /* 0x00000f4000067945 */ /* 0x000fd80003800000 */
[----:B------:R-:W-:Y:S05]  /*2f90*/  @P0 BRA `(.L_x_2341) ;  /* 0x0000000c00c80947 */ /* 0x000fea0003800000 */
[----:B01----:R-:W0:Y:S01]  /*2fa0*/  LDC.64 R2, c[0x0][0x220] ;  /* 0x00008800ff027b82 */ /* 0x003e220000000a00 */
[----:B---3--:R-:W-:Y:S01]  /*2fb0*/  PRMT R0, R28, 0x9910, RZ ;  /* 0x000099101c007816 */ /* 0x008fe200000000ff */
        /* <DEDUP_REMOVED lines=18> */
.L_x_2345:
[----:B------:R-:W3:Y:S02]  /*30e0*/  LDG.E.U8 R2, desc[UR36][R2.64] ;  /* 0x0000002402027981 */ /* 0x000ee4000c1e1100 */
[----:B---3--:R0:W1:Y:S01]  /*30f0*/  I2F.F64.U16 R16, R2 ;  /* 0x0000000200107312 */ /* 0x0080620000101800 */
[----:B------:R-:W-:Y:S05]  /*3100*/  BRA `(.L_x_2341) ;  /* 0x0000000c006c7947 */ /* 0x000fea0003800000 */
.L_x_2344:
        /* <DEDUP_REMOVED lines=9> */
.L_x_2348:
[----:B------:R-:W3:Y:S02]  /*31a0*/  LDG.E R2, desc[UR36][R2.64] ;  /* 0x0000002402027981 */ /* 0x000ee4000c1e1900 */
[----:B---3--:R0:W1:Y:S01]  /*31b0*/  I2F.F64 R16, R2 ;  /* 0x0000000200107312 */ /* 0x0080620000201c00 */
[----:B------:R-:W-:Y:S05]  /*31c0*/  BRA `(.L_x_2341) ;  /* 0x0000000c003c7947 */ /* 0x000fea0003800000 */
.L_x_2347:
[----:B------:R-:W3:Y:S02]  /*31d0*/  LDG.E.U16 R2, desc[UR36][R2.64] ;  /* 0x0000002402027981 */ /* 0x000ee4000c1e1500 */
[----:B---3--:R0:W1:Y:S01]  /*31e0*/  I2F.F64.S16 R16, R2 ;  /* 0x0000000200107312 */ /* 0x0080620000101c00 */
[----:B------:R-:W-:Y:S05]  /*31f0*/  BRA `(.L_x_2341) ;  /* 0x0000000c00307947 */ /* 0x000fea0003800000 */
.L_x_2343:
        /* <DEDUP_REMOVED lines=10> */
.L_x_2350:
[----:B------:R-:W3:Y:S02]  /*32a0*/  LDG.E.U16 R0, desc[UR36][R2.64] ;  /* 0x0000002402007981 */ /* 0x000ee4000c1e1500 */
[----:B---3--:R-:W-:-:S05]  /*32b0*/  HADD2.F32 R0, -RZ, R0.H0_H0 ;  /* 0x20000000ff007230 */ /* 0x008fca0000004100 */
[----:B------:R-:W-:-:S04]  /*32c0*/  FMUL.FTZ R0, R0, 1 ;  /* 0x3f80000000007820 */ /* 0x000fc80000410000 */
[----:B------:R0:W1:Y:S01]  /*32d0*/  F2F.F64.F32 R16, R0 ;  /* 0x0000000000107310 */ /* 0x0000620000201800 */
[----:B------:R-:W-:Y:S05]  /*32e0*/  BRA `(.L_x_2341) ;  /* 0x0000000800f47947 */ /* 0x000fea0003800000 */
.L_x_2349:
        /* <DEDUP_REMOVED lines=10> */
.L_x_2352:
[----:B------:R-:W3:Y:S02]  /*3390*/  LDG.E.U16 R2, desc[UR36][R2.64] ;  /* 0x0000002402027981 */ /* 0x000ee4000c1e1500 */
[----:B---3--:R-:W-:-:S05]  /*33a0*/  HADD2.F32 R0, -RZ, R2.H0_H0 ;  /* 0x20000002ff007230 */ /* 0x008fca0000004100 */
[----:B------:R-:W-:-:S04]  /*33b0*/  FMUL.FTZ R0, R0, 1 ;  /* 0x3f80000000007820 */ /* 0x000fc80000410000 */
[----:B------:R0:W1:Y:S01]  /*33c0*/  F2F.F64.F32 R16, R0 ;  /* 0x0000000000107310 */ /* 0x0000620000201800 */
[----:B------:R-:W-:Y:S05]  /*33d0*/  BRA `(.L_x_2341) ;  /* 0x0000000800b87947 */ /* 0x000fea0003800000 */
.L_x_2351:
[----:B------:R0:W5:Y:S01]  /*33e0*/  LDG.E.64 R16, desc[UR36][R2.64] ;  /* 0x0000002402107981 */ /* 0x000162000c1e1b00 */
[----:B------:R-:W-:Y:S05]  /*33f0*/  BRA `(.L_x_2341) ;  /* 0x0000000800b07947 */ /* 0x000fea0003800000 */
.L_x_2342:
        /* <DEDUP_REMOVED lines=13> */
.L_x_2355:
[----:B------:R0:W5:Y:S01]  /*34d0*/  LDG.E.64 R16, desc[UR36][R2.64] ;  /* 0x0000002402107981 */ /* 0x000162000c1e1b00 */
[----:B------:R-:W-:Y:S05]  /*34e0*/  BRA `(.L_x_2341) ;  /* 0x0000000800747947 */ /* 0x000fea0003800000 */
.L_x_2354:
        /* <DEDUP_REMOVED lines=28> */
.L_x_2357:
        /* <DEDUP_REMOVED lines=15> */
.L_x_2356:
[----:B------:R-:W3:Y:S02]  /*37a0*/  LDG.E.U16 R0, desc[UR36][R2.64] ;  /* 0x0000002402007981 */ /* 0x000ee4000c1e1500 */
[----:B---3--:R-:W-:-:S04]  /*37b0*/  IMAD.U32 R0, R0, 0x10000, RZ ;  /* 0x0001000000007824 */ /* 0x008fc800078e00ff */
[----:B------:R-:W-:-:S04]  /*37c0*/  FMUL.FTZ R0, R0, 1 ;  /* 0x3f80000000007820 */ /* 0x000fc80000410000 */
[----:B------:R0:W1:Y:S01]  /*37d0*/  F2F.F64.F32 R16, R0 ;  /* 0x0000000000107310 */ /* 0x0000620000201800 */
[----:B------:R-:W-:Y:S05]  /*37e0*/  BRA `(.L_x_2341) ;  /* 0x0000000400b47947 */ /* 0x000fea0003800000 */
.L_x_2353:
        /* <DEDUP_REMOVED lines=11> */
.L_x_2360:
        /* <DEDUP_REMOVED lines=21> */
.L_x_2364:
[----:B------:R-:W-:Y:S05]  /*39f0*/  BSYNC B1 ;  /* 0x0000000000017941 */ /* 0x000fea0003800000 */
.L_x_2363:
[----:B------:R-:W-:Y:S01]  /*3a00*/  LEA R3, R0, 0x3b800000, 0x17 ;  /* 0x3b80000000037811 */ /* 0x000fe200078eb8ff */
[----:B------:R-:W-:-:S05]  /*3a10*/  IMAD.SHL.U32 R0, R2, 0x100000, RZ ;  /* 0x0010000002007824 */ /* 0x000fca00078e00ff */
[----:B------:R-:W-:-:S07]  /*3a20*/  LOP3.LUT R0, R3, R0, R4, 0xfe, !PT ;  /* 0x0000000003007212 */ /* 0x000fce00078efe04 */
.L_x_2362:
[----:B------:R-:W-:Y:S05]  /*3a30*/  BSYNC B0 ;  /* 0x0000000000007941 */ /* 0x000fea0003800000 */
.L_x_2361:
[----:B------:R-:W-:-:S04]  /*3a40*/  FMUL.FTZ R0, R0, 1 ;  /* 0x3f80000000007820 */ /* 0x000fc80000410000 */
[----:B------:R0:W1:Y:S01]  /*3a50*/  F2F.F64.F32 R16, R0 ;  /* 0x0000000000107310 */ /* 0x0000620000201800 */
[----:B------:R-:W-:Y:S05]  /*3a60*/  BRA `(.L_x_2341) ;  /* 0x0000000400147947 */ /* 0x000fea0003800000 */
.L_x_2359:
        /* <DEDUP_REMOVED lines=21> */
.L_x_2368:
[----:B------:R-:W-:Y:S05]  /*3bc0*/  BSYNC B1 ;  /* 0x0000000000017941 */ /* 0x000fea0003800000 */
.L_x_2367:
[----:B------:R-:W-:Y:S01]  /*3bd0*/  LEA R3, R0, 0x37800000, 0x17 ;  /* 0x3780000000037811 */ /* 0x000fe200078eb8ff */
[----:B------:R-:W-:-:S05]  /*3be0*/  IMAD.SHL.U32 R0, R2, 0x200000, RZ ;  /* 0x0020000002007824 */ /* 0x000fca00078e00ff */
[----:B------:R-:W-:-:S07]  /*3bf0*/  LOP3.LUT R0, R3, R0, R4, 0xfe, !PT ;  /* 0x0000000003007212 */ /* 0x000fce00078efe04 */
.L_x_2366:
[----:B------:R-:W-:Y:S05]  /*3c00*/  BSYNC B0 ;  /* 0x0000000000007941 */ /* 0x000fea0003800000 */
.L_x_2365:
[----:B------:R-:W-:-:S04]  /*3c10*/  FMUL.FTZ R0, R0, 1 ;  /* 0x3f80000000007820 */ /* 0x000fc80000410000 */
[----:B------:R0:W1:Y:S01]  /*3c20*/  F2F.F64.F32 R16, R0 ;  /* 0x0000000000107310 */ /* 0x0000620000201800 */
[----:B------:R-:W-:Y:S05]  /*3c30*/  BRA `(.L_x_2341) ;  /* 0x0000000000a07947 */ /* 0x000fea0003800000 */
.L_x_2358:
        /* <DEDUP_REMOVED lines=14> */
.L_x_2372:
[----:B------:R-:W-:Y:S05]  /*3d20*/  BSYNC B0 ;  /* 0x0000000000007941 */ /* 0x000fea0003800000 */
.L_x_2371:
[----:B------:R-:W-:-:S04]  /*3d30*/  FMUL.FTZ R0, R0, 1 ;  /* 0x3f80000000007820 */ /* 0x000fc80000410000 */
[----:B------:R0:W1:Y:S01]  /*3d40*/  F2F.F64.F32 R16, R0 ;  /* 0x0000000000107310 */ /* 0x0000620000201800 */
[----:B------:R-:W-:Y:S05]  /*3d50*/  BRA `(.L_x_2341) ;  /* 0x0000000000587947 */ /* 0x000fea0003800000 */
.L_x_2346:
        /* <DEDUP_REMOVED lines=16> */
.L_x_2373:
[----:B------:R-:W-:Y:S05]  /*3e60*/  BRA `(.L_x_2341) ;  /* 0x0000000000147947 */ /* 0x000fea0003800000 */
.L_x_2370:
[----:B------:R-:W3:Y:S02]  /*3e70*/  LDG.E.64 R16, desc[UR36][R2.64] ;  /* 0x0000002402107981 */ /* 0x000ee4000c1e1b00 */
[----:B---3--:R-:W0:Y:S01]  /*3e80*/  I2F.F64.U64 R16, R16 ;  /* 0x0000001000107312 */ /* 0x008e220000301800 */
[----:B------:R-:W-:Y:S05]  /*3e90*/  BRA `(.L_x_2341) ;  /* 0x0000000000087947 */ /* 0x000fea0003800000 */
.L_x_2369:
[----:B------:R-:W3:Y:S02]  /*3ea0*/  LDG.E R2, desc[UR36][R2.64] ;  /* 0x0000002402027981 */ /* 0x000ee4000c1e1900 */
[----:B---3--:R0:W1:Y:S02]  /*3eb0*/  I2F.F64.U32 R16, R2 ;  /* 0x0000000200107312 */ /* 0x0080640000201800 */
.L_x_2341:
[----:B------:R-:W-:Y:S05]  /*3ec0*/  BSYNC B6 ;  /* 0x0000000000067941 */ /* 0x000fea0003800000 */
.L_x_2340:
[----:B0--3--:R-:W0:Y:S01]  /*3ed0*/  S2R R0, SR_TID.X ;  /* 0x0000000000007919 */ /* 0x009e220000002100 */
[----:B------:R-:W-:Y:S01]  /*3ee0*/  BSSY B1, `(.L_x_2374) ;  /* 0x000007a000017945 */ /* 0x000fe20003800000 */
[----:B0-----:R-:W-:-:S13]  /*3ef0*/  ISETP.GE.AND P0, PT, R0, R27, PT ;  /* 0x0000001b0000720c */ /* 0x001fda0003f06270 */
[----:B------:R-:W-:Y:S05]  /*3f00*/  @P0 BRA `(.L_x_2375) ;  /* 0x0000000400dc0947 */ /* 0x000fea0003800000 */
[----:B-12-45:R-:W-:Y:S01]  /*3f10*/  LOP3.LUT R29, R23, 0x7fffffff, RZ, 0xc0, !PT ;  /* 0x7fffffff171d7812 */ /* 0x036fe200078ec0ff */
        /* <DEDUP_REMOVED lines=66> */
[----:B------:R-:W-:-:S04]  /*4340*/  @P1 FSEL R5, R3, R7, !P0 ;  /* 0x0000000703051208 */ /* 0x000fc80004000000 */
[----:B------:R-:W-:Y:S02]  /*4350*/  FSETP.GEU.AND P1, PT, |R5|, 6.5827683646048100446e-37, PT ;  /* 0x036000000500780b */ /* 0x000fe40003f2e200 */
        /* <DEDUP_REMOVED lines=13> */
[----:B------:R-:W-:Y:S01]  /*4430*/  IMAD.MOV.U32 R12, RZ, RZ, R4 ;  /* 0x000000ffff0c7224 */ /* 0x000fe200078e0004 */
[----:B------:R-:W-:Y:S01]  /*4440*/  MOV R0, 0x4470 ;  /* 0x0000447000007802 */ /* 0x000fe20000000f00 */
[----:B------:R-:W-:-:S07]  /*4450*/  IMAD.MOV.U32 R13, RZ, RZ, R5 ;  /* 0x000000ffff0d7224 */ /* 0x000fce00078e0005 */
[----:B------:R-:W-:Y:S05]  /*4460*/  CALL.REL.NOINC `($__internal_1_$__cuda_sm20_div_rn_f64_full) ;  /* 0x00000060007c7944 */ /* 0x000fea0003c00000 */
.L_x_2379:
[----:B------:R-:W-:Y:S05]  /*4470*/  BSYNC B3 ;  /* 0x0000000000037941 */ /* 0x000fea0003800000 */
.L_x_2378:
[----:B------:R-:W-:Y:S01]  /*4480*/  DADD R4, R4, R32 ;  /* 0x0000000004047229 */ /* 0x000fe20000000020 */
[----:B------:R-:W-:Y:S01]  /*4490*/  UMOV UR4, 0x8fb9f87e ;  /* 0x8fb9f87e00047882 */ /* 0x000fe20000000000 */
[----:B------:R-:W-:Y:S02]  /*44a0*/  UMOV UR5, 0x408633ce ;  /* 0x408633ce00057882 */ /* 0x000fe40000000000 */
[----:B------:R-:W-:-:S06]  /*44b0*/  DSETP.GE.AND P0, PT, R28, UR4, PT ;  /* 0x000000041c007e2a */ /* 0x000fcc000bf06000 */
[----:B------:R-:W-:Y:S02]  /*44c0*/  FSEL R4, R4, RZ, !P0 ;  /* 0x000000ff04047208 */ /* 0x000fe40004000000 */
[----:B------:R-:W-:Y:S01]  /*44d0*/  FSEL R5, R5, +QNAN , !P0 ;  /* 0x7ff0000005057808 */ /* 0x000fe20004000000 */
[----:B------:R-:W-:Y:S06]  /*44e0*/  BRA `(.L_x_2380) ;  /* 0x00000000005c7947 */ /* 0x000fec0003800000 */
.L_x_2377:
        /* <DEDUP_REMOVED lines=23> */
.L_x_2380:
[----:B------:R-:W-:Y:S05]  /*4660*/  BSYNC B2 ;  /* 0x0000000000027941 */ /* 0x000fea0003800000 */
.L_x_2376:
[----:B------:R-:W-:-:S07]  /*4670*/  LOP3.LUT R5, R5, 0x80000000, R23, 0xb8, !PT ;  /* 0x8000000005057812 */ /* 0x000fce00078eb817 */
.L_x_2375:
[----:B------:R-:W-:Y:S05]  /*4680*/  BSYNC B1 ;  /* 0x0000000000017941 */ /* 0x000fea0003800000 */
.L_x_2374:
[----:B------:R-:W1:Y:S01]  /*4690*/  S2R R31, SR_TID.X ;  /* 0x00000000001f7919 */ /* 0x000e620000002100 */
[----:B------:R-:W-:Y:S01]  /*46a0*/  BSSY B1, `(.L_x_2381) ;  /* 0x000007b000017945 */ /* 0x000fe20003800000 */
[----:B-1----:R-:W-:-:S05]  /*46b0*/  VIADD R2, R31, 0x80 ;  /* 0x000000801f027836 */ /* 0x002fca0000000000 */
[----:B------:R-:W-:-:S13]  /*46c0*/  ISETP.GE.AND P0, PT, R2, R27, PT ;  /* 0x0000001b0200720c */ /* 0x000fda0003f06270 */
[----:B------:R-:W-:Y:S05]  /*46d0*/  @P0 BRA `(.L_x_2382) ;  /* 0x0000000400dc0947 */ /* 0x000fea0003800000 */
[----:B-----5:R-:W-:Y:S01]  /*46e0*/  LOP3.LUT R29, R25, 0x7fffffff, RZ, 0xc0, !PT ;  /* 0x7fffffff191d7812 */ /* 0x020fe200078ec0ff */
        /* <DEDUP_REMOVED lines=67> */
[----:B--2-4-:R-:W-:Y:S01]  /*4b20*/  IMAD.MOV.U32 R22, RZ, RZ, R12 ;  /* 0x000000ffff167224 */ /* 0x014fe200078e000c */
        /* <DEDUP_REMOVED lines=16> */
[----:B------:R-:W-:Y:S05]  /*4c30*/  CALL.REL.NOINC `($__internal_1_$__cuda_sm20_div_rn_f64_full) ;  /* 0x0000005800887944 */ /* 0x000fea0003c00000 */
.L_x_2386:
[----:B------:R-:W-:Y:S05]  /*4c40*/  BSYNC B3 ;  /* 0x0000000000037941 */ /* 0x000fea0003800000 */
.L_x_2385:
[----:B------:R-:W-:Y:S01]  /*4c50*/  DADD R22, R22, R32 ;  /* 0x0000000016167229 */ /* 0x000fe20000000020 */
[----:B------:R-:W-:Y:S01]  /*4c60*/  UMOV UR4, 0x8fb9f87e ;  /* 0x8fb9f87e00047882 */ /* 0x000fe20000000000 */
[----:B------:R-:W-:Y:S02]  /*4c70*/  UMOV UR5, 0x408633ce ;  /* 0x408633ce00057882 */ /* 0x000fe40000000000 */
[----:B------:R-:W-:-:S06]  /*4c80*/  DSETP.GE.AND P0, PT, R28, UR4, PT ;  /* 0x000000041c007e2a */ /* 0x000fcc000bf06000 */
[----:B------:R-:W-:Y:S02]  /*4c90*/  FSEL R28, R22, RZ, !P0 ;  /* 0x000000ff161c7208 */ /* 0x000fe40004000000 */
[----:B------:R-:W-:Y:S01]  /*4ca0*/  FSEL R29, R23, +QNAN , !P0 ;  /* 0x7ff00000171d7808 */ /* 0x000fe20004000000 */
[----:B------:R-:W-:Y:S06]  /*4cb0*/  BRA `(.L_x_2387) ;  /* 0x00000000005c7947 */ /* 0x000fec0003800000 */
.L_x_2384:
        /* <DEDUP_REMOVED lines=23> */
.L_x_2387:
[----:B------:R-:W-:Y:S05]  /*4e30*/  BSYNC B2 ;  /* 0x0000000000027941 */ /* 0x000fea0003800000 */
.L_x_2383:
[----:B------:R-:W-:-:S07]  /*4e40*/  LOP3.LUT R29, R29, 0x80000000, R25, 0xb8, !PT ;  /* 0x800000001d1d7812 */ /* 0x000fce00078eb819 */
.L_x_2382:
[----:B------:R-:W-:Y:S05]  /*4e50*/  BSYNC B1 ;  /* 0x0000000000017941 */ /* 0x000fea0003800000 */
.L_x_2381:
[----:B------:R-:W-:Y:S01]  /*4e60*/  VIADD R0, R31, 0x100 ;  /* 0x000001001f007836 */ /* 0x000fe20000000000 */
[----:B------:R-:W-:Y:S04]  /*4e70*/  BSSY B1, `(.L_x_2388) ;  /* 0x000007b000017945 */ /* 0x000fe80003800000 */
[----:B------:R-:W-:-:S13]  /*4e80*/  ISETP.GE.AND P0, PT, R0, R27, PT ;  /* 0x0000001b0000720c */ /* 0x000fda0003f06270 */
[----:B------:R-:W-:Y:S05]  /*4e90*/  @P0 BRA `(.L_x_2389) ;  /* 0x0000000400e00947 */ /* 0x000fea0003800000 */
[----:B--2-45:R-:W-:Y:S01]  /*4ea0*/  LOP3.LUT R23, R19, 0x7fffffff, RZ, 0xc0, !PT ;  /* 0x7fffffff13177812 */ /* 0x034fe200078ec0ff */
        /* <DEDUP_REMOVED lines=85> */
.L_x_2393:
[----:B------:R-:W-:Y:S05]  /*5400*/  BSYNC B3 ;  /* 0x0000000000037941 */ /* 0x000fea0003800000 */
.L_x_2392:
[----:B------:R-:W-:Y:S01]  /*5410*/  DADD R24, R24, R32 ;  /* 0x0000000018187229 */ /* 0x000fe20000000020 */
[----:B------:R-:W-:Y:S01]  /*5420*/  UMOV UR4, 0x8fb9f87e ;  /* 0x8fb9f87e00047882 */ /* 0x000fe20000000000 */
[----:B------:R-:W-:Y:S02]  /*5430*/  UMOV UR5, 0x408633ce ;  /* 0x408633ce00057882 */ /* 0x000fe40000000000 */
[----:B------:R-:W-:-:S06]  /*5440*/  DSETP.GE.AND P0, PT, R22, UR4, PT ;  /* 0x0000000416007e2a */ /* 0x000fcc000bf06000 */
[----:B------:R-:W-:Y:S02]  /*5450*/  FSEL R8, R24, RZ, !P0 ;  /* 0x000000ff18087208 */ /* 0x000fe40004000000 */
[----:B------:R-:W-:Y:S01]  /*5460*/  FSEL R9, R25, +QNAN , !P0 ;  /* 0x7ff0000019097808 */ /* 0x000fe20004000000 */
[----:B------:R-:W-:Y:S06]  /*5470*/  BRA `(.L_x_2394) ;  /* 0x00000000005c7947 */ /* 0x000fec0003800000 */
.L_x_2391:
        /* <DEDUP_REMOVED lines=23> */
.L_x_2394:
[----:B------:R-:W-:Y:S05]  /*55f0*/  BSYNC B2 ;  /* 0x0000000000027941 */ /* 0x000fea0003800000 */
.L_x_2390:
[----:B------:R-:W-:Y:S01]  /*5600*/  LOP3.LUT R25, R9, 0x80000000, R19, 0xb8, !PT ;  /* 0x8000000009197812 */ /* 0x000fe200078eb813 */
[----:B------:R-:W-:-:S07]  /*5610*/  IMAD.MOV.U32 R24, RZ, RZ, R8 ;  /* 0x000000ffff187224 */ /* 0x000fce00078e0008 */
.L_x_2389:
[----:B------:R-:W-:Y:S05]  /*5620*/  BSYNC B1 ;  /* 0x0000000000017941 */ /* 0x000fea0003800000 */
.L_x_2388:
        /* <DEDUP_REMOVED lines=90> */
.L_x_2400:
[----:B------:R-:W-:Y:S05]  /*5bd0*/  BSYNC B3 ;  /* 0x0000000000037941 */ /* 0x000fea0003800000 */
.L_x_2399:
[----:B------:R-:W-:Y:S01]  /*5be0*/  DADD R18, R18, R32 ;  /* 0x0000000012127229 */ /* 0x000fe20000000020 */
[----:B------:R-:W-:Y:S01]  /*5bf0*/  UMOV UR4, 0x8fb9f87e ;  /* 0x8fb9f87e00047882 */ /* 0x000fe20000000000 */
[----:B------:R-:W-:Y:S02]  /*5c00*/  UMOV UR5, 0x408633ce ;  /* 0x408633ce00057882 */ /* 0x000fe40000000000 */
[----:B------:R-:W-:-:S06]  /*5c10*/  DSETP.GE.AND P0, PT, R22, UR4, PT ;  /* 0x0000000416007e2a */ /* 0x000fcc000bf06000 */
[----:B------:R-:W-:Y:S02]  /*5c20*/  FSEL R8, R18, RZ, !P0 ;  /* 0x000000ff12087208 */ /* 0x000fe40004000000 */
[----:B------:R-:W-:Y:S01]  /*5c30*/  FSEL R9, R19, +QNAN , !P0 ;  /* 0x7ff0000013097808 */ /* 0x000fe20004000000 */
[----:B------:R-:W-:Y:S06]  /*5c40*/  BRA `(.L_x_2401) ;  /* 0x00000000005c7947 */ /* 0x000fec0003800000 */
.L_x_2398:
        /* <DEDUP_REMOVED lines=23> */
.L_x_2401:
[----:B------:R-:W-:Y:S05]  /*5dc0*/  BSYNC B2 ;  /* 0x0000000000027941 */ /* 0x000fea0003800000 */
.L_x_2397:
[----:B------:R-:W-:Y:S01]  /*5dd0*/  LOP3.LUT R17, R9, 0x80000000, R17, 0xb8, !PT ;  /* 0x8000000009117812 */ /* 0x000fe200078eb811 */
[----:B------:R-:W-:-:S07]  /*5de0*/  IMAD.MOV.U32 R16, RZ, RZ, R8 ;  /* 0x000000ffff107224 */ /* 0x000fce00078e0008 */
.L_x_2396:
[----:B------:R-:W-:Y:S05]  /*5df0*/  BSYNC B1 ;  /* 0x0000000000017941 */ /* 0x000fea0003800000 */
.L_x_2395:
[----:B------:R-:W0:Y:S01]  /*5e00*/  S2R R0, SR_CTAID.X ;  /* 0x0000000000007919 */ /* 0x000e220000002500 */
[----:B------:R-:W0:Y:S01]  /*5e10*/  LDC R3, c[0x0][0x210] ;  /* 0x00008400ff037b82 */ /* 0x000e220000000800 */
[----:B------:R-:W-:Y:S01]  /*5e20*/  BSSY B6, `(.L_x_2402) ;  /* 0x0000131000067945 */ /* 0x000fe20003800000 */
[----:B--2-45:R-:W1:Y:S06]  /*5e30*/  S2R R23, SR_TID.X ;  /* 0x0000000000177919 */ /* 0x034e6c0000002100 */
[----:B------:R-:W2:Y:S01]  /*5e40*/  LDC.U8 R19, c[0x0][0x234] ;  /* 0x00008d00ff137b82 */ /* 0x000ea20000000000 */
[----:B0-----:R-:W-:-:S05]  /*5e50*/  IMAD R18, R0, -0x200, R3 ;  /* 0xfffffe0000127824 */ /* 0x001fca00078e0203 */
[----:B-1----:R-:W-:-:S13]  /*5e60*/  ISETP.GE.AND P0, PT, R23, R18, PT ;  /* 0x000000121700720c */ /* 0x002fda0003f06270 */
[----:B--2---:R-:W-:Y:S05]  /*5e70*/  @P0 BRA `(.L_x_2403) ;  /* 0x0000001000ac0947 */ /* 0x004fea0003800000 */
        /* <DEDUP_REMOVED lines=18> */
[----:B------:R-:W0:Y:S01]  /*5fa0*/  F2I.F64.TRUNC R5, R4 ;  /* 0x0000000400057311 */ /* 0x000e22000030d100 */
[----:B------:R-:W-:Y:S01]  /*5fb0*/  IMAD.MOV.U32 R23, RZ, RZ, R2 ;  /* 0x000000ffff177224 */ /* 0x000fe200078e0002 */
[----:B0-----:R3:W-:Y:S01]  /*5fc0*/  STG.E.U8 desc[UR36][R8.64], R5 ;  /* 0x0000000508007986 */ /* 0x0017e2000c101124 */
[----:B------:R-:W-:Y:S05]  /*5fd0*/  BRA `(.L_x_2403) ;  /* 0x0000001000547947 */ /* 0x000fea0003800000 */
.L_x_2407:
[----:B------:R-:W0:Y:S01]  /*5fe0*/  F2I.S64.F64.TRUNC R4, R4 ;  /* 0x0000000400047311 */ /* 0x000e22000030d900 */
[----:B------:R-:W-:Y:S02]  /*5ff0*/  IMAD.MOV.U32 R23, RZ, RZ, R2 ;  /* 0x000000ffff177224 */ /* 0x000fe400078e0002 */
[----:B0-----:R-:W-:-:S05]  /*6000*/  IMAD.MOV.U32 R3, RZ, RZ, R4 ;  /* 0x000000ffff037224 */ /* 0x001fca00078e0004 */
[----:B------:R4:W-:Y:S01]  /*6010*/  STG.E.U8 desc[UR36][R8.64], R3 ;  /* 0x0000000308007986 */ /* 0x0009e2000c101124 */
[----:B------:R-:W-:Y:S05]  /*6020*/  BRA `(.L_x_2403) ;  /* 0x0000001000407947 */ /* 0x000fea0003800000 */
.L_x_2406:
[----:B------:R-:W-:-:S13]  /*6030*/  ISETP.NE.AND P0, PT, R0, 0x2, PT ;  /* 0x000000020000780c */ /* 0x000fda0003f05270 */
[----:B------:R-:W-:Y:S05]  /*6040*/  @!P0 BRA `(.L_x_2409) ;  /* 0x0000000000308947 */ /* 0x000fea0003800000 */
[----:B------:R-:W-:-:S13]  /*6050*/  ISETP.NE.AND P0, PT, R0, 0x3, PT ;  /* 0x000000030000780c */ /* 0x000fda0003f05270 */
[----:B------:R-:W-:Y:S05]  /*6060*/  @!P0 BRA `(.L_x_2410) ;  /* 0x0000000000188947 */ /* 0x000fea0003800000 */
[----:B------:R-:W-:-:S13]  /*6070*/  ISETP.NE.AND P0, PT, R0, 0x4, PT ;  /* 0x000000040000780c */ /* 0x000fda0003f05270 */
[----:B------:R-:W-:Y:S05]  /*6080*/  @P0 BRA `(.L_x_2408) ;  /* 0x0000000c00c40947 */ /* 0x000fea0003800000 */
[----:B------:R-:W0:Y:S01]  /*6090*/  F2I.S64.F64.TRUNC R4, R4 ;  /* 0x0000000400047311 */ /* 0x000e22000030d900 */
[----:B------:R-:W-:Y:S01]  /*60a0*/  IMAD.MOV.U32 R23, RZ, RZ, R2 ;  /* 0x000000ffff177224 */ /* 0x000fe200078e0002 */
[----:B0-----:R1:W-:Y:S01]  /*60b0*/  STG.E.64 desc[UR36][R8.64], R4 ;  /* 0x0000000408007986 */ /* 0x0013e2000c101b24 */
[----:B------:R-:W-:Y:S05]  /*60c0*/  BRA `(.L_x_2403) ;  /* 0x0000001000187947 */ /* 0x000fea0003800000 */
.L_x_2410:
[----:B------:R-:W0:Y:S01]  /*60d0*/  F2I.F64.TRUNC R5, R4 ;  /* 0x0000000400057311 */ /* 0x000e22000030d100 */
[----:B------:R-:W-:Y:S01]  /*60e0*/  IMAD.MOV.U32 R23, RZ, RZ, R2 ;  /* 0x000000ffff177224 */ /* 0x000fe200078e0002 */
[----:B0-----:R2:W-:Y:S01]  /*60f0*/  STG.E desc[UR36][R8.64], R5 ;  /* 0x0000000508007986 */ /* 0x0015e2000c101924 */
[----:B------:R-:W-:Y:S05]  /*6100*/  BRA `(.L_x_2403) ;  /* 0x0000001000087947 */ /* 0x000fea0003800000 */
.L_x_2409:
[----:B------:R-:W0:Y:S01]  /*6110*/  F2I.F64.TRUNC R5, R4 ;  /* 0x0000000400057311 */ /* 0x000e22000030d100 */
[----:B------:R-:W-:Y:S01]  /*6120*/  IMAD.MOV.U32 R23, RZ, RZ, R2 ;  /* 0x000000ffff177224 */ /* 0x000fe200078e0002 */
[----:B0-----:R0:W-:Y:S01]  /*6130*/  STG.E.U16 desc[UR36][R8.64], R5 ;  /* 0x0000000508007986 */ /* 0x0011e2000c101524 */
[----:B------:R-:W-:Y:S05]  /*6140*/  BRA `(.L_x_2403) ;  /* 0x0000000c00f87947 */ /* 0x000fea0003800000 */
.L_x_2405:
        /* <DEDUP_REMOVED lines=10> */
[----:B------:R-:W-:-:S13]  /*61f0*/  IMAD.MOV.U32 R23, RZ, RZ, R2 ;  /* 0x000000ffff177224 */ /* 0x000fda00078e0002 */
[----:B0-----:R-:W-:-:S05]  /*6200*/  @!P0 FMUL R3, R3, 1.175494350822287508e-38 ;  /* 0x0080000003038820 */ /* 0x001fca0000400000 */
[----:B------:R0:W-:Y:S01]  /*6210*/  STG.E desc[UR36][R8.64], R3 ;  /* 0x0000000308007986 */ /* 0x0001e2000c101924 */
[----:B------:R-:W-:Y:S05]  /*6220*/  BRA `(.L_x_2403) ;  /* 0x0000000c00c07947 */ /* 0x000fea0003800000 */
.L_x_2412:
[----:B------:R-:W-:Y:S01]  /*6230*/  UMOV UR4, 0xf0000000 ;  /* 0xf000000000047882 */ /* 0x000fe20000000000 */
[----:B------:R-:W-:Y:S01]  /*6240*/  UMOV UR5, 0x380fffff ;  /* 0x380fffff00057882 */ /* 0x000fe20000000000 */
[----:B------:R-:W0:Y:S01]  /*6250*/  F2F.F32.F64 R0, R4 ;  /* 0x0000000400007310 */ /* 0x000e220000301000 */
[----:B------:R-:W-:Y:S01]  /*6260*/  DSETP.GEU.AND P0, PT, |R4|, UR4, PT ;  /* 0x0000000404007e2a */ /* 0x000fe2000bf0e200 */
[----:B------:R-:W-:-:S13]  /*6270*/  IMAD.MOV.U32 R23, RZ, RZ, R2 ;  /* 0x000000ffff177224 */ /* 0x000fda00078e0002 */
[----:B0-----:R-:W-:-:S05]  /*6280*/  @!P0 FMUL R0, R0, 1.175494350822287508e-38 ;  /* 0x0080000000008820 */ /* 0x001fca0000400000 */
[----:B------:R-:W-:-:S05]  /*6290*/  F2FP.F16.F32.PACK_AB R0, RZ, R0 ;  /* 0x00000000ff00723e */ /* 0x000fca00000000ff */
[----:B------:R0:W-:Y:S01]  /*62a0*/  STG.E.U16 desc[UR36][R8.64], R0 ;  /* 0x0000000008007986 */ /* 0x0001e2000c101524 */
[----:B------:R-:W-:Y:S05]  /*62b0*/  BRA `(.L_x_2403) ;  /* 0x0000000c009c7947 */ /* 0x000fea0003800000 */
.L_x_2411:
        /* <DEDUP_REMOVED lines=10> */
[----:B------:R-:W-:Y:S02]  /*6360*/  IMAD.MOV.U32 R7, RZ, RZ, RZ ;  /* 0x000000ffff077224 */ /* 0x000fe400078e00ff */
[----:B------:R-:W-:-:S11]  /*6370*/  IMAD.MOV.U32 R23, RZ, RZ, R2 ;  /* 0x000000ffff177224 */ /* 0x000fd600078e0002 */
[----:B0-----:R-:W-:-:S05]  /*6380*/  @!P0 FMUL R6, R6, 1.175494350822287508e-38 ;  /* 0x0080000006068820 */ /* 0x001fca0000400000 */
[----:B------:R0:W-:Y:S01]  /*6390*/  STG.E.64 desc[UR36][R8.64], R6 ;  /* 0x0000000608007986 */ /* 0x0001e2000c101b24 */
[----:B------:R-:W-:Y:S05]  /*63a0*/  BRA `(.L_x_2403) ;  /* 0x0000000c00607947 */ /* 0x000fea0003800000 */
.L_x_2414:
[----:B------:R-:W-:Y:S01]  /*63b0*/  UMOV UR4, 0xf0000000 ;  /* 0xf000000000047882 */ /* 0x000fe20000000000 */
[----:B------:R-:W-:Y:S01]  /*63c0*/  UMOV UR5, 0x380fffff ;  /* 0x380fffff00057882 */ /* 0x000fe20000000000 */
[----:B------:R-:W0:Y:S01]  /*63d0*/  F2F.F32.F64 R0, R4 ;  /* 0x0000000400007310 */ /* 0x000e220000301000 */
[----:B------:R-:W-:Y:S01]  /*63e0*/  DSETP.GEU.AND P0, PT, |R4|, UR4, PT ;  /* 0x0000000404007e2a */ /* 0x000fe2000bf0e200 */
[----:B------:R-:W-:-:S13]  /*63f0*/  IMAD.MOV.U32 R23, RZ, RZ, R2 ;  /* 0x000000ffff177224 */ /* 0x000fda00078e0002 */
[----:B0-----:R-:W-:-:S05]  /*6400*/  @!P0 FMUL R0, R0, 1.175494350822287508e-38 ;  /* 0x0080000000008820 */ /* 0x001fca0000400000 */
[----:B------:R-:W-:-:S04]  /*6410*/  F2FP.F16.F32.PACK_AB R3, RZ, R0 ;  /* 0x00000000ff03723e */ /* 0x000fc800000000ff */
[----:B------:R-:W-:-:S05]  /*6420*/  PRMT R3, R3, 0x5410, RZ ;  /* 0x0000541003037816 */ /* 0x000fca00000000ff */
[----:B------:R0:W-:Y:S01]  /*6430*/  STG.E desc[UR36][R8.64], R3 ;  /* 0x0000000308007986 */ /* 0x0001e2000c101924 */
[----:B------:R-:W-:Y:S05]  /*6440*/  BRA `(.L_x_2403) ;  /* 0x0000000c00387947 */ /* 0x000fea0003800000 */
.L_x_2413:
[----:B------:R0:W-:Y:S01]  /*6450*/  STG.E.64 desc[UR36][R8.64], R4 ;  /* 0x0000000408007986 */ /* 0x0001e2000c101b24 */
[----:B------:R-:W-:Y:S01]  /*6460*/  IMAD.MOV.U32 R23, RZ, RZ, R2 ;  /* 0x000000ffff177224 */ /* 0x000fe200078e0002 */
[----:B------:R-:W-:Y:S06]  /*6470*/  BRA `(.L_x_2403) ;  /* 0x0000000c002c7947 */ /* 0x000fec0003800000 */
.L_x_2404:
        /* <DEDUP_REMOVED lines=8> */
[----:B------:R-:W-:Y:S01]  /*6500*/  DSETP.NEU.AND P0, PT, R4, RZ, PT ;  /* 0x000000ff0400722a */ /* 0x000fe20003f0d000 */
[----:B------:R-:W-:-:S05]  /*6510*/  IMAD.MOV.U32 R23, RZ, RZ, R2 ;  /* 0x000000ffff177224 */ /* 0x000fca00078e0002 */
[----:B------:R-:W-:-:S05]  /*6520*/  SEL R3, RZ, 0x1, !P0 ;  /* 0x00000001ff037807 */ /* 0x000fca0004000000 */
[----:B------:R0:W-:Y:S01]  /*6530*/  STG.E.U8 desc[UR36][R8.64], R3 ;  /* 0x0000000308007986 */ /* 0x0001e2000c101124 */
[----:B------:R-:W-:Y:S05]  /*6540*/  BRA `(.L_x_2403) ;  /* 0x0000000800f87947 */ /* 0x000fea0003800000 */
.L_x_2417:
[----:B------:R-:W-:Y:S01]  /*6550*/  CS2R R6, SRZ ;  /* 0x0000000000067805 */ /* 0x000fe2000001ff00 */
[----:B------:R-:W-:-:S04]  /*6560*/  IMAD.MOV.U32 R23, RZ, RZ, R2 ;  /* 0x000000ffff177224 */ /* 0x000fc800078e0002 */
[----:B------:R0:W-:Y:S01]  /*6570*/  STG.E.128 desc[UR36][R8.64], R4 ;  /* 0x0000000408007986 */ /* 0x0001e2000c101d24 */
[----:B------:R-:W-:Y:S05]  /*6580*/  BRA `(.L_x_2403) ;  /* 0x0000000800e87947 */ /* 0x000fea0003800000 */
.L_x_2416:
        /* <DEDUP_REMOVED lines=25> */
.L_x_2421:
[----:B------:R-:W-:Y:S05]  /*6720*/  BSYNC B0 ;  /* 0x0000000000007941 */ /* 0x000fea0003800000 */
.L_x_2420:
[----:B------:R-:W-:Y:S01]  /*6730*/  LOP3.LUT R7, R0, R7, RZ, 0xfc, !PT ;  /* 0x0000000700077212 */ /* 0x000fe200078efcff */
[----:B------:R-:W-:-:S04]  /*6740*/  IMAD.MOV.U32 R23, RZ, RZ, R2 ;  /* 0x000000ffff177224 */ /* 0x000fc800078e0002 */
[----:B------:R0:W-:Y:S01]  /*6750*/  STG.E.U8 desc[UR36][R8.64], R7 ;  /* 0x0000000708007986 */ /* 0x0001e2000c101124 */
[----:B------:R-:W-:Y:S05]  /*6760*/  BRA `(.L_x_2403) ;  /* 0x0000000800707947 */ /* 0x000fea0003800000 */
.L_x_2419:
        /* <DEDUP_REMOVED lines=17> */
.L_x_2423:
[----:B------:R-:W-:Y:S01]  /*6880*/  IMAD.MOV.U32 R0, RZ, RZ, 0x7f ;  /* 0x0000007fff007424 */ /* 0x000fe200078e00ff */
[----:B------:R-:W-:-:S04]  /*6890*/  ISETP.GT.U32.AND P0, PT, R3, 0x7f800000, PT ;  /* 0x7f8000000300780c */ /* 0x000fc80003f04070 */
[----:B------:R-:W-:-:S09]  /*68a0*/  SEL R0, R0, 0x7c, P0 ;  /* 0x0000007c00007807 */ /* 0x000fd20000000000 */
.L_x_2424:
[----:B------:R-:W-:Y:S05]  /*68b0*/  BSYNC B0 ;  /* 0x0000000000007941 */ /* 0x000fea0003800000 */
.L_x_2422:
[----:B------:R-:W-:Y:S01]  /*68c0*/  LOP3.LUT R3, R7, 0x80000000, RZ, 0xc0, !PT ;  /* 0x8000000007037812 */ /* 0x000fe200078ec0ff */
[----:B------:R-:W-:-:S03]  /*68d0*/  IMAD.MOV.U32 R23, RZ, RZ, R2 ;  /* 0x000000ffff177224 */ /* 0x000fc600078e0002 */
[----:B------:R-:W-:-:S04]  /*68e0*/  SHF.R.U32.HI R3, RZ, 0x18, R3 ;  /* 0x00000018ff037819 */ /* 0x000fc80000011603 */
[----:B------:R-:W-:-:S05]  /*68f0*/  LOP3.LUT R3, R0, R3, RZ, 0xfc, !PT ;  /* 0x0000000300037212 */ /* 0x000fca00078efcff */
[----:B------:R0:W-:Y:S01]  /*6900*/  STG.E.U8 desc[UR36][R8.64], R3 ;  /* 0x0000000308007986 */ /* 0x0001e2000c101124 */
[----:B------:R-:W-:Y:S05]  /*6910*/  BRA `(.L_x_2403) ;  /* 0x0000000800047947 */ /* 0x000fea0003800000 */
.L_x_2418:
[----:B------:R-:W-:Y:S01]  /*6920*/  UMOV UR4, 0xf0000000 ;  /* 0xf000000000047882 */ /* 0x000fe20000000000 */
[----:B------:R-:W-:Y:S01]  /*6930*/  UMOV UR5, 0x380fffff ;  /* 0x380fffff00057882 */ /* 0x000fe20000000000 */
[----:B------:R-:W0:Y:S01]  /*6940*/  F2F.F32.F64 R0, R4 ;  /* 0x0000000400007310 */ /* 0x000e220000301000 */
[----:B------:R-:W-:Y:S01]  /*6950*/  DSETP.GEU.AND P0, PT, |R4|, UR4, PT ;  /* 0x0000000404007e2a */ /* 0x000fe2000bf0e200 */
[----:B------:R-:W-:-:S13]  /*6960*/  IMAD.MOV.U32 R23, RZ, RZ, R2 ;  /* 0x000000ffff177224 */ /* 0x000fda00078e0002 */
[----:B0-----:R-:W-:-:S05]  /*6970*/  @!P0 FMUL R0, R0, 1.175494350822287508e-38 ;  /* 0x0080000000008820 */ /* 0x001fca0000400000 */
[----:B------:R-:W-:-:S05]  /*6980*/  F2FP.BF16.F32.PACK_AB R0, RZ, R0 ;  /* 0x00000000ff00723e */ /* 0x000fca00000010ff */
[----:B------:R0:W-:Y:S01]  /*6990*/  STG.E.U16 desc[UR36][R8.64], R0 ;  /* 0x0000000008007986 */ /* 0x0001e2000c101524 */
[----:B------:R-:W-:Y:S05]  /*69a0*/  BRA `(.L_x_2403) ;  /* 0x0000000400e07947 */ /* 0x000fea0003800000 */
.L_x_2415:
        /* <DEDUP_REMOVED lines=8> */
[----:B------:R-:W0:Y:S01]  /*6a30*/  F2I.U32.F64.TRUNC R5, R4 ;  /* 0x0000000400057311 */ /* 0x000e22000030d000 */
[----:B------:R-:W-:Y:S01]  /*6a40*/  IMAD.MOV.U32 R23, RZ, RZ, R2 ;  /* 0x000000ffff177224 */ /* 0x000fe200078e0002 */
[----:B0-----:R0:W-:Y:S01]  /*6a50*/  STG.E.U16 desc[UR36][R8.64], R5 ;  /* 0x0000000508007986 */ /* 0x0011e2000c101524 */
[----:B------:R-:W-:Y:S05]  /*6a60*/  BRA `(.L_x_2403) ;  /* 0x0000000400b07947 */ /* 0x000fea0003800000 */
.L_x_2427:
        /* <DEDUP_REMOVED lines=21> */
.L_x_2430:
[----:B------:R-:W-:-:S04]  /*6bc0*/  LOP3.LUT R0, R7, 0x80000000, RZ, 0xc0, !PT ;  /* 0x8000000007007812 */ /* 0x000fc800078ec0ff */
[----:B------:R-:W-:-:S04]  /*6bd0*/  SHF.R.U32.HI R0, RZ, 0x18, R0 ;  /* 0x00000018ff007819 */ /* 0x000fc80000011600 */
[----:B------:R-:W-:-:S07]  /*6be0*/  LOP3.LUT R0, R3, R0, RZ, 0xfc, !PT ;  /* 0x0000000003007212 */ /* 0x000fce00078efcff */
.L_x_2429:
[----:B------:R-:W-:Y:S05]  /*6bf0*/  BSYNC B0 ;  /* 0x0000000000007941 */ /* 0x000fea0003800000 */
.L_x_2428:
[----:B------:R0:W-:Y:S01]  /*6c00*/  STG.E.U8 desc[UR36][R8.64], R0 ;  /* 0x0000000008007986 */ /* 0x0001e2000c101124 */
[----:B------:R-:W-:Y:S01]  /*6c10*/  IMAD.MOV.U32 R23, RZ, RZ, R2 ;  /* 0x000000ffff177224 */ /* 0x000fe200078e0002 */
[----:B------:R-:W-:Y:S06]  /*6c20*/  BRA `(.L_x_2403) ;  /* 0x0000000400407947 */ /* 0x000fec0003800000 */
.L_x_2426:
        /* <DEDUP_REMOVED lines=21> */
.L_x_2433:
[----:B------:R-:W-:-:S04]  /*6d80*/  LOP3.LUT R0, R7, 0x80000000, RZ, 0xc0, !PT ;  /* 0x8000000007007812 */ /* 0x000fc800078ec0ff */
[----:B------:R-:W-:-:S04]  /*6d90*/  SHF.R.U32.HI R0, RZ, 0x18, R0 ;  /* 0x00000018ff007819 */ /* 0x000fc80000011600 */
[----:B------:R-:W-:-:S07]  /*6da0*/  LOP3.LUT R0, R3, R0, RZ, 0xfc, !PT ;  /* 0x0000000003007212 */ /* 0x000fce00078efcff */
.L_x_2432:
[----:B------:R-:W-:Y:S05]  /*6db0*/  BSYNC B0 ;  /* 0x0000000000007941 */ /* 0x000fea0003800000 */
.L_x_2431:
[----:B------:R0:W-:Y:S01]  /*6dc0*/  STG.E.U8 desc[UR36][R8.64], R0 ;  /* 0x0000000008007986 */ /* 0x0001e2000c101124 */
[----:B------:R-:W-:Y:S01]  /*6dd0*/  IMAD.MOV.U32 R23, RZ, RZ, R2 ;  /* 0x000000ffff177224 */ /* 0x000fe200078e0002 */
[----:B------:R-:W-:Y:S06]  /*6de0*/  BRA `(.L_x_2403) ;  /* 0x0000000000d07947 */ /* 0x000fec0003800000 */
.L_x_2425:
        /* <DEDUP_REMOVED lines=27> */
.L_x_2408:
        /* <DEDUP_REMOVED lines=16> */
.L_x_2436:
[----:B------:R-:W-:Y:S01]  /*70a0*/  IMAD.MOV.U32 R23, RZ, RZ, R2 ;  /* 0x000000ffff177224 */ /* 0x000fe200078e0002 */
[----:B------:R-:W-:Y:S06]  /*70b0*/  BRA `(.L_x_2403) ;  /* 0x00000000001c7947 */ /* 0x000fec0003800000 */
.L_x_2435:
[----:B------:R-:W0:Y:S01]  /*70c0*/  F2I.U64.F64.TRUNC R4, R4 ;  /* 0x0000000400047311 */ /* 0x000e22000030d800 */
[----:B------:R-:W-:Y:S01]  /*70d0*/  IMAD.MOV.U32 R23, RZ, RZ, R2 ;  /* 0x000000ffff177224 */ /* 0x000fe200078e0002 */
[----:B0-----:R0:W-:Y:S01]  /*70e0*/  STG.E.64 desc[UR36][R8.64], R4 ;  /* 0x0000000408007986 */ /* 0x0011e2000c101b24 */
[----:B------:R-:W-:Y:S05]  /*70f0*/  BRA `(.L_x_2403) ;  /* 0x00000000000c7947 */ /* 0x000fea0003800000 */
.L_x_2434:
[----:B------:R-:W0:Y:S01]  /*7100*/  F2I.U32.F64.TRUNC R5, R4 ;  /* 0x0000000400057311 */ /* 0x000e22000030d000 */
[----:B------:R-:W-:Y:S01]  /*7110*/  IMAD.MOV.U32 R23, RZ, RZ, R2 ;  /* 0x000000ffff177224 */ /* 0x000fe200078e0002 */
[----:B0-----:R0:W-:Y:S06]  /*7120*/  STG.E desc[UR36][R8.64], R5 ;  /* 0x0000000508007986 */ /* 0x0011ec000c101924 */
.L_x_2403:
[----:B------:R-:W-:Y:S05]  /*7130*/  BSYNC B6 ;  /* 0x0000000000067941 */ /* 0x000fea0003800000 */
.L_x_2402:
[----:B------:R-:W-:Y:S01]  /*7140*/  ISETP.GE.AND P0, PT, R23, R18, PT ;  /* 0x000000121700720c */ /* 0x000fe20003f06270 */
[----:B------:R-:W-:-:S12]  /*7150*/  BSSY B6, `(.L_x_2437) ;  /* 0x0000236000067945 */ /* 0x000fd80003800000 */
[----:B------:R-:W-:Y:S05]  /*7160*/  @P0 BRA `(.L_x_2438) ;  /* 0x0000002000d00947 */ /* 0x000fea0003800000 */
[----:B0-----:R-:W0:Y:S01]  /*7170*/  S2R R0, SR_CTAID.X ;  /* 0x0000000000007919 */ /* 0x001e220000002500 */
[----:B----4-:R-:W4:Y:S01]  /*7180*/  LDC.64 R2, c[0x0][0x218] ;  /* 0x00008600ff027b82 */ /* 0x010f220000000a00 */
[----:B-1----:R-:W-:Y:S01]  /*7190*/  PRMT R4, R19, 0x9910, RZ ;  /* 0x0000991013047816 */ /* 0x002fe200000000ff */
[----:B------:R-:W-:Y:S01]  /*71a0*/  ULDC UR4, c[0x0][0x238] ;  /* 0x00008e0000047ab9 */ /* 0x000fe20000000800 */
[----:B0-----:R-:W-:-:S04]  /*71b0*/  IMAD R0, R0, 0x200, R23 ;  /* 0x0000020000007824 */ /* 0x001fc800078e0217 */
[----:B--23--:R-:W-:Y:S02]  /*71c0*/  IMAD R5, R0, UR4, RZ ;  /* 0x0000000400057c24 */ /* 0x00cfe4000f8e02ff */
[----:B------:R-:W-:-:S03]  /*71d0*/  IMAD.MOV.U32 R0, RZ, RZ, R4 ;  /* 0x000000ffff007224 */ /* 0x000fc600078e0004 */
[----:B----4-:R-:W-:Y:S02]  /*71e0*/  IADD3 R2, P0, R5, R2, RZ ;  /* 0x0000000205027210 */ /* 0x010fe40007f1e0ff */
[----:B------:R-:W-:-:S03]  /*71f0*/  ISETP.GT.AND P1, PT, R0, 0x9, PT ;  /* 0x000000090000780c */ /* 0x000fc60003f24270 */
[----:B------:R-:W-:-:S10]  /*7200*/  IMAD.X R3, RZ, RZ, R3, P0 ;  /* 0x000000ffff037224 */ /* 0x000fd400000e0603 */
        /* <DEDUP_REMOVED lines=12> */
.L_x_2442:
[----:B------:R-:W0:Y:S02]  /*72d0*/  F2I.S64.F64.TRUNC R28, R28 ;  /* 0x0000001c001c7311 */ /* 0x000e24000030d900 */
[----:B0-----:R-:W-:-:S05]  /*72e0*/  IMAD.MOV.U32 R5, RZ, RZ, R28 ;  /* 0x000000ffff057224 */ /* 0x001fca00078e001c */
[----:B------:R4:W-:Y:S01]  /*72f0*/  STG.E.U8 desc[UR36][R2.64], R5 ;  /* 0x0000000502007986 */ /* 0x0009e2000c101124 */
[----:B------:R-:W-:Y:S05]  /*7300*/  BRA `(.L_x_2444) ;  /* 0x0000000c00f87947 */ /* 0x000fea0003800000 */
.L_x_2441:
        /* <DEDUP_REMOVED lines=9> */
.L_x_2446:
[----:B------:R-:W0:Y:S02]  /*73a0*/  F2I.F64.TRUNC R29, R28 ;  /* 0x0000001c001d7311 */ /* 0x000e24000030d100 */
[----:B0-----:R2:W-:Y:S01]  /*73b0*/  STG.E desc[UR36][R2.64], R29 ;  /* 0x0000001d02007986 */ /* 0x0015e2000c101924 */
[----:B------:R-:W-:Y:S05]  /*73c0*/  BRA `(.L_x_2444) ;  /* 0x0000000c00c87947 */ /* 0x000fea0003800000 */
.L_x_2445:
[----:B------:R-:W0:Y:S02]  /*73d0*/  F2I.F64.TRUNC R29, R28 ;  /* 0x0000001c001d7311 */ /* 0x000e24000030d100 */
[----:B0-----:R0:W-:Y:S01]  /*73e0*/  STG.E.U16 desc[UR36][R2.64], R29 ;  /* 0x0000001d02007986 */ /* 0x0011e2000c101524 */
[----:B------:R-:W-:Y:S05]  /*73f0*/  BRA `(.L_x_2444) ;  /* 0x0000000c00bc7947 */ /* 0x000fea0003800000 */
.L_x_2440:
        /* <DEDUP_REMOVED lines=13> */
.L_x_2448:
        /* <DEDUP_REMOVED lines=8> */
.L_x_2447:
        /* <DEDUP_REMOVED lines=14> */
.L_x_2450:
        /* <DEDUP_REMOVED lines=9> */
.L_x_2449:
[----:B------:R0:W-:Y:S01]  /*76c0*/  STG.E.64 desc[UR36][R2.64], R28 ;  /* 0x0000001c02007986 */ /* 0x0001e2000c101b24 */
[----:B------:R-:W-:Y:S05]  /*76d0*/  BRA `(.L_x_2444) ;  /* 0x0000000c00047947 */ /* 0x000fea0003800000 */
.L_x_2439:
        /* <DEDUP_REMOVED lines=12> */
.L_x_2453:
[----:B------:R-:W-:-:S05]  /*77a0*/  CS2R R30, SRZ ;  /* 0x00000000001e7805 */ /* 0x000fca000001ff00 */
[----:B------:R0:W-:Y:S01]  /*77b0*/  STG.E.128 desc[UR36][R2.64], R28 ;  /* 0x0000001c02007986 */ /* 0x0001e2000c101d24 */
[----:B------:R-:W-:Y:S05]  /*77c0*/  BRA `(.L_x_2444) ;  /* 0x0000000800c87947 */ /* 0x000fea0003800000 */
.L_x_2452:
        /* <DEDUP_REMOVED lines=25> */
.L_x_2457:
[----:B------:R-:W-:Y:S05]  /*7960*/  BSYNC B0 ;  /* 0x0000000000007941 */ /* 0x000fea0003800000 */
.L_x_2456:
[----:B------:R-:W-:-:S05]  /*7970*/  LOP3.LUT R5, R0, R5, RZ, 0xfc, !PT ;  /* 0x0000000500057212 */ /* 0x000fca00078efcff */
[----:B------:R0:W-:Y:S01]  /*7980*/  STG.E.U8 desc[UR36][R2.64], R5 ;  /* 0x0000000502007986 */ /* 0x0001e2000c101124 */
[----:B------:R-:W-:Y:S05]  /*7990*/  BRA `(.L_x_2444) ;  /* 0x0000000800547947 */ /* 0x000fea0003800000 */
.L_x_2455:
        /* <DEDUP_REMOVED lines=17> */
.L_x_2459:
[----:B------:R-:W-:Y:S01]  /*7ab0*/  IMAD.MOV.U32 R0, RZ, RZ, 0x7f ;  /* 0x0000007fff007424 */ /* 0x000fe200078e00ff */
[----:B------:R-:W-:-:S04]  /*7ac0*/  ISETP.GT.U32.AND P0, PT, R4, 0x7f800000, PT ;  /* 0x7f8000000400780c */ /* 0x000fc80003f04070 */
[----:B------:R-:W-:-:S09]  /*7ad0*/  SEL R0, R0, 0x7c, P0 ;  /* 0x0000007c00007807 */ /* 0x000fd20000000000 */
.L_x_2460:
[----:B------:R-:W-:Y:S05]  /*7ae0*/  BSYNC B0 ;  /* 0x0000000000007941 */ /* 0x000fea0003800000 */
.L_x_2458:
[----:B------:R-:W-:-:S04]  /*7af0*/  LOP3.LUT R4, R5, 0x80000000, RZ, 0xc0, !PT ;  /* 0x8000000005047812 */ /* 0x000fc800078ec0ff */
[----:B------:R-:W-:-:S04]  /*7b00*/  SHF.R.U32.HI R5, RZ, 0x18, R4 ;  /* 0x00000018ff057819 */ /* 0x000fc80000011604 */
[----:B------:R-:W-:-:S05]  /*7b10*/  LOP3.LUT R5, R0, R5, RZ, 0xfc, !PT ;  /* 0x0000000500057212 */ /* 0x000fca00078efcff */
[----:B------:R0:W-:Y:S01]  /*7b20*/  STG.E.U8 desc[UR36][R2.64], R5 ;  /* 0x0000000502007986 */ /* 0x0001e2000c101124 */
[----:B------:R-:W-:Y:S05]  /*7b30*/  BRA `(.L_x_2444) ;  /* 0x0000000400ec7947 */ /* 0x000fea0003800000 */
.L_x_2454:
        /* <DEDUP_REMOVED lines=8> */
.L_x_2451:
        /* <DEDUP_REMOVED lines=11> */
.L_x_2463:
        /* <DEDUP_REMOVED lines=21> */
.L_x_2466:
[----:B------:R-:W-:-:S04]  /*7dc0*/  LOP3.LUT R0, R7, 0x80000000, RZ, 0xc0, !PT ;  /* 0x8000000007007812 */ /* 0x000fc800078ec0ff */
[----:B------:R-:W-:-:S04]  /*7dd0*/  SHF.R.U32.HI R5, RZ, 0x18, R0 ;  /* 0x00000018ff057819 */ /* 0x000fc80000011600 */
[----:B------:R-:W-:-:S04]  /*7de0*/  LOP3.LUT R4, R4, R5, RZ, 0xfc, !PT ;  /* 0x0000000504047212 */ /* 0x000fc800078efcff */
[----:B------:R-:W-:-:S07]  /*7df0*/  PRMT R0, R4, 0x7610, R0 ;  /* 0x0000761004007816 */ /* 0x000fce0000000000 */
.L_x_2465:
[----:B------:R-:W-:Y:S05]  /*7e00*/  BSYNC B0 ;  /* 0x0000000000007941 */ /* 0x000fea0003800000 */
.L_x_2464:
[----:B------:R0:W-:Y:S01]  /*7e10*/  STG.E.U8 desc[UR36][R2.64], R0 ;  /* 0x0000000002007986 */ /* 0x0001e2000c101124 */
[----:B------:R-:W-:Y:S05]  /*7e20*/  BRA `(.L_x_2444) ;  /* 0x0000000400307947 */ /* 0x000fea0003800000 */
.L_x_2462:
        /* <DEDUP_REMOVED lines=21> */
.L_x_2469:
[----:B------:R-:W-:-:S04]  /*7f80*/  LOP3.LUT R0, R7, 0x80000000, RZ, 0xc0, !PT ;  /* 0x8000000007007812 */ /* 0x000fc800078ec0ff */
[----:B------:R-:W-:-:S04]  /*7f90*/  SHF.R.U32.HI R5, RZ, 0x18, R0 ;  /* 0x00000018ff057819 */ /* 0x000fc80000011600 */
[----:B------:R-:W-:-:S04]  /*7fa0*/  LOP3.LUT R4, R4, R5, RZ, 0xfc, !PT ;  /* 0x0000000504047212 */ /* 0x000fc800078efcff */
[----:B------:R-:W-:-:S07]  /*7fb0*/  PRMT R0, R4, 0x7610, R0 ;  /* 0x0000761004007816 */ /* 0x000fce0000000000 */
.L_x_2468:
[----:B------:R-:W-:Y:S05]  /*7fc0*/  BSYNC B0 ;  /* 0x0000000000007941 */ /* 0x000fea0003800000 */
.L_x_2467:
[----:B------:R0:W-:Y:S01]  /*7fd0*/  STG.E.U8 desc[UR36][R2.64], R0 ;  /* 0x0000000002007986 */ /* 0x0001e2000c101124 */
[----:B------:R-:W-:Y:S05]  /*7fe0*/  BRA `(.L_x_2444) ;  /* 0x0000000000c07947 */ /* 0x000fea0003800000 */
.L_x_2461:
        /* <DEDUP_REMOVED lines=26> */
.L_x_2443:
        /* <DEDUP_REMOVED lines=16> */
.L_x_2472:
[----:B------:R-:W-:Y:S05]  /*8290*/  BRA `(.L_x_2444) ;  /* 0x0000000000147947 */ /* 0x000fea0003800000 */
.L_x_2471:
[----:B------:R-:W0:Y:S02]  /*82a0*/  F2I.U64.F64.TRUNC R28, R28 ;  /* 0x0000001c001c7311 */ /* 0x000e24000030d800 */
[----:B0-----:R0:W-:Y:S01]  /*82b0*/  STG.E.64 desc[UR36][R2.64], R28 ;  /* 0x0000001c02007986 */ /* 0x0011e2000c101b24 */
[----:B------:R-:W-:Y:S05]  /*82c0*/  BRA `(.L_x_2444) ;  /* 0x0000000000087947 */ /* 0x000fea0003800000 */
.L_x_2470:
[----:B------:R-:W0:Y:S02]  /*82d0*/  F2I.U32.F64.TRUNC R29, R28 ;  /* 0x0000001c001d7311 */ /* 0x000e24000030d000 */
[----:B0-----:R0:W-:Y:S02]  /*82e0*/  STG.E desc[UR36][R2.64], R29 ;  /* 0x0000001d02007986 */ /* 0x0011e4000c101924 */
.L_x_2444:
[----:B------:R-:W-:-:S05]  /*82f0*/  VIADD R23, R23, 0x80 ;  /* 0x0000008017177836 */ /* 0x000fca0000000000 */
[----:B------:R-:W-:-:S13]  /*8300*/  ISETP.GE.AND P0, PT, R23, R18, PT ;  /* 0x000000121700720c */ /* 0x000fda0003f06270 */
[----:B------:R-:W-:Y:S05]  /*8310*/  @P0 BRA `(.L_x_2438) ;  /* 0x0000001000640947 */ /* 0x000fea0003800000 */
[----:B0-----:R-:W0:Y:S01]  /*8320*/  S2R R0, SR_CTAID.X ;  /* 0x0000000000007919 */ /* 0x001e220000002500 */
[----:B-1234-:R-:W1:Y:S01]  /*8330*/  LDC.64 R2, c[0x0][0x218] ;  /* 0x00008600ff027b82 */ /* 0x01ee620000000a00 */
[----:B------:R-:W-:Y:S01]  /*8340*/  PRMT R4, R19, 0x9910, RZ ;  /* 0x0000991013047816 */ /* 0x000fe200000000ff */
[----:B------:R-:W-:Y:S01]  /*8350*/  ULDC UR4, c[0x0][0x238] ;  /* 0x00008e0000047ab9 */ /* 0x000fe20000000800 */
[----:B0-----:R-:W-:-:S04]  /*8360*/  IMAD R0, R0, 0x200, R23 ;  /* 0x0000020000007824 */ /* 0x001fc800078e0217 */
[----:B------:R-:W-:Y:S02]  /*8370*/  IMAD R5, R0, UR4, RZ ;  /* 0x0000000400057c24 */ /* 0x000fe4000f8e02ff */
[----:B------:R-:W-:-:S03]  /*8380*/  IMAD.MOV.U32 R0, RZ, RZ, R4 ;  /* 0x000000ffff007224 */ /* 0x000fc600078e0004 */
[----:B-1----:R-:W-:Y:S02]  /*8390*/  IADD3 R2, P0, R5, R2, RZ ;  /* 0x0000000205027210 */ /* 0x002fe40007f1e0ff */
        /* <DEDUP_REMOVED lines=14> */
.L_x_2476:
[----:B------:R-:W0:Y:S02]  /*8480*/  F2I.S64.F64.TRUNC R24, R24 ;  /* 0x0000001800187311 */ /* 0x000e24000030d900 */
[----:B0-----:R-:W-:-:S05]  /*8490*/  IMAD.MOV.U32 R5, RZ, RZ, R24 ;  /* 0x000000ffff057224 */ /* 0x001fca00078e0018 */
[----:B------:R0:W-:Y:S01]  /*84a0*/  STG.E.U8 desc[UR36][R2.64], R5 ;  /* 0x0000000502007986 */ /* 0x0001e2000c101124 */
[----:B------:R-:W-:Y:S05]  /*84b0*/  BRA `(.L_x_2478) ;  /* 0x0000000c00f87947 */ /* 0x000fea0003800000 */
.L_x_2475:
        /* <DEDUP_REMOVED lines=9> */
.L_x_2480:
[----:B------:R-:W0:Y:S02]  /*8550*/  F2I.F64.TRUNC R25, R24 ;  /* 0x0000001800197311 */ /* 0x000e24000030d100 */
[----:B0-----:R0:W-:Y:S01]  /*8560*/  STG.E desc[UR36][R2.64], R25 ;  /* 0x0000001902007986 */ /* 0x0011e2000c101924 */
[----:B------:R-:W-:Y:S05]  /*8570*/  BRA `(.L_x_2478) ;  /* 0x0000000c00c87947 */ /* 0x000fea0003800000 */
.L_x_2479:
[----:B------:R-:W0:Y:S02]  /*8580*/  F2I.F64.TRUNC R25, R24 ;  /* 0x0000001800197311 */ /* 0x000e24000030d100 */
[----:B0-----:R0:W-:Y:S01]  /*8590*/  STG.E.U16 desc[UR36][R2.64], R25 ;  /* 0x0000001902007986 */ /* 0x0011e2000c101524 */
[----:B------:R-:W-:Y:S05]  /*85a0*/  BRA `(.L_x_2478) ;  /* 0x0000000c00bc7947 */ /* 0x000fea0003800000 */
.L_x_2474:
        /* <DEDUP_REMOVED lines=13> */
.L_x_2482:
        /* <DEDUP_REMOVED lines=8> */
.L_x_2481:
        /* <DEDUP_REMOVED lines=14> */
.L_x_2484:
        /* <DEDUP_REMOVED lines=9> */
.L_x_2483:
[----:B------:R0:W-:Y:S01]  /*8870*/  STG.E.64 desc[UR36][R2.64], R24 ;  /* 0x0000001802007986 */ /* 0x0001e2000c101b24 */
[----:B------:R-:W-:Y:S05]  /*8880*/  BRA `(.L_x_2478) ;  /* 0x0000000c00047947 */ /* 0x000fea0003800000 */
.L_x_2473:
        /* <DEDUP_REMOVED lines=12> */
.L_x_2487:
[----:B------:R-:W-:-:S05]  /*8950*/  CS2R R26, SRZ ;  /* 0x00000000001a7805 */ /* 0x000fca000001ff00 */
[----:B------:R0:W-:Y:S01]  /*8960*/  STG.E.128 desc[UR36][R2.64], R24 ;  /* 0x0000001802007986 */ /* 0x0001e2000c101d24 */
[----:B------:R-:W-:Y:S05]  /*8970*/  BRA `(.L_x_2478) ;  /* 0x0000000800c87947 */ /* 0x000fea0003800000 */
.L_x_2486:
        /* <DEDUP_REMOVED lines=25> */
.L_x_2491:
[----:B------:R-:W-:Y:S05]  /*8b10*/  BSYNC B0 ;  /* 0x0000000000007941 */ /* 0x000fea0003800000 */
.L_x_2490:
[----:B------:R-:W-:-:S05]  /*8b20*/  LOP3.LUT R5, R0, R5, RZ, 0xfc, !PT ;  /* 0x0000000500057212 */ /* 0x000fca00078efcff */
[----:B------:R0:W-:Y:S01]  /*8b30*/  STG.E.U8 desc[UR36][R2.64], R5 ;  /* 0x0000000502007986 */ /* 0x0001e2000c101124 */
[----:B------:R-:W-:Y:S05]  /*8b40*/  BRA `(.L_x_2478) ;  /* 0x0000000800547947 */ /* 0x000fea0003800000 */
.L_x_2489:
        /* <DEDUP_REMOVED lines=17> */
.L_x_2493:
[----:B------:R-:W-:Y:S01]  /*8c60*/  IMAD.MOV.U32 R0, RZ, RZ, 0x7f ;  /* 0x0000007fff007424 */ /* 0x000fe200078e00ff */
[----:B------:R-:W-:-:S04]  /*8c70*/  ISETP.GT.U32.AND P0, PT, R4, 0x7f800000, PT ;  /* 0x7f8000000400780c */ /* 0x000fc80003f04070 */
[----:B------:R-:W-:-:S09]  /*8c80*/  SEL R0, R0, 0x7c, P0 ;  /* 0x0000007c00007807 */ /* 0x000fd20000000000 */
.L_x_2494:
[----:B------:R-:W-:Y:S05]  /*8c90*/  BSYNC B0 ;  /* 0x0000000000007941 */ /* 0x000fea0003800000 */
.L_x_2492:
[----:B------:R-:W-:-:S04]  /*8ca0*/  LOP3.LUT R4, R5, 0x80000000, RZ, 0xc0, !PT ;  /* 0x8000000005047812 */ /* 0x000fc800078ec0ff */
[----:B------:R-:W-:-:S04]  /*8cb0*/  SHF.R.U32.HI R5, RZ, 0x18, R4 ;  /* 0x00000018ff057819 */ /* 0x000fc80000011604 */
[----:B------:R-:W-:-:S05]  /*8cc0*/  LOP3.LUT R5, R0, R5, RZ, 0xfc, !PT ;  /* 0x0000000500057212 */ /* 0x000fca00078efcff */
[----:B------:R0:W-:Y:S01]  /*8cd0*/  STG.E.U8 desc[UR36][R2.64], R5 ;  /* 0x0000000502007986 */ /* 0x0001e2000c101124 */
[----:B------:R-:W-:Y:S05]  /*8ce0*/  BRA `(.L_x_2478) ;  /* 0x0000000400ec7947 */ /* 0x000fea0003800000 */
.L_x_2488:
        /* <DEDUP_REMOVED lines=8> */
.L_x_2485:
        /* <DEDUP_REMOVED lines=11> */
.L_x_2497:
        /* <DEDUP_REMOVED lines=21> */
.L_x_2500:
[----:B------:R-:W-:-:S04]  /*8f70*/  LOP3.LUT R0, R7, 0x80000000, RZ, 0xc0, !PT ;  /* 0x8000000007007812 */ /* 0x000fc800078ec0ff */
[----:B------:R-:W-:-:S04]  /*8f80*/  SHF.R.U32.HI R5, RZ, 0x18, R0 ;  /* 0x00000018ff057819 */ /* 0x000fc80000011600 */
[----:B------:R-:W-:-:S04]  /*8f90*/  LOP3.LUT R4, R4, R5, RZ, 0xfc, !PT ;  /* 0x0000000504047212 */ /* 0x000fc800078efcff */
[----:B------:R-:W-:-:S07]  /*8fa0*/  PRMT R0, R4, 0x7610, R0 ;  /* 0x0000761004007816 */ /* 0x000fce0000000000 */
.L_x_2499:
[----:B------:R-:W-:Y:S05]  /*8fb0*/  BSYNC B0 ;  /* 0x0000000000007941 */ /* 0x000fea0003800000 */
.L_x_2498:
[----:B------:R0:W-:Y:S01]  /*8fc0*/  STG.E.U8 desc[UR36][R2.64], R0 ;  /* 0x0000000002007986 */ /* 0x0001e2000c101124 */
[----:B------:R-:W-:Y:S05]  /*8fd0*/  BRA `(.L_x_2478) ;  /* 0x0000000400307947 */ /* 0x000fea0003800000 */
.L_x_2496:
        /* <DEDUP_REMOVED lines=21> */
.L_x_2503:
[----:B------:R-:W-:-:S04]  /*9130*/  LOP3.LUT R0, R7, 0x80000000, RZ, 0xc0, !PT ;  /* 0x8000000007007812 */ /* 0x000fc800078ec0ff */
[----:B------:R-:W-:-:S04]  /*9140*/  SHF.R.U32.HI R5, RZ, 0x18, R0 ;  /* 0x00000018ff057819 */ /* 0x000fc80000011600 */
[----:B------:R-:W-:-:S04]  /*9150*/  LOP3.LUT R4, R4, R5, RZ, 0xfc, !PT ;  /* 0x0000000504047212 */ /* 0x000fc800078efcff */
[----:B------:R-:W-:-:S07]  /*9160*/  PRMT R0, R4, 0x7610, R0 ;  /* 0x0000761004007816 */ /* 0x000fce0000000000 */
.L_x_2502:
[----:B------:R-:W-:Y:S05]  /*9170*/  BSYNC B0 ;  /* 0x0000000000007941 */ /* 0x000fea0003800000 */
.L_x_2501:
[----:B------:R3:W-:Y:S01]  /*9180*/  STG.E.U8 desc[UR36][R2.64], R0 ;  /* 0x0000000002007986 */ /* 0x0007e2000c101124 */
[----:B------:R-:W-:Y:S05]  /*9190*/  BRA `(.L_x_2478) ;  /* 0x0000000000c07947 */ /* 0x000fea0003800000 */
.L_x_2495:
        /* <DEDUP_REMOVED lines=26> */
.L_x_2477:
        /* <DEDUP_REMOVED lines=16> */
.L_x_2506:
[----:B------:R-:W-:Y:S05]  /*9440*/  BRA `(.L_x_2478) ;  /* 0x0000000000147947 */ /* 0x000fea0003800000 */
.L_x_2505:
[----:B------:R-:W0:Y:S02]  /*9450*/  F2I.U64.F64.TRUNC R24, R24 ;  /* 0x0000001800187311 */ /* 0x000e24000030d800 */
[----:B0-----:R2:W-:Y:S01]  /*9460*/  STG.E.64 desc[UR36][R2.64], R24 ;  /* 0x0000001802007986 */ /* 0x0015e2000c101b24 */
[----:B------:R-:W-:Y:S05]  /*9470*/  BRA `(.L_x_2478) ;  /* 0x0000000000087947 */ /* 0x000fea0003800000 */
.L_x_2504:
[----:B------:R-:W0:Y:S02]  /*9480*/  F2I.U32.F64.TRUNC R25, R24 ;  /* 0x0000001800197311 */ /* 0x000e24000030d000 */
[----:B0-----:R0:W-:Y:S02]  /*9490*/  STG.E desc[UR36][R2.64], R25 ;  /* 0x0000001902007986 */ /* 0x0011e4000c101924 */
.L_x_2478:
[----:B------:R-:W-:-:S07]  /*94a0*/  VIADD R23, R23, 0x80 ;  /* 0x0000008017177836 */ /* 0x000fce0000000000 */
.L_x_2438:
[----:B------:R-:W-:Y:S05]  /*94b0*/  BSYNC B6 ;  /* 0x0000000000067941 */ /* 0x000fea0003800000 */
.L_x_2437:
[----:B------:R-:W-:-:S13]  /*94c0*/  ISETP.GE.AND P0, PT, R23, R18, PT ;  /* 0x000000121700720c */ /* 0x000fda0003f06270 */
[----:B------:R-:W-:Y:S05]  /*94d0*/  @P0 EXIT ;  /* 0x000000000000094d */ /* 0x000fea0003800000 */
[----:B0--3--:R-:W0:Y:S01]  /*94e0*/  S2R R0, SR_CTAID.X ;  /* 0x0000000000007919 */ /* 0x009e220000002500 */
[----:B-12-4-:R-:W1:Y:S01]  /*94f0*/  LDC.64 R2, c[0x0][0x218] ;  /* 0x00008600ff027b82 */ /* 0x016e620000000a00 */
[----:B------:R-:W-:Y:S01]  /*9500*/  ULDC UR4, c[0x0][0x238] ;  /* 0x00008e0000047ab9 */ /* 0x000fe20000000800 */
[----:B0-----:R-:W-:Y:S01]  /*9510*/  IMAD R23, R0, 0x200, R23 ;  /* 0x0000020000177824 */ /* 0x001fe200078e0217 */
[----:B------:R-:W-:-:S03]  /*9520*/  PRMT R0, R19, 0x9910, RZ ;  /* 0x0000991013007816 */ /* 0x000fc600000000ff */
[----:B------:R-:W-:Y:S01]  /*9530*/  IMAD R23, R23, UR4, RZ ;  /* 0x0000000417177c24 */ /* 0x000fe2000f8e02ff */
[----:B------:R-:W-:-:S04]  /*9540*/  ISETP.GT.AND P1, PT, R0, 0x9, PT ;  /* 0x000000090000780c */ /* 0x000fc80003f24270 */
[----:B-1----:R-:W-:-:S05]  /*9550*/  IADD3 R2, P0, R23, R2, RZ ;  /* 0x0000000217027210 */ /* 0x002fca0007f1e0ff */
[----:B------:R-:W-:-:S04]  /*9560*/  IMAD.X R3, RZ, RZ, R3, P0 ;  /* 0x000000ffff037224 */ /* 0x000fc800000e0603 */
        /* <DEDUP_REMOVED lines=12> */
.L_x_2510:
[----:B------:R-:W0:Y:S02]  /*9630*/  F2I.S64.F64.TRUNC R16, R16 ;  /* 0x0000001000107311 */ /* 0x000e24000030d900 */
[----:B0-----:R-:W-:-:S05]  /*9640*/  IMAD.MOV.U32 R5, RZ, RZ, R16 ;  /* 0x000000ffff057224 */ /* 0x001fca00078e0010 */
[----:B------:R-:W-:Y:S01]  /*9650*/  STG.E.U8 desc[UR36][R2.64], R5 ;  /* 0x0000000502007986 */ /* 0x000fe2000c101124 */
[----:B------:R-:W-:Y:S05]  /*9660*/  EXIT ;  /* 0x000000000000794d */ /* 0x000fea0003800000 */
.L_x_2509:
        /* <DEDUP_REMOVED lines=9> */
.L_x_2513:
[----:B------:R-:W0:Y:S02]  /*9700*/  F2I.F64.TRUNC R17, R16 ;  /* 0x0000001000117311 */ /* 0x000e24000030d100 */
[----:B0-----:R-:W-:Y:S01]  /*9710*/  STG.E desc[UR36][R2.64], R17 ;  /* 0x0000001102007986 */ /* 0x001fe2000c101924 */
[----:B------:R-:W-:Y:S05]  /*9720*/  EXIT ;  /* 0x000000000000794d */ /* 0x000fea0003800000 */
.L_x_2512:
[----:B------:R-:W0:Y:S02]  /*9730*/  F2I.F64.TRUNC R17, R16 ;  /* 0x0000001000117311 */ /* 0x000e24000030d100 */
[----:B0-----:R-:W-:Y:S01]  /*9740*/  STG.E.U16 desc[UR36][R2.64], R17 ;  /* 0x0000001102007986 */ /* 0x001fe2000c101524 */
[----:B------:R-:W-:Y:S05]  /*9750*/  EXIT ;  /* 0x000000000000794d */ /* 0x000fea0003800000 */
.L_x_2508:
        /* <DEDUP_REMOVED lines=13> */
.L_x_2515:
        /* <DEDUP_REMOVED lines=8> */
.L_x_2514:
        /* <DEDUP_REMOVED lines=14> */
.L_x_2517:
        /* <DEDUP_REMOVED lines=9> */
.L_x_2516:
[----:B------:R-:W-:Y:S01]  /*9a20*/  STG.E.64 desc[UR36][R2.64], R16 ;  /* 0x0000001002007986 */ /* 0x000fe2000c101b24 */
[----:B------:R-:W-:Y:S05]  /*9a30*/  EXIT ;  /* 0x000000000000794d */ /* 0x000fea0003800000 */
.L_x_2507:
        /* <DEDUP_REMOVED lines=12> */
.L_x_2520:
[----:B------:R-:W-:-:S05]  /*9b00*/  CS2R R18, SRZ ;  /* 0x0000000000127805 */ /* 0x000fca000001ff00 */
[----:B------:R-:W-:Y:S01]  /*9b10*/  STG.E.128 desc[UR36][R2.64], R16 ;  /* 0x0000001002007986 */ /* 0x000fe2000c101d24 */
[----:B------:R-:W-:Y:S05]  /*9b20*/  EXIT ;  /* 0x000000000000794d */ /* 0x000fea0003800000 */
.L_x_2519:
        /* <DEDUP_REMOVED lines=25> */
.L_x_2524:
[----:B------:R-:W-:Y:S05]  /*9cc0*/  BSYNC B0 ;  /* 0x0000000000007941 */ /* 0x000fea0003800000 */
.L_x_2523:
[----:B------:R-:W-:-:S05]  /*9cd0*/  LOP3.LUT R5, R0, R5, RZ, 0xfc, !PT ;  /* 0x0000000500057212 */ /* 0x000fca00078efcff */
[----:B------:R-:W-:Y:S01]  /*9ce0*/  STG.E.U8 desc[UR36][R2.64], R5 ;  /* 0x0000000502007986 */ /* 0x000fe2000c101124 */
[----:B------:R-:W-:Y:S05]  /*9cf0*/  EXIT ;  /* 0x000000000000794d */ /* 0x000fea0003800000 */
.L_x_2522:
        /* <DEDUP_REMOVED lines=17> */
.L_x_2526:
[----:B------:R-:W-:Y:S01]  /*9e10*/  IMAD.MOV.U32 R0, RZ, RZ, 0x7f ;  /* 0x0000007fff007424 */ /* 0x000fe200078e00ff */
[----:B------:R-:W-:-:S04]  /*9e20*/  ISETP.GT.U32.AND P0, PT, R4, 0x7f800000, PT ;  /* 0x7f8000000400780c */ /* 0x000fc80003f04070 */
[----:B------:R-:W-:-:S09]  /*9e30*/  SEL R0, R0, 0x7c, P0 ;  /* 0x0000007c00007807 */ /* 0x000fd20000000000 */
.L_x_2527:
[----:B------:R-:W-:Y:S05]  /*9e40*/  BSYNC B0 ;  /* 0x0000000000007941 */ /* 0x000fea0003800000 */
.L_x_2525:
[----:B------:R-:W-:-:S04]  /*9e50*/  LOP3.LUT R4, R5, 0x80000000, RZ, 0xc0, !PT ;  /* 0x8000000005047812 */ /* 0x000fc800078ec0ff */
[----:B------:R-:W-:-:S04]  /*9e60*/  SHF.R.U32.HI R5, RZ, 0x18, R4 ;  /* 0x00000018ff057819 */ /* 0x000fc80000011604 */
[----:B------:R-:W-:-:S05]  /*9e70*/  LOP3.LUT R5, R0, R5, RZ, 0xfc, !PT ;  /* 0x0000000500057212 */ /* 0x000fca00078efcff */
[----:B------:R-:W-:Y:S01]  /*9e80*/  STG.E.U8 desc[UR36][R2.64], R5 ;  /* 0x0000000502007986 */ /* 0x000fe2000c101124 */
[----:B------:R-:W-:Y:S05]  /*9e90*/  EXIT ;  /* 0x000000000000794d */ /* 0x000fea0003800000 */
.L_x_2521:
        /* <DEDUP_REMOVED lines=8> */
.L_x_2518:
        /* <DEDUP_REMOVED lines=11> */
.L_x_2530:
        /* <DEDUP_REMOVED lines=21> */
.L_x_2533:
[----:B------:R-:W-:-:S04]  /*a120*/  LOP3.LUT R0, R7, 0x80000000, RZ, 0xc0, !PT ;  /* 0x8000000007007812 */ /* 0x000fc800078ec0ff */
[----:B------:R-:W-:-:S04]  /*a130*/  SHF.R.U32.HI R5, RZ, 0x18, R0 ;  /* 0x00000018ff057819 */ /* 0x000fc80000011600 */
[----:B------:R-:W-:-:S04]  /*a140*/  LOP3.LUT R4, R4, R5, RZ, 0xfc, !PT ;  /* 0x0000000504047212 */ /* 0x000fc800078efcff */
[----:B------:R-:W-:-:S07]  /*a150*/  PRMT R0, R4, 0x7610, R0 ;  /* 0x0000761004007816 */ /* 0x000fce0000000000 */
.L_x_2532:
[----:B------:R-:W-:Y:S05]  /*a160*/  BSYNC B0 ;  /* 0x0000000000007941 */ /* 0x000fea0003800000 */
.L_x_2531:
[----:B------:R-:W-:Y:S01]  /*a170*/  STG.E.U8 desc[UR36][R2.64], R0 ;  /* 0x0000000002007986 */ /* 0x000fe2000c101124 */
[----:B------:R-:W-:Y:S05]  /*a180*/  EXIT ;  /* 0x000000000000794d */ /* 0x000fea0003800000 */
.L_x_2529:
        /* <DEDUP_REMOVED lines=21> */
.L_x_2536:
[----:B------:R-:W-:-:S04]  /*a2e0*/  LOP3.LUT R0, R7, 0x80000000, RZ, 0xc0, !PT ;  /* 0x8000000007007812 */ /* 0x000fc800078ec0ff */
[----:B------:R-:W-:-:S04]  /*a2f0*/  SHF.R.U32.HI R5, RZ, 0x18, R0 ;  /* 0x00000018ff057819 */ /* 0x000fc80000011600 */
[----:B------:R-:W-:-:S04]  /*a300*/  LOP3.LUT R4, R4, R5, RZ, 0xfc, !PT ;  /* 0x0000000504047212 */ /* 0x000fc800078efcff */
[----:B------:R-:W-:-:S07]  /*a310*/  PRMT R0, R4, 0x7610, R0 ;  /* 0x0000761004007816 */ /* 0x000fce0000000000 */
.L_x_2535:
[----:B------:R-:W-:Y:S05]  /*a320*/  BSYNC B0 ;  /* 0x0000000000007941 */ /* 0x000fea0003800000 */
.L_x_2534:
[----:B------:R-:W-:Y:S01]  /*a330*/  STG.E.U8 desc[UR36][R2.64], R0 ;  /* 0x0000000002007986 */ /* 0x000fe2000c101124 */
[----:B------:R-:W-:Y:S05]  /*a340*/  EXIT ;  /* 0x000000000000794d */ /* 0x000fea0003800000 */
.L_x_2528:
        /* <DEDUP_REMOVED lines=26> */
.L_x_2511:
        /* <DEDUP_REMOVED lines=16> */
.L_x_2539:
[----:B------:R-:W-:Y:S05]  /*a5f0*/  EXIT ;  /* 0x000000000000794d */ /* 0x000fea0003800000 */
.L_x_2538:
[----:B------:R-:W0:Y:S02]  /*a600*/  F2I.U64.F64.TRUNC R16, R16 ;  /* 0x0000001000107311 */ /* 0x000e24000030d800 */
[----:B0-----:R-:W-:Y:S01]  /*a610*/  STG.E.64 desc[UR36][R2.64], R16 ;  /* 0x0000001002007986 */ /* 0x001fe2000c101b24 */
[----:B------:R-:W-:Y:S05]  /*a620*/  EXIT ;  /* 0x000000000000794d */ /* 0x000fea0003800000 */
.L_x_2537:
[----:B------:R-:W0:Y:S02]  /*a630*/  F2I.U32.F64.TRUNC R17, R16 ;  /* 0x0000001000117311 */ /* 0x000e24000030d000 */
[----:B0-----:R-:W-:Y:S01]  /*a640*/  STG.E desc[UR36][R2.64], R17 ;  /* 0x0000001102007986 */ /* 0x001fe2000c101924 */
[----:B------:R-:W-:Y:S05]  /*a650*/  EXIT ;  /* 0x000000000000794d */ /* 0x000fea0003800000 */
        .weak           $__internal_1_$__cuda_sm20_div_rn_f64_full
        .type           $__internal_1_$__cuda_sm20_div_rn_f64_full,@function
        .size           $__internal_1_$__cuda_sm20_div_rn_f64_full,(.L_x_2933 - $__internal_1_$__cuda_sm20_div_rn_f64_full)
$__internal_1_$__cuda_sm20_div_rn_f64_full:
        /* <DEDUP_REMOVED lines=17> */
[----:B------:R-:W-:-:S04]  /*a770*/  @!P2 SEL R7, R6, 0x63400000, !P3 ;  /* 0x634000000607a807 */ /* 0x000fc80005800000 */
        /* <DEDUP_REMOVED lines=13> */
[----:B------:R-:W-:Y:S02]  /*a850*/  DMUL R32, R34, R10 ;  /* 0x0000000a22207228 */ /* 0x000fe40000000000 */
[----:B------:R-:W-:-:S05]  /*a860*/  VIADD R30, R7, 0xffffffff ;  /* 0xffffffff071e7836 */ /* 0x000fca0000000000 */
[----:B------:R-:W-:Y:S01]  /*a870*/  ISETP.GT.U32.AND P0, PT, R30, 0x7feffffe, PT ;  /* 0x7feffffe1e00780c */ /* 0x000fe20003f04070 */
[----:B------:R-:W-:Y:S01]  /*a880*/  VIADD R30, R26, 0xffffffff ;  /* 0xffffffff1a1e7836 */ /* 0x000fe20000000000 */
[----:B------:R-:W-:-:S04]  /*a890*/  DFMA R8, R32, -R20, R10 ;  /* 0x800000142008722b */ /* 0x000fc8000000000a */
[----:B------:R-:W-:-:S04]  /*a8a0*/  ISETP.GT.U32.OR P0, PT, R30, 0x7feffffe, P0 ;  /* 0x7feffffe1e00780c */ /* 0x000fc80000704470 */
[----:B------:R-:W-:-:S09]  /*a8b0*/  DFMA R8, R34, R8, R32 ;  /* 0x000000082208722b */ /* 0x000fd20000000020 */
        /* <DEDUP_REMOVED lines=12> */
[----:B------:R-:W-:Y:S01]  /*a980*/  DFMA R10, R8, -R20, R10 ;  /* 0x80000014080a722b */ /* 0x000fe2000000000a */
[----:B------:R-:W-:-:S09]  /*a990*/  IMAD.MOV.U32 R12, RZ, RZ, RZ ;  /* 0x000000ffff0c7224 */ /* 0x000fd200078e00ff */
[C---:B------:R-:W-:Y:S02]  /*a9a0*/  FSETP.NEU.AND P0, PT, R11.reuse, RZ, PT ;  /* 0x000000ff0b00720b */ /* 0x040fe40003f0d000 */
[----:B------:R-:W-:-:S04]  /*a9b0*/  LOP3.LUT R14, R11, 0x80000000, R15, 0x48, !PT ;  /* 0x800000000b0e7812 */ /* 0x000fc800078e480f */
[----:B------:R-:W-:-:S07]  /*a9c0*/  LOP3.LUT R13, R14, R13, RZ, 0xfc, !PT ;  /* 0x0000000d0e0d7212 */ /* 0x000fce00078efcff */
[----:B------:R-:W-:Y:S05]  /*a9d0*/  @!P0 BRA `(.L_x_2542) ;  /* 0x0000000000808947 */ /* 0x000fea0003800000 */
[----:B------:R-:W-:Y:S01]  /*a9e0*/  IMAD.MOV R11, RZ, RZ, -R6 ;  /* 0x000000ffff0b7224 */ /* 0x000fe200078e0a06 */
[----:B------:R-:W-:Y:S01]  /*a9f0*/  IADD3 R6, -R6, -0x43300000, RZ ;  /* 0xbcd0000006067810 */ /* 0x000fe20007ffe1ff */
[----:B------:R-:W-:-:S06]  /*aa00*/  IMAD.MOV.U32 R10, RZ, RZ, RZ ;  /* 0x000000ffff0a7224 */ /* 0x000fcc00078e00ff */
[----:B------:R-:W-:Y:S02]  /*aa10*/  DFMA R10, R32, -R10, R8 ;  /* 0x8000000a200a722b */ /* 0x000fe40000000008 */
[----:B------:R-:W-:-:S08]  /*aa20*/  DMUL.RP R8, R8, R12 ;  /* 0x0000000c08087228 */ /* 0x000fd00000008000 */
[----:B------:R-:W-:Y:S02]  /*aa30*/  FSETP.NEU.AND P0, PT, |R11|, R6, PT ;  /* 0x000000060b00720b */ /* 0x000fe40003f0d200 */
[----:B------:R-:W-:Y:S02]  /*aa40*/  LOP3.LUT R14, R9, R14, RZ, 0x3c, !PT ;  /* 0x0000000e090e7212 */ /* 0x000fe400078e3cff */
[----:B------:R-:W-:Y:S02]  /*aa50*/  FSEL R6, R8, R32, !P0 ;  /* 0x0000002008067208 */ /* 0x000fe40004000000 */
[----:B------:R-:W-:-:S03]  /*aa60*/  FSEL R33, R14, R33, !P0 ;  /* 0x000000210e217208 */ /* 0x000fc60004000000 */
[----:B------:R-:W-:Y:S01]  /*aa70*/  IMAD.MOV.U32 R32, RZ, RZ, R6 ;  /* 0x000000ffff207224 */ /* 0x000fe200078e0006 */
[----:B------:R-:W-:Y:S06]  /*aa80*/  BRA `(.L_x_2542) ;  /* 0x0000000000547947 */ /* 0x000fec0003800000 */
.L_x_2541:
        /* <DEDUP_REMOVED lines=16> */
.L_x_2544:
[----:B------:R-:W-:Y:S01]  /*ab90*/  LOP3.LUT R33, R15, 0x80000, RZ, 0xfc, !PT ;  /* 0x000800000f217812 */ /* 0x000fe200078efcff */
[----:B------:R-:W-:Y:S01]  /*aba0*/  IMAD.MOV.U32 R32, RZ, RZ, R14 ;  /* 0x000000ffff207224 */ /* 0x000fe200078e000e */
[----:B------:R-:W-:Y:S06]  /*abb0*/  BRA `(.L_x_2542) ;  /* 0x0000000000087947 */ /* 0x000fec0003800000 */
.L_x_2543:
[----:B------:R-:W-:Y:S01]  /*abc0*/  LOP3.LUT R33, R13, 0x80000, RZ, 0xfc, !PT ;  /* 0x000800000d217812 */ /* 0x000fe200078efcff */
[----:B------:R-:W-:-:S07]  /*abd0*/  IMAD.MOV.U32 R32, RZ, RZ, R12 ;  /* 0x000000ffff207224 */ /* 0x000fce00078e000c */
.L_x_2542:
[----:B------:R-:W-:Y:S05]  /*abe0*/  BSYNC B0 ;  /* 0x0000000000007941 */ /* 0x000fea0003800000 */
.L_x_2540:
[----:B------:R-:W-:Y:S02]  /*abf0*/  IMAD.MOV.U32 R6, RZ, RZ, R0 ;  /* 0x000000ffff067224 */ /* 0x000fe400078e0000 */
[----:B------:R-:W-:-:S04]  /*ac00*/  IMAD.MOV.U32 R7, RZ, RZ, 0x0 ;  /* 0x00000000ff077424 */ /* 0x000fc800078e00ff */
[----:B------:R-:W-:Y:S05]  /*ac10*/  RET.REL.NODEC R6 `(_ZN2at6native27unrolled_elementwise_kernelIZZZNS0_16sinh_kernel_cudaERNS_18TensorIteratorBaseEENKUlvE0_clEvENKUlvE_clEvEUldE_St5arrayIPcLm2EELi4E23TrivialOffsetCalculatorILi1EjESB_NS0_6memory12LoadWithCastILi1EEENSC_13StoreWithCastILi1EEEEEviT_T0_T2_T3_T4_T5_) ;  /* 0xffffff5006f87950 */ /* 0x000fea0003c3ffff */
.L_x_2545:
        /* <DEDUP_REMOVED lines=14> */
.L_x_2933:


//--------------------- .text._ZN2at6native18elementwise_kernelILi128ELi2EZNS0_22gpu_kernel_impl_nocastIZZZNS0_16sinh_kernel_cudaERNS_18TensorIteratorBaseEENKUlvE0_clEvENKUlvE_clEvEUldE_EEvS4_RKT_EUliE_EEviT1_ --------------------------
	.section	.text._ZN2at6native18elementwise_kernelILi128ELi2EZNS0_22gpu_kernel_impl_nocastIZZZNS0_16sinh_kernel_cudaERNS_18TensorIteratorBaseEENKUlvE0_clEvENKUlvE_clEvEUldE_EEvS4_RKT_EUliE_EEviT1_,"ax",@progbits
	.align	128
        .global         _ZN2at6native18elementwise_kernelILi128ELi2EZNS0_22gpu_kernel_impl_nocastIZZZNS0_16sinh_kernel_cudaERNS_18TensorIteratorBaseEENKUlvE0_clEvENKUlvE_clEvEUldE_EEvS4_RKT_EUliE_EEviT1_
        .type           _ZN2at6native18elementwise_kernelILi128ELi2EZNS0_22gpu_kernel_impl_nocastIZZZNS0_16sinh_kernel_cudaERNS_18TensorIteratorBaseEENKUlvE0_clEvENKUlvE_clEvEUldE_EEvS4_RKT_EUliE_EEviT1_,@function
        .size           _ZN2at6native18elementwise_kernelILi128ELi2EZNS0_22gpu_kernel_impl_nocastIZZZNS0_16sinh_kernel_cudaERNS_18TensorIteratorBaseEENKUlvE0_clEvENKUlvE_clEvEUldE_EEvS4_RKT_EUliE_EEviT1_,(.L_x_2934 - _ZN2at6native18elementwise_kernelILi128ELi2EZNS0_22gpu_kernel_impl_nocastIZZZNS0_16sinh_kernel_cudaERNS_18TensorIteratorBaseEENKUlvE0_clEvENKUlvE_clEvEUldE_EEvS4_RKT_EUliE_EEviT1_)
        .other          _ZN2at6native18elementwise_kernelILi128ELi2EZNS0_22gpu_kernel_impl_nocastIZZZNS0_16sinh_kernel_cudaERNS_18TensorIteratorBaseEENKUlvE0_clEvENKUlvE_clEvEUldE_EEvS4_RKT_EUliE_EEviT1_,@"STO_CUDA_ENTRY STV_DEFAULT"
_ZN2at6native18elementwise_kernelILi128ELi2EZNS0_22gpu_kernel_impl_nocastIZZZNS0_16sinh_kernel_cudaERNS_18TensorIteratorBaseEENKUlvE0_clEvENKUlvE_clEvEUldE_EEvS4_RKT_EUliE_EEviT1_:
.text._ZN2at6native18elementwise_kernelILi128ELi2EZNS0_22gpu_kernel_impl_nocastIZZZNS0_16sinh_kernel_cudaERNS_18TensorIteratorBaseEENKUlvE0_clEvENKUlvE_clEvEUldE_EEvS4_RKT_EUliE_EEviT1_:
[----:B------:R-:W-:Y:S01]  /*0000*/  LDC R1, c[0x0][0x28] ;  /* 0x00000a00ff017b82 */ /* 0x000fe20000000800 */
[----:B------:R-:W0:Y:S01]  /*0010*/  S2R R30, SR_CTAID.X ;  /* 0x00000000001e7919 */ /* 0x000e220000002500 */
[----:B------:R-:W-:Y:S01]  /*0020*/  ULDC UR4, c[0x0][0x210] ;  /* 0x0000840000047ab9 */ /* 0x000fe20000000800 */
[----:B------:R-:W-:Y:S01]  /*0030*/  BSSY B0, `(.L_x_2546) ;  /* 0x00001b7000007945 */ /* 0x000fe20003800000 */
[----:B------:R-:W0:Y:S02]  /*0040*/  S2R R31, SR_TID.X ;  /* 0x00000000001f7919 */ /* 0x000e240000002100 */
[----:B0-----:R-:W-:-:S04]  /*0050*/  LEA R7, R30, R31, 0x8 ;  /* 0x0000001f1e077211 */ /* 0x001fc800078e40ff */
[----:B------:R-:W-:Y:S01]  /*0060*/  ISETP.GE.AND P0, PT, R7, UR4, PT ;  /* 0x0000000407007c0c */ /* 0x000fe2000bf06270 */
[----:B------:R-:W-:-:S12]  /*0070*/  ULDC.64 UR4, c[0x0][0x208] ;  /* 0x0000820000047ab9 */ /* 0x000fd80000000a00 */
[----:B------:R-:W-:Y:S05]  /*0080*/  @P0 BRA `(.L_x_2547) ;  /* 0x0000001800c40947 */ /* 0x000fea0003800000 */
[----:B------:R-:W0:Y:S01]  /*0090*/  LDC R6, c[0x0][0x218] ;  /* 0x00008600ff067b82 */ /* 0x000e220000000800 */
[----:B------:R-:W-:Y:S01]  /*00a0*/  HFMA2.MMA R27, -RZ, RZ, 0, 0 ;  /* 0x00000000ff1b7435 */ /* 0x000fe200000001ff */
[----:B------:R-:W-:Y:S01]  /*00b0*/  IMAD.MOV.U32 R0, RZ, RZ, RZ ;  /* 0x000000ffff007224 */ /* 0x000fe200078e00ff */
[----:B0-----:R-:W-:-:S13]  /*00c0*/  ISETP.NE.AND P0, PT, R6, RZ, PT ;  /* 0x000000ff0600720c */ /* 0x001fda0003f05270 */
[----:B------:R-:W-:Y:S05]  /*00d0*/  @!P0 BRA `(.L_x_2548) ;  /* 0x0000001000a88947 */ /* 0x000fea0003800000 */
[----:B------:R-:W-:Y:S01]  /*00e0*/  MOV R3, R7 ;  /* 0x0000000700037202 */ /* 0x000fe20000000f00 */
        /* <DEDUP_REMOVED lines=283> */
[----:B------:R-:W-:Y:S01]  /*12a0*/  @P0 IMAD.MOV.U32 R4, RZ, RZ, RZ ;  /* 0x000000ffff040224 */ /* 0x000fe200078e00ff */
[----:B------:R-:W-:Y:S02]  /*12b0*/  ULDC.64 UR6, c[0x0][0x400] ;  /* 0x0001000000067ab9 */ /* 0x000fe40000000a00 */
[C---:B------:R-:W-:Y:S01]  /*12c0*/  IADD3 R7, -R5.reuse, RZ, RZ ;  /* 0x000000ff05077210 */ /* 0x040fe20007ffe1ff */
[----:B------:R-:W1:Y:S08]  /*12d0*/  @P0 LDC R11, c[0x0][0x33c] ;  /* 0x0000cf00ff0b0b82 */ /* 0x000e700000000800 */
[----:B------:R-:W2:Y:S01]  /*12e0*/  @P0 LDC.64 R12, c[0x0][0x408] ;  /* 0x00010200ff0c0b82 */ /* 0x000ea20000000a00 */
[----:B0-----:R-:W-:-:S05]  /*12f0*/  @P0 IMAD.HI.U32 R2, R5, R8, R4 ;  /* 0x0000000805020227 */ /* 0x001fca00078e0004 */
[----:B------:R-:W-:Y:S01]  /*1300*/  @P0 SHF.R.U32.HI R4, RZ, R9, R2 ;  /* 0x00000009ff040219 */ /* 0x000fe20000011602 */
[----:B------:R-:W-:-:S04]  /*1310*/  IMAD R2, R7, UR8, R3 ;  /* 0x0000000807027c24 */ /* 0x000fc8000f8e0203 */
[----:B------:R-:W-:Y:S02]  /*1320*/  @P0 IMAD.MOV R4, RZ, RZ, -R4 ;  /* 0x000000ffff040224 */ /* 0x000fe400078e0a04 */
[----:B------:R-:W-:Y:S02]  /*1330*/  IMAD R27, R2, UR6, R27 ;  /* 0x00000006021b7c24 */ /* 0x000fe4000f8e021b */
[----:B-1----:R-:W-:Y:S02]  /*1340*/  @P0 IMAD R4, R4, R11, R5 ;  /* 0x0000000b04040224 */ /* 0x002fe400078e0205 */
[----:B------:R-:W-:Y:S02]  /*1350*/  IMAD R0, R2, UR7, R0 ;  /* 0x0000000702007c24 */ /* 0x000fe4000f8e0200 */
[C---:B--2---:R-:W-:Y:S02]  /*1360*/  @P0 IMAD R27, R4.reuse, R12, R27 ;  /* 0x0000000c041b0224 */ /* 0x044fe400078e021b */
[----:B------:R-:W-:-:S07]  /*1370*/  @P0 IMAD R0, R4, R13, R0 ;  /* 0x0000000d04000224 */ /* 0x000fce00078e0200 */
.L_x_2548:
[----:B------:R-:W-:Y:S02]  /*1380*/  ULDC.64 UR6, c[0x0][0x418] ;  /* 0x0001060000067ab9 */ /* 0x000fe40000000a00 */
[----:B------:R-:W-:-:S04]  /*1390*/  IADD3 R22, P0, R0, UR6, RZ ;  /* 0x0000000600167c10 */ /* 0x000fc8000ff1e0ff */
[----:B------:R-:W-:Y:S01]  /*13a0*/  IADD3.X R23, RZ, UR7, RZ, P0, !PT ;  /* 0x00000007ff177c10 */ /* 0x000fe200087fe4ff */
[----:B------:R-:W-:-:S05]  /*13b0*/  ULDC.64 UR6, c[0x0][0x410] ;  /* 0x0001040000067ab9 */ /* 0x000fca0000000a00 */
[----:B------:R-:W2:Y:S01]  /*13c0*/  LDG.E.64 R22, desc[UR4][R22.64] ;  /* 0x0000000416167981 */ /* 0x000ea2000c1e1b00 */
[----:B------:R-:W-:Y:S01]  /*13d0*/  IADD3 R26, P1, R27, UR6, RZ ;  /* 0x000000061b1a7c10 */ /* 0x000fe2000ff3e0ff */
[----:B------:R-:W-:Y:S04]  /*13e0*/  BSSY B1, `(.L_x_2549) ;  /* 0x0000077000017945 */ /* 0x000fe80003800000 */
[----:B------:R-:W-:Y:S01]  /*13f0*/  IMAD.X R27, RZ, RZ, UR7, P1 ;  /* 0x00000007ff1b7e24 */ /* 0x000fe200088e06ff */
[----:B--2---:R-:W-:Y:S02]  /*1400*/  LOP3.LUT R25, R23, 0x7fffffff, RZ, 0xc0, !PT ;  /* 0x7fffffff17197812 */ /* 0x004fe400078ec0ff */
[----:B------:R-:W-:Y:S02]  /*1410*/  MOV R24, R22 ;  /* 0x0000001600187202 */ /* 0x000fe40000000f00 */
[----:B------:R-:W-:-:S13]  /*1420*/  ISETP.GE.U32.AND P0, PT, R25, 0x3ff00000, PT ;  /* 0x3ff000001900780c */ /* 0x000fda0003f06070 */
[----:B------:R-:W-:Y:S05]  /*1430*/  @!P0 BRA `(.L_x_2550) ;  /* 0x0000000400688947 */ /* 0x000fea0003800000 */
[----:B------:R-:W-:Y:S01]  /*1440*/  IMAD.MOV.U32 R2, RZ, RZ, 0x652b82fe ;  /* 0x652b82feff027424 */ /* 0x000fe200078e00ff */
[----:B------:R-:W-:Y:S01]  /*1450*/  MOV R3, 0x3ff71547 ;  /* 0x3ff7154700037802 */ /* 0x000fe20000000f00 */
[----:B------:R-:W-:Y:S01]  /*1460*/  UMOV UR6, 0xfefa39ef ;  /* 0xfefa39ef00067882 */ /* 0x000fe20000000000 */
[----:B------:R-:W-:Y:S01]  /*1470*/  UMOV UR7, 0x3fe62e42 ;  /* 0x3fe62e4200077882 */ /* 0x000fe20000000000 */
[----:B------:R-:W-:Y:S01]  /*1480*/  IMAD.SHL.U32 R0, R25, 0x2, RZ ;  /* 0x0000000219007824 */ /* 0x000fe200078e00ff */
[----:B------:R-:W-:Y:S02]  /*1490*/  BSSY B2, `(.L_x_2551) ;  /* 0x000004d000027945 */ /* 0x000fe40003800000 */
[----:B------:R-:W-:Y:S02]  /*14a0*/  DFMA R2, R24, R2, 6.75539944105574400000e+15 ;  /* 0x433800001802742b */ /* 0x000fe40000000002 */
[C---:B------:R-:W-:Y:S02]  /*14b0*/  ISETP.GE.U32.AND P0, PT, R0.reuse, 0x7fb3e647, PT ;  /* 0x7fb3e6470000780c */ /* 0x040fe40003f06070 */
[----:B------:R-:W-:-:S04]  /*14c0*/  ISETP.NE.AND P1, PT, R0, RZ, PT ;  /* 0x000000ff0000720c */ /* 0x000fc80003f25270 */
[----:B------:R-:W-:Y:S02]  /*14d0*/  DADD R4, R2, -6.75539944105574400000e+15 ;  /* 0xc338000002047429 */ /* 0x000fe40000000000 */
[----:B------:R-:W-:-:S04]  /*14e0*/  IADD3 R2, R2, -0x1, RZ ;  /* 0xffffffff02027810 */ /* 0x000fc80007ffe0ff */
[----:B------:R-:W-:Y:S02]  /*14f0*/  SEL R2, R2, RZ, P0 ;  /* 0x000000ff02027207 */ /* 0x000fe40000000000 */
[----:B------:R-:W-:Y:S01]  /*1500*/  DFMA R6, R4, -UR6, R24 ;  /* 0x8000000604067c2b */ /* 0x000fe20008000018 */
[----:B------:R-:W-:Y:S01]  /*1510*/  UMOV UR6, 0x3b39803f ;  /* 0x3b39803f00067882 */ /* 0x000fe20000000000 */
[----:B------:R-:W-:Y:S01]  /*1520*/  UMOV UR7, 0x3c7abc9e ;  /* 0x3c7abc9e00077882 */ /* 0x000fe20000000000 */
[----:B------:R-:W-:-:S05]  /*1530*/  VIADD R3, R2, 0xffffffff ;  /* 0xffffffff02037836 */ /* 0x000fca0000000000 */
[----:B------:R-:W-:Y:S01]  /*1540*/  DFMA R6, R4, -UR6, R6 ;  /* 0x8000000604067c2b */ /* 0x000fe20008000006 */
[----:B------:R-:W-:Y:S01]  /*1550*/  UMOV UR6, 0x6acd15b6 ;  /* 0x6acd15b600067882 */ /* 0x000fe20000000000 */
[----:B------:R-:W-:Y:S01]  /*1560*/  MOV R4, 0x8ebd13cd ;  /* 0x8ebd13cd00047802 */ /* 0x000fe20000000f00 */
[----:B------:R-:W-:Y:S01]  /*1570*/  IMAD.MOV.U32 R5, RZ, RZ, 0x3e5af86d ;  /* 0x3e5af86dff057424 */ /* 0x000fe200078e00ff */
[----:B------:R-:W-:-:S06]  /*1580*/  UMOV UR7, 0x3e21f407 ;  /* 0x3e21f40700077882 */ /* 0x000fcc0000000000 */
        /* <DEDUP_REMOVED lines=9> */
[----:B------:R-:W-:Y:S01]  /*1620*/  @P0 IADD3 R3, R2, RZ, RZ ;  /* 0x000000ff02030210 */ /* 0x000fe20007ffe0ff */
[----:B------:R-:W-:-:S03]  /*1630*/  IMAD.MOV.U32 R2, RZ, RZ, RZ ;  /* 0x000000ffff027224 */ /* 0x000fc600078e00ff */
[----:B------:R-:W-:Y:S01]  /*1640*/  LEA R3, R3, 0x3ff00000, 0x14 ;  /* 0x3ff0000003037811 */ /* 0x000fe200078ea0ff */
[----:B------:R-:W-:Y:S01]  /*1650*/  DFMA R4, R28, R4, UR6 ;  /* 0x000000061c047e2b */ /* 0x000fe20008000004 */
[----:B------:R-:W-:Y:S01]  /*1660*/  UMOV UR6, 0x18d034e6 ;  /* 0x18d034e600067882 */ /* 0x000fe20000000000 */
[----:B------:R-:W-:-:S03]  /*1670*/  UMOV UR7, 0x3efa01a0 ;  /* 0x3efa01a000077882 */ /* 0x000fc60000000000 */
[----:B------:R-:W-:-:S03]  /*1680*/  DADD R6, R2, -0.5 ;  /* 0xbfe0000002067429 */ /* 0x000fc60000000000 */
        /* <DEDUP_REMOVED lines=20> */
[----:B------:R-:W-:Y:S01]  /*17d0*/  MOV R6, 0x0 ;  /* 0x0000000000067802 */ /* 0x000fe20000000f00 */
[----:B------:R-:W-:-:S06]  /*17e0*/  IMAD.MOV.U32 R7, RZ, RZ, 0x3ff00000 ;  /* 0x3ff00000ff077424 */ /* 0x000fcc00078e00ff */
[----:B------:R-:W-:-:S10]  /*17f0*/  DADD R2, R4, R4 ;  /* 0x0000000004027229 */ /* 0x000fd40000000004 */
[----:B------:R-:W-:Y:S02]  /*1800*/  @P1 FSEL R28, R2, R4, !P0 ;  /* 0x00000004021c1208 */ /* 0x000fe40004000000 */
[----:B------:R-:W-:Y:S02]  /*1810*/  @P1 FSEL R29, R3, R5, !P0 ;  /* 0x00000005031d1208 */ /* 0x000fe40004000000 */
[----:B------:R-:W-:Y:S02]  /*1820*/  MOV R2, 0x1 ;  /* 0x0000000100027802 */ /* 0x000fe40000000f00 */
        /* <DEDUP_REMOVED lines=15> */
[----:B------:R-:W-:Y:S01]  /*1920*/  MOV R12, R28 ;  /* 0x0000001c000c7202 */ /* 0x000fe20000000f00 */
[----:B------:R-:W-:Y:S01]  /*1930*/  IMAD.MOV.U32 R13, RZ, RZ, R29 ;  /* 0x000000ffff0d7224 */ /* 0x000fe200078e001d */
[----:B------:R-:W-:-:S07]  /*1940*/  MOV R4, 0x1960 ;  /* 0x0000196000047802 */ /* 0x000fce0000000f00 */
[----:B------:R-:W-:Y:S05]  /*1950*/  CALL.REL.NOINC `($__internal_2_$__cuda_sm20_div_rn_f64_full) ;  /* 0x0000001c00647944 */ /* 0x000fea0003c00000 */
.L_x_2552:
[----:B------:R-:W-:Y:S05]  /*1960*/  BSYNC B2 ;  /* 0x0000000000027941 */ /* 0x000fea0003800000 */
.L_x_2551:
[----:B------:R-:W-:Y:S01]  /*1970*/  DADD R2, R28, R2 ;  /* 0x000000001c027229 */ /* 0x000fe20000000002 */
[----:B------:R-:W-:Y:S01]  /*1980*/  UMOV UR6, 0x8fb9f87e ;  /* 0x8fb9f87e00067882 */ /* 0x000fe20000000000 */
[----:B------:R-:W-:Y:S02]  /*1990*/  UMOV UR7, 0x408633ce ;  /* 0x408633ce00077882 */ /* 0x000fe40000000000 */
[----:B------:R-:W-:-:S06]  /*19a0*/  DSETP.GE.AND P0, PT, R24, UR6, PT ;  /* 0x0000000618007e2a */ /* 0x000fcc000bf06000 */
[----:B------:R-:W-:Y:S02]  /*19b0*/  FSEL R4, R2, RZ, !P0 ;  /* 0x000000ff02047208 */ /* 0x000fe40004000000 */
[----:B------:R-:W-:Y:S01]  /*19c0*/  FSEL R5, R3, +QNAN , !P0 ;  /* 0x7ff0000003057808 */ /* 0x000fe20004000000 */
[----:B------:R-:W-:Y:S06]  /*19d0*/  BRA `(.L_x_2553) ;  /* 0x00000000005c7947 */ /* 0x000fec0003800000 */
.L_x_2550:
[----:B------:R-:W-:Y:S01]  /*19e0*/  DMUL R2, R24, R24 ;  /* 0x0000001818027228 */ /* 0x000fe20000000000 */
[----:B------:R-:W-:Y:S01]  /*19f0*/  MOV R4, 0x61d87def ;  /* 0x61d87def00047802 */ /* 0x000fe20000000f00 */
        /* <DEDUP_REMOVED lines=21> */
.L_x_2553:
[----:B------:R-:W-:Y:S05]  /*1b50*/  BSYNC B1 ;  /* 0x0000000000017941 */ /* 0x000fea0003800000 */
.L_x_2549:
[----:B------:R-:W-:Y:S02]  /*1b60*/  LOP3.LUT R5, R5, 0x80000000, R23, 0xb8, !PT ;  /* 0x8000000005057812 */ /* 0x000fe400078eb817 */
[----:B------:R-:W-:-:S03]  /*1b70*/  LEA R7, R30, R31, 0x8 ;  /* 0x0000001f1e077211 */ /* 0x000fc600078e40ff */
[----:B------:R0:W-:Y:S02]  /*1b80*/  STG.E.64 desc[UR4][R26.64], R4 ;  /* 0x000000041a007986 */ /* 0x0001e4000c101b04 */
[----:B------:R-:W-:-:S07]  /*1b90*/  VIADD R7, R7, 0x80 ;  /* 0x0000008007077836 */ /* 0x000fce0000000000 */
.L_x_2547:
[----:B------:R-:W-:Y:S05]  /*1ba0*/  BSYNC B0 ;  /* 0x0000000000007941 */ /* 0x000fea0003800000 */
.L_x_2546:
[----:B------:R-:W-:Y:S02]  /*1bb0*/  ULDC UR6, c[0x0][0x210] ;  /* 0x0000840000067ab9 */ /* 0x000fe40000000800 */
[----:B------:R-:W-:-:S13]  /*1bc0*/  ISETP.GE.AND P0, PT, R7, UR6, PT ;  /* 0x0000000607007c0c */ /* 0x000fda000bf06270 */
[----:B------:R-:W-:Y:S05]  /*1bd0*/  @P0 EXIT ;  /* 0x000000000000094d */ /* 0x000fea0003800000 */
[----:B------:R-:W1:Y:S01]  /*1be0*/  LDC R6, c[0x0][0x218] ;  /* 0x00008600ff067b82 */ /* 0x000e620000000800 */
[----:B------:R-:W-:Y:S01]  /*1bf0*/  MOV R0, RZ ;  /* 0x000000ff00007202 */ /* 0x000fe20000000f00 */
[----:B0-----:R-:W-:Y:S01]  /*1c00*/  IMAD.MOV.U32 R27, RZ, RZ, RZ ;  /* 0x000000ffff1b7224 */ /* 0x001fe200078e00ff */
[----:B-1----:R-:W-:-:S13]  /*1c10*/  ISETP.NE.AND P0, PT, R6, RZ, PT ;  /* 0x000000ff0600720c */ /* 0x002fda0003f05270 */
[----:B------:R-:W-:Y:S05]  /*1c20*/  @!P0 BRA `(.L_x_2554) ;  /* 0x0000001000a88947 */ /* 0x000fea0003800000 */
[----:B------:R-:W-:Y:S01]  /*1c30*/  HFMA2.MMA R2, -RZ, RZ, 0, 0 ;  /* 0x00000000ff027435 */ /* 0x000fe200000001ff */
[----:B------:R-:W-:Y:S01]  /*1c40*/  IMAD.MOV.U32 R3, RZ, RZ, R7 ;  /* 0x000000ffff037224 */ /* 0x000fe200078e0007 */
        /* <DEDUP_REMOVED lines=276> */
[----:B------:R-:W-:Y:S01]  /*2d90*/  IMAD.MOV.U32 R2, RZ, RZ, RZ ;  /* 0x000000ffff027224 */ /* 0x000fe200078e00ff */
[----:B------:R-:W-:Y:S01]  /*2da0*/  ULDC.64 UR8, c[0x0][0x330] ;  /* 0x0000cc0000087ab9 */ /* 0x000fe20000000a00 */
[----:B------:R-:W-:Y:S02]  /*2db0*/  ULDC UR6, c[0x0][0x338] ;  /* 0x0000ce0000067ab9 */ /* 0x000fe40000000800 */
[----:B------:R-:W-:-:S05]  /*2dc0*/  IMAD.HI.U32 R4, R3, UR9, R2 ;  /* 0x0000000903047c27 */ /* 0x000fca000f8e0002 */
[----:B------:R-:W-:Y:S01]  /*2dd0*/  SHF.R.U32.HI R5, RZ, UR6, R4 ;  /* 0x00000006ff057c19 */ /* 0x000fe20008011604 */
[----:B------:R-:W-:Y:S02]  /*2de0*/  ULDC.64 UR6, c[0x0][0x400] ;  /* 0x0001000000067ab9 */ /* 0x000fe40000000a00 */
[----:B------:R-:W0:Y:S01]  /*2df0*/  @P0 LDC.64 R8, c[0x0][0x340] ;  /* 0x0000d000ff080b82 */ /* 0x000e220000000a00 */
[----:B------:R-:W-:Y:S02]  /*2e00*/  @P0 MOV R4, RZ ;  /* 0x000000ff00040202 */ /* 0x000fe40000000f00 */
[----:B------:R-:W-:-:S05]  /*2e10*/  IADD3 R7, -R5, RZ, RZ ;  /* 0x000000ff05077210 */ /* 0x000fca0007ffe1ff */
[----:B------:R-:W1:Y:S08]  /*2e20*/  @P0 LDC R11, c[0x0][0x33c] ;  /* 0x0000cf00ff0b0b82 */ /* 0x000e700000000800 */
[----:B------:R-:W2:Y:S01]  /*2e30*/  @P0 LDC.64 R12, c[0x0][0x408] ;  /* 0x00010200ff0c0b82 */ /* 0x000ea20000000a00 */
[----:B0-----:R-:W-:-:S05]  /*2e40*/  @P0 IMAD.HI.U32 R2, R5, R8, R4 ;  /* 0x0000000805020227 */ /* 0x001fca00078e0004 */
[----:B------:R-:W-:Y:S01]  /*2e50*/  @P0 SHF.R.U32.HI R4, RZ, R9, R2 ;  /* 0x00000009ff040219 */ /* 0x000fe20000011602 */
[----:B------:R-:W-:-:S04]  /*2e60*/  IMAD R2, R7, UR8, R3 ;  /* 0x0000000807027c24 */ /* 0x000fc8000f8e0203 */
[----:B------:R-:W-:Y:S02]  /*2e70*/  @P0 IMAD.MOV R4, RZ, RZ, -R4 ;  /* 0x000000ffff040224 */ /* 0x000fe400078e0a04 */
[C---:B------:R-:W-:Y:S02]  /*2e80*/  IMAD R27, R2.reuse, UR6, R27 ;  /* 0x00000006021b7c24 */ /* 0x040fe4000f8e021b */
[----:B-1----:R-:W-:Y:S02]  /*2e90*/  @P0 IMAD R4, R11, R4, R5 ;  /* 0x000000040b040224 */ /* 0x002fe400078e0205 */
[----:B------:R-:W-:Y:S02]  /*2ea0*/  IMAD R0, R2, UR7, R0 ;  /* 0x0000000702007c24 */ /* 0x000fe4000f8e0200 */
[C---:B--2---:R-:W-:Y:S02]  /*2eb0*/  @P0 IMAD R27, R4.reuse, R12, R27 ;  /* 0x0000000c041b0224 */ /* 0x044fe400078e021b */
[----:B------:R-:W-:-:S07]  /*2ec0*/  @P0 IMAD R0, R4, R13, R0 ;  /* 0x0000000d04000224 */ /* 0x000fce00078e0200 */
.L_x_2554:
[----:B------:R-:W-:Y:S02]  /*2ed0*/  ULDC.64 UR6, c[0x0][0x418] ;  /* 0x0001060000067ab9 */ /* 0x000fe40000000a00 */
[----:B------:R-:W-:-:S04]  /*2ee0*/  IADD3 R22, P0, R0, UR6, RZ ;  /* 0x0000000600167c10 */ /* 0x000fc8000ff1e0ff */
[----:B------:R-:W-:Y:S01]  /*2ef0*/  IADD3.X R23, RZ, UR7, RZ, P0, !PT ;  /* 0x00000007ff177c10 */ /* 0x000fe200087fe4ff */
[----:B------:R-:W-:-:S05]  /*2f00*/  ULDC.64 UR6, c[0x0][0x410] ;  /* 0x0001040000067ab9 */ /* 0x000fca0000000a00 */
[----:B------:R-:W2:Y:S01]  /*2f10*/  LDG.E.64 R22, desc[UR4][R22.64] ;  /* 0x0000000416167981 */ /* 0x000ea2000c1e1b00 */
[----:B------:R-:W-:Y:S01]  /*2f20*/  IADD3 R26, P1, R27, UR6, RZ ;  /* 0x000000061b1a7c10 */ /* 0x000fe2000ff3e0ff */
[----:B------:R-:W-:Y:S03]  /*2f30*/  BSSY B0, `(.L_x_2555) ;  /* 0x0000078000007945 */ /* 0x000fe60003800000 */
[----:B------:R-:W-:Y:S02]  /*2f40*/  IADD3.X R27, RZ, UR7, RZ, P1, !PT ;  /* 0x00000007ff1b7c10 */ /* 0x000fe40008ffe4ff */
[----:B--2---:R-:W-:Y:S01]  /*2f50*/  LOP3.LUT R25, R23, 0x7fffffff, RZ, 0xc0, !PT ;  /* 0x7fffffff17197812 */ /* 0x004fe200078ec0ff */
[----:B------:R-:W-:-:S03]  /*2f60*/  IMAD.MOV.U32 R24, RZ, RZ, R22 ;  /* 0x000000ffff187224 */ /* 0x000fc600078e0016 */
[----:B------:R-:W-:-:S13]  /*2f70*/  ISETP.GE.U32.AND P0, PT, R25, 0x3ff00000, PT ;  /* 0x3ff000001900780c */ /* 0x000fda0003f06070 */
[----:B------:R-:W-:Y:S05]  /*2f80*/  @!P0 BRA `(.L_x_2556) ;  /* 0x00000004006c8947 */ /* 0x000fea0003800000 */
[----:B------:R-:W-:Y:S01]  /*2f90*/  HFMA2.MMA R3, -RZ, RZ, 1.9912109375, 0.00128841400146484375 ;  /* 0x3ff71547ff037435 */ /* 0x000fe200000001ff */
[----:B------:R-:W-:Y:S01]  /*2fa0*/  MOV R2, 0x652b82fe ;  /* 0x652b82fe00027802 */ /* 0x000fe20000000f00 */
[----:B------:R-:W-:Y:S01]  /*2fb0*/  UMOV UR6, 0xfefa39ef ;  /* 0xfefa39ef00067882 */ /* 0x000fe20000000000 */
[----:B------:R-:W-:Y:S01]  /*2fc0*/  UMOV UR7, 0x3fe62e42 ;  /* 0x3fe62e4200077882 */ /* 0x000fe20000000000 */
[----:B------:R-:W-:Y:S01]  /*2fd0*/  IMAD.SHL.U32 R0, R25, 0x2, RZ ;  /* 0x0000000219007824 */ /* 0x000fe200078e00ff */
[----:B------:R-:W-:Y:S01]  /*2fe0*/  HFMA2.MMA R9, -RZ, RZ, 1.984375, 0 ;  /* 0x3ff00000ff097435 */ /* 0x000fe200000001ff */
[----:B------:R-:W-:Y:S01]  /*2ff0*/  MOV R8, 0x0 ;  /* 0x0000000000087802 */ /* 0x000fe20000000f00 */
[----:B------:R-:W-:Y:S01]  /*3000*/  BSSY B1, `(.L_x_2557) ;  /* 0x000004c000017945 */ /* 0x000fe20003800000 */
        /* <DEDUP_REMOVED lines=12> */
[----:B------:R-:W-:Y:S01]  /*30d0*/  HFMA2.MMA R5, -RZ, RZ, 1.587890625, -36256 ;  /* 0x3e5af86dff057435 */ /* 0x000fe200000001ff */
[----:B------:R-:W-:Y:S01]  /*30e0*/  MOV R4, 0x8ebd13cd ;  /* 0x8ebd13cd00047802 */ /* 0x000fe20000000f00 */
        /* <DEDUP_REMOVED lines=55> */
[----:B------:R-:W-:Y:S01]  /*3460*/  MOV R10, R8 ;  /* 0x00000008000a7202 */ /* 0x000fe20000000f00 */
[----:B------:R-:W-:Y:S01]  /*3470*/  IMAD.MOV.U32 R12, RZ, RZ, R28 ;  /* 0x000000ffff0c7224 */ /* 0x000fe200078e001c */
[----:B------:R-:W-:Y:S02]  /*3480*/  MOV R5, R9 ;  /* 0x0000000900057202 */ /* 0x000fe40000000f00 */
[----:B------:R-:W-:Y:S02]  /*3490*/  MOV R13, R29 ;  /* 0x0000001d000d7202 */ /* 0x000fe40000000f00 */
[----:B------:R-:W-:-:S07]  /*34a0*/  MOV R4, 0x34c0 ;  /* 0x000034c000047802 */ /* 0x000fce0000000f00 */
[----:B------:R-:W-:Y:S05]  /*34b0*/  CALL.REL.NOINC `($__internal_2_$__cuda_sm20_div_rn_f64_full) ;  /* 0x00000000008c7944 */ /* 0x000fea0003c00000 */
.L_x_2558:
[----:B------:R-:W-:Y:S05]  /*34c0*/  BSYNC B1 ;  /* 0x0000000000017941 */ /* 0x000fea0003800000 */
.L_x_2557:
[----:B------:R-:W-:Y:S01]  /*34d0*/  DADD R2, R28, R2 ;  /* 0x000000001c027229 */ /* 0x000fe20000000002 */
[----:B------:R-:W-:Y:S01]  /*34e0*/  UMOV UR6, 0x8fb9f87e ;  /* 0x8fb9f87e00067882 */ /* 0x000fe20000000000 */
[----:B------:R-:W-:Y:S02]  /*34f0*/  UMOV UR7, 0x408633ce ;  /* 0x408633ce00077882 */ /* 0x000fe40000000000 */
[----:B------:R-:W-:-:S06]  /*3500*/  DSETP.GE.AND P0, PT, R24, UR6, PT ;  /* 0x0000000618007e2a */ /* 0x000fcc000bf06000 */
[----:B------:R-:W-:Y:S02]  /*3510*/  FSEL R4, R2, RZ, !P0 ;  /* 0x000000ff02047208 */ /* 0x000fe40004000000 */
[----:B------:R-:W-:Y:S01]  /*3520*/  FSEL R5, R3, +QNAN , !P0 ;  /* 0x7ff0000003057808 */ /* 0x000fe20004000000 */
[----:B------:R-:W-:Y:S06]  /*3530*/  BRA `(.L_x_2559) ;  /* 0x00000000005c7947 */ /* 0x000fec0003800000 */
.L_x_2556:
        /* <DEDUP_REMOVED lines=23> */
.L_x_2559:
[----:B------:R-:W-:Y:S05]  /*36b0*/  BSYNC B0 ;  /* 0x0000000000007941 */ /* 0x000fea0003800000 */
.L_x_2555:
[----:B------:R-:W-:-:S05]  /*36c0*/  LOP3.LUT R5, R5, 0x80000000, R23, 0xb8, !PT ;  /* 0x8000000005057812 */ /* 0x000fca00078eb817 */
[----:B------:R-:W-:Y:S01]  /*36d0*/  STG.E.64 desc[UR4][R26.64], R4 ;  /* 0x000000041a007986 */ /* 0x000fe2000c101b04 */
[----:B------:R-:W-:Y:S05]  /*36e0*/  EXIT ;  /* 0x000000000000794d */ /* 0x000fea0003800000 */
        .weak           $__internal_2_$__cuda_sm20_div_rn_f64_full
        .type           $__internal_2_$__cuda_sm20_div_rn_f64_full,@function
        .size           $__internal_2_$__cuda_sm20_div_rn_f64_full,(.L_x_2934 - $__internal_2_$__cuda_sm20_div_rn_f64_full)
$__internal_2_$__cuda_sm20_div_rn_f64_full:
[C---:B------:R-:W-:Y:S01]  /*36f0*/  FSETP.GEU.AND P0, PT, |R5|.reuse, 1.469367938527859385e-39, PT ;  /* 0x001000000500780b */ /* 0x040fe20003f0e200 */
[----:B------:R-:W-:Y:S01]  /*3700*/  IMAD.MOV.U32 R6, RZ, RZ, 0x1 ;  /* 0x00000001ff067424 */ /* 0x000fe200078e00ff */
[----:B------:R-:W-:Y:S01]  /*3710*/  LOP3.LUT R8, R5, 0x800fffff, RZ, 0xc0, !PT ;  /* 0x800fffff05087812 */ /* 0x000fe200078ec0ff */
[----:B------:R-:W-:Y:S01]  /*3720*/  BSSY B3, `(.L_x_2560) ;  /* 0x0000055000037945 */ /* 0x000fe20003800000 */
[----:B------:R-:W-:Y:S02]  /*3730*/  MOV R11, R5 ;  /* 0x00000005000b7202 */ /* 0x000fe40000000f00 */
[----:B------:R-:W-:Y:S02]  /*3740*/  LOP3.LUT R9, R8, 0x3ff00000, RZ, 0xfc, !PT ;  /* 0x3ff0000008097812 */ /* 0x000fe400078efcff */
[----:B------:R-:W-:Y:S02]  /*3750*/  MOV R8, R10 ;  /* 0x0000000a00087202 */ /* 0x000fe40000000f00 */
[----:B------:R-:W-:-:S02]  /*3760*/  FSETP.GEU.AND P2, PT, |R13|, 1.469367938527859385e-39, PT ;  /* 0x001000000d00780b */ /* 0x000fc40003f4e200 */
[----:B------:R-:W-:Y:S01]  /*3770*/  LOP3.LUT R3, R13, 0x7ff00000, RZ, 0xc0, !PT ;  /* 0x7ff000000d037812 */ /* 0x000fe200078ec0ff */
[----:B------:R-:W-:Y:S01]  /*3780*/  @!P0 DMUL R8, R10, 8.98846567431157953865e+307 ;  /* 0x7fe000000a088828 */ /* 0x000fe20000000000 */
[----:B------:R-:W-:Y:S02]  /*3790*/  MOV R2, 0x1ca00000 ;  /* 0x1ca0000000027802 */ /* 0x000fe40000000f00 */
[----:B------:R-:W-:Y:S02]  /*37a0*/  LOP3.LUT R5, R5, 0x7ff00000, RZ, 0xc0, !PT ;  /* 0x7ff0000005057812 */ /* 0x000fe400078ec0ff */
[----:B------:R-:W-:Y:S01]  /*37b0*/  MOV R14, R12 ;  /* 0x0000000c000e7202 */ /* 0x000fe20000000f00 */
[----:B------:R-:W0:Y:S01]  /*37c0*/  MUFU.RCP64H R7, R9 ;  /* 0x0000000900077308 */ /* 0x000e220000001800 */
[----:B------:R-:W-:-:S03]  /*37d0*/  ISETP.GE.U32.AND P1, PT, R3, R5, PT ;  /* 0x000000050300720c */ /* 0x000fc60003f26070 */
[----:B------:R-:W-:Y:S02]  /*37e0*/  @!P2 LOP3.LUT R0, R11, 0x7ff00000, RZ, 0xc0, !PT ;  /* 0x7ff000000b00a812 */ /* 0x000fe400078ec0ff */
[----:B------:R-:W-:Y:S02]  /*37f0*/  SEL R15, R2, 0x63400000, !P1 ;  /* 0x63400000020f7807 */ /* 0x000fe40004800000 */
[----:B------:R-:W-:Y:S02]  /*3800*/  @!P2 ISETP.GE.U32.AND P3, PT, R3, R0, PT ;  /* 0x000000000300a20c */ /* 0x000fe40003f66070 */
[----:B------:R-:W-:Y:S02]  /*3810*/  LOP3.LUT R15, R15, 0x800fffff, R13, 0xf8, !PT ;  /* 0x800fffff0f0f7812 */ /* 0x000fe400078ef80d */
[----:B------:R-:W-:Y:S02]  /*3820*/  MOV R0, R3 ;  /* 0x0000000300007202 */ /* 0x000fe40000000f00 */
[----:B------:R-:W-:Y:S01]  /*3830*/  @!P0 LOP3.LUT R5, R9, 0x7ff00000, RZ, 0xc0, !PT ;  /* 0x7ff0000009058812 */ /* 0x000fe200078ec0ff */
[----:B0-----:R-:W-:-:S08]  /*3840*/  DFMA R16, R6, -R8, 1 ;  /* 0x3ff000000610742b */ /* 0x001fd00000000808 */
[----:B------:R-:W-:-:S08]  /*3850*/  DFMA R16, R16, R16, R16 ;  /* 0x000000101010722b */ /* 0x000fd00000000010 */
[----:B------:R-:W-:Y:S01]  /*3860*/  DFMA R16, R6, R16, R6 ;  /* 0x000000100610722b */ /* 0x000fe20000000006 */
[----:B------:R-:W-:-:S04]  /*3870*/  @!P2 SEL R7, R2, 0x63400000, !P3 ;  /* 0x634000000207a807 */ /* 0x000fc80005800000 */
[----:B------:R-:W-:-:S03]  /*3880*/  @!P2 LOP3.LUT R18, R7, 0x80000000, R13, 0xf8, !PT ;  /* 0x800000000712a812 */ /* 0x000fc600078ef80d */
[----:B------:R-:W-:Y:S01]  /*3890*/  DFMA R6, R16, -R8, 1 ;  /* 0x3ff000001006742b */ /* 0x000fe20000000808 */
[----:B------:R-:W-:Y:S01]  /*38a0*/  @!P2 LOP3.LUT R19, R18, 0x100000, RZ, 0xfc, !PT ;  /* 0x001000001213a812 */ /* 0x000fe200078efcff */
[----:B------:R-:W-:-:S06]  /*38b0*/  @!P2 IMAD.MOV.U32 R18, RZ, RZ, RZ ;  /* 0x000000ffff12a224 */ /* 0x000fcc00078e00ff */
[----:B------:R-:W-:Y:S02]  /*38c0*/  DFMA R16, R16, R6, R16 ;  /* 0x000000061010722b */ /* 0x000fe40000000010 */
[----:B------:R-:W-:Y:S01]  /*38d0*/  @!P2 DFMA R14, R14, 2, -R18 ;  /* 0x400000000e0ea82b */ /* 0x000fe20000000812 */
[----:B------:R-:W-:-:S07]  /*38e0*/  VIADD R7, R5, 0xffffffff ;  /* 0xffffffff05077836 */ /* 0x000fce0000000000 */
[----:B------:R-:W-:Y:S02]  /*38f0*/  DMUL R18, R16, R14 ;  /* 0x0000000e10127228 */ /* 0x000fe40000000000 */
[----:B------:R-:W-:-:S04]  /*3900*/  @!P2 LOP3.LUT R0, R15, 0x7ff00000, RZ, 0xc0, !PT ;  /* 0x7ff000000f00a812 */ /* 0x000fc800078ec0ff */
[----:B------:R-:W-:Y:S02]  /*3910*/  IADD3 R6, R0, -0x1, RZ ;  /* 0xffffffff00067810 */ /* 0x000fe40007ffe0ff */
[----:B------:R-:W-:Y:S02]  /*3920*/  DFMA R20, R18, -R8, R14 ;  /* 0x800000081214722b */ /* 0x000fe4000000000e */
[----:B------:R-:W-:-:S04]  /*3930*/  ISETP.GT.U32.AND P0, PT, R6, 0x7feffffe, PT ;  /* 0x7feffffe0600780c */ /* 0x000fc80003f04070 */
[----:B------:R-:W-:Y:S02]  /*3940*/  ISETP.GT.U32.OR P0, PT, R7, 0x7feffffe, P0 ;  /* 0x7feffffe0700780c */ /* 0x000fe40000704470 */
[----:B------:R-:W-:-:S11]  /*3950*/  DFMA R20, R16, R20, R18 ;  /* 0x000000141014722b */ /* 0x000fd60000000012 */
[----:B------:R-:W-:Y:S05]  /*3960*/  @P0 BRA `(.L_x_2561) ;  /* 0x00000000006c0947 */ /* 0x000fea0003800000 */
[----:B------:R-:W-:-:S04]  /*3970*/  LOP3.LUT R6, R11, 0x7ff00000, RZ, 0xc0, !PT ;  /* 0x7ff000000b067812 */ /* 0x000fc800078ec0ff */
[CC--:B------:R-:W-:Y:S02]  /*3980*/  VIADDMNMX R0, R3.reuse, -R6.reuse, 0xb9600000, !PT ;  /* 0xb960000003007446 */ /* 0x0c0fe40007800906 */
[----:B------:R-:W-:Y:S01]  /*3990*/  ISETP.GE.U32.AND P0, PT, R3, R6, PT ;  /* 0x000000060300720c */ /* 0x000fe20003f06070 */
[----:B------:R-:W-:Y:S01]  /*39a0*/  IMAD.MOV.U32 R6, RZ, RZ, RZ ;  /* 0x000000ffff067224 */ /* 0x000fe200078e00ff */
[----:B------:R-:W-:Y:S02]  /*39b0*/  VIMNMX R0, R0, 0x46a00000, PT ;  /* 0x46a0000000007848 */ /* 0x000fe40003fe0100 */
[----:B------:R-:W-:-:S04]  /*39c0*/  SEL R3, R2, 0x63400000, !P0 ;  /* 0x6340000002037807 */ /* 0x000fc80004000000 */
[----:B------:R-:W-:-:S04]  /*39d0*/  IADD3 R0, -R3, R0, RZ ;  /* 0x0000000003007210 */ /* 0x000fc80007ffe1ff */
[----:B------:R-:W-:-:S06]  /*39e0*/  IADD3 R7, R0, 0x7fe00000, RZ ;  /* 0x7fe0000000077810 */ /* 0x000fcc0007ffe0ff */
[----:B------:R-:W-:-:S10]  /*39f0*/  DMUL R2, R20, R6 ;  /* 0x0000000614027228 */ /* 0x000fd40000000000 */
[----:B------:R-:W-:-:S13]  /*3a00*/  FSETP.GTU.AND P0, PT, |R3|, 1.469367938527859385e-39, PT ;  /* 0x001000000300780b */ /* 0x000fda0003f0c200 */
[----:B------:R-:W-:Y:S05]  /*3a10*/  @P0 BRA `(.L_x_2562) ;  /* 0x0000000000940947 */ /* 0x000fea0003800000 */
[----:B------:R-:W-:-:S06]  /*3a20*/  DFMA R8, R20, -R8, R14 ;  /* 0x800000081408722b */ /* 0x000fcc000000000e */
[----:B------:R-:W-:-:S04]  /*3a30*/  MOV R8, RZ ;  /* 0x000000ff00087202 */ /* 0x000fc80000000f00 */
[C---:B------:R-:W-:Y:S02]  /*3a40*/  FSETP.NEU.AND P0, PT, R9.reuse, RZ, PT ;  /* 0x000000ff0900720b */ /* 0x040fe40003f0d000 */
[----:B------:R-:W-:-:S04]  /*3a50*/  LOP3.LUT R11, R9, 0x80000000, R11, 0x48, !PT ;  /* 0x80000000090b7812 */ /* 0x000fc800078e480b */
[----:B------:R-:W-:-:S07]  /*3a60*/  LOP3.LUT R9, R11, R7, RZ, 0xfc, !PT ;  /* 0x000000070b097212 */ /* 0x000fce00078efcff */
[----:B------:R-:W-:Y:S05]  /*3a70*/  @!P0 BRA `(.L_x_2562) ;  /* 0x00000000007c8947 */ /* 0x000fea0003800000 */
[C---:B------:R-:W-:Y:S01]  /*3a80*/  IADD3 R7, -R0.reuse, RZ, RZ ;  /* 0x000000ff00077210 */ /* 0x040fe20007ffe1ff */
[----:B------:R-:W-:Y:S01]  /*3a90*/  IMAD.MOV.U32 R6, RZ, RZ, RZ ;  /* 0x000000ffff067224 */ /* 0x000fe200078e00ff */
[----:B------:R-:W-:Y:S01]  /*3aa0*/  DMUL.RP R8, R20, R8 ;  /* 0x0000000814087228 */ /* 0x000fe20000008000 */
[----:B------:R-:W-:-:S04]  /*3ab0*/  IADD3 R5, -R0, -0x43300000, RZ ;  /* 0xbcd0000000057810 */ /* 0x000fc80007ffe1ff */
[----:B------:R-:W-:-:S05]  /*3ac0*/  DFMA R6, R2, -R6, R20 ;  /* 0x800000060206722b */ /* 0x000fca0000000014 */
[----:B------:R-:W-:-:S05]  /*3ad0*/  LOP3.LUT R11, R9, R11, RZ, 0x3c, !PT ;  /* 0x0000000b090b7212 */ /* 0x000fca00078e3cff */
[----:B------:R-:W-:-:S04]  /*3ae0*/  FSETP.NEU.AND P0, PT, |R7|, R5, PT ;  /* 0x000000050700720b */ /* 0x000fc80003f0d200 */
[----:B------:R-:W-:Y:S02]  /*3af0*/  FSEL R2, R8, R2, !P0 ;  /* 0x0000000208027208 */ /* 0x000fe40004000000 */
[----:B------:R-:W-:Y:S01]  /*3b00*/  FSEL R3, R11, R3, !P0 ;  /* 0x000000030b037208 */ /* 0x000fe20004000000 */
[----:B------:R-:W-:Y:S06]  /*3b10*/  BRA `(.L_x_2562) ;  /* 0x0000000000547947 */ /* 0x000fec0003800000 */
.L_x_2561:
[----:B------:R-:W-:-:S14]  /*3b20*/  DSETP.NAN.AND P0, PT, R12, R12, PT ;  /* 0x0000000c0c00722a */ /* 0x000fdc0003f08000 */
[----:B------:R-:W-:Y:S05]  /*3b30*/  @P0 BRA `(.L_x_2563) ;  /* 0x0000000000440947 */ /* 0x000fea0003800000 */
[----:B------:R-:W-:-:S14]  /*3b40*/  DSETP.NAN.AND P0, PT, R10, R10, PT ;  /* 0x0000000a0a00722a */ /* 0x000fdc0003f08000 */
[----:B------:R-:W-:Y:S05]  /*3b50*/  @P0 BRA `(.L_x_2564) ;  /* 0x0000000000300947 */ /* 0x000fea0003800000 */
[----:B------:R-:W-:Y:S02]  /*3b60*/  ISETP.NE.AND P0, PT, R0, R5, PT ;  /* 0x000000050000720c */ /* 0x000fe40003f05270 */
[----:B------:R-:W-:Y:S02]  /*3b70*/  MOV R2, 0x0 ;  /* 0x0000000000027802 */ /* 0x000fe40000000f00 */
[----:B------:R-:W-:-:S09]  /*3b80*/  MOV R3, 0xfff80000 ;  /* 0xfff8000000037802 */ /* 0x000fd20000000f00 */
[----:B------:R-:W-:Y:S05]  /*3b90*/  @!P0 BRA `(.L_x_2562) ;  /* 0x0000000000348947 */ /* 0x000fea0003800000 */
[----:B------:R-:W-:Y:S02]  /*3ba0*/  ISETP.NE.AND P0, PT, R0, 0x7ff00000, PT ;  /* 0x7ff000000000780c */ /* 0x000fe40003f05270 */
[----:B------:R-:W-:Y:S02]  /*3bb0*/  LOP3.LUT R3, R13, 0x80000000, R11, 0x48, !PT ;  /* 0x800000000d037812 */ /* 0x000fe400078e480b */
[----:B------:R-:W-:-:S13]  /*3bc0*/  ISETP.EQ.OR P0, PT, R5, RZ, !P0 ;  /* 0x000000ff0500720c */ /* 0x000fda0004702670 */
[----:B------:R-:W-:Y:S01]  /*3bd0*/  @P0 LOP3.LUT R0, R3, 0x7ff00000, RZ, 0xfc, !PT ;  /* 0x7ff0000003000812 */ /* 0x000fe200078efcff */
[----:B------:R-:W-:Y:S01]  /*3be0*/  @!P0 IMAD.MOV.U32 R2, RZ, RZ, RZ ;  /* 0x000000ffff028224 */ /* 0x000fe200078e00ff */
[----:B------:R-:W-:Y:S02]  /*3bf0*/  @P0 MOV R2, RZ ;  /* 0x000000ff00020202 */ /* 0x000fe40000000f00 */
[----:B------:R-:W-:Y:S01]  /*3c00*/  @P0 MOV R3, R0 ;  /* 0x0000000000030202 */ /* 0x000fe20000000f00 */
[----:B------:R-:W-:Y:S06]  /*3c10*/  BRA `(.L_x_2562) ;  /* 0x0000000000147947 */ /* 0x000fec0003800000 */
.L_x_2564:
[----:B------:R-:W-:Y:S01]  /*3c20*/  LOP3.LUT R3, R11, 0x80000, RZ, 0xfc, !PT ;  /* 0x000800000b037812 */ /* 0x000fe200078efcff */
[----:B------:R-:W-:Y:S01]  /*3c30*/  IMAD.MOV.U32 R2, RZ, RZ, R10 ;  /* 0x000000ffff027224 */ /* 0x000fe200078e000a */
[----:B------:R-:W-:Y:S06]  /*3c40*/  BRA `(.L_x_2562) ;  /* 0x0000000000087947 */ /* 0x000fec0003800000 */
.L_x_2563:
[----:B------:R-:W-:Y:S02]  /*3c50*/  LOP3.LUT R3, R13, 0x80000, RZ, 0xfc, !PT ;  /* 0x000800000d037812 */ /* 0x000fe400078efcff */
[----:B------:R-:W-:-:S07]  /*3c60*/  MOV R2, R12 ;  /* 0x0000000c00027202 */ /* 0x000fce0000000f00 */
.L_x_2562:
[----:B------:R-:W-:Y:S05]  /*3c70*/  BSYNC B3 ;  /* 0x0000000000037941 */ /* 0x000fea0003800000 */
.L_x_2560:
[----:B------:R-:W-:-:S06]  /*3c80*/  HFMA2.MMA R5, -RZ, RZ, 0, 0 ;  /* 0x00000000ff057435 */ /* 0x000fcc00000001ff */
[----:B------:R-:W-:Y:S05]  /*3c90*/  RET.REL.NODEC R4 `(_ZN2at6native18elementwise_kernelILi128ELi2EZNS0_22gpu_kernel_impl_nocastIZZZNS0_16sinh_kernel_cudaERNS_18TensorIteratorBaseEENKUlvE0_clEvENKUlvE_clEvEUldE_EEvS4_RKT_EUliE_EEviT1_) ;  /* 0xffffffc004d87950 */ /* 0x000fea0003c3ffff */
.L_x_2565:
        /* <DEDUP_REMOVED lines=14> */
.L_x_2934:


//--------------------- .text._ZN2at6native27unrolled_elementwise_kernelIZZZNS0_16sinh_kernel_cudaERNS_18TensorIteratorBaseEENKUlvE0_clEvENKUlvE_clEvEUldE_St5arrayIPcLm2EELi4E23TrivialOffsetCalculatorILi1EjESB_NS0_6memory15LoadWithoutCastENSC_16StoreWithoutCastEEEviT_T0_T2_T3_T4_T5_ --------------------------
	.section	.text._ZN2at6native27unrolled_elementwise_kernelIZZZNS0_16sinh_kernel_cudaERNS_18TensorIteratorBaseEENKUlvE0_clEvENKUlvE_clEvEUldE_St5arrayIPcLm2EELi4E23TrivialOffsetCalculatorILi1EjESB_NS0_6memory15LoadWithoutCastENSC_16StoreWithoutCastEEEviT_T0_T2_T3_T4_T5_,"ax",@progbits
	.align	128
        .global         _ZN2at6native27unrolled_elementwise_kernelIZZZNS0_16sinh_kernel_cudaERNS_18TensorIteratorBaseEENKUlvE0_clEvENKUlvE_clEvEUldE_St5arrayIPcLm2EELi4E23TrivialOffsetCalculatorILi1EjESB_NS0_6memory15LoadWithoutCastENSC_16StoreWithoutCastEEEviT_T0_T2_T3_T4_T5_
        .type           _ZN2at6native27unrolled_elementwise_kernelIZZZNS0_16sinh_kernel_cudaERNS_18TensorIteratorBaseEENKUlvE0_clEvENKUlvE_clEvEUldE_St5arrayIPcLm2EELi4E23TrivialOffsetCalculatorILi1EjESB_NS0_6memory15LoadWithoutCastENSC_16StoreWithoutCastEEEviT_T0_T2_T3_T4_T5_,@function
        .size           _ZN2at6native27unrolled_elementwise_kernelIZZZNS0_16sinh_kernel_cudaERNS_18TensorIteratorBaseEENKUlvE0_clEvENKUlvE_clEvEUldE_St5arrayIPcLm2EELi4E23TrivialOffsetCalculatorILi1EjESB_NS0_6memory15LoadWithoutCastENSC_16StoreWithoutCastEEEviT_T0_T2_T3_T4_T5_,(.L_x_2935 - _ZN2at6native27unrolled_elementwise_kernelIZZZNS0_16sinh_kernel_cudaERNS_18TensorIteratorBaseEENKUlvE0_clEvENKUlvE_clEvEUldE_St5arrayIPcLm2EELi4E23TrivialOffsetCalculatorILi1EjESB_NS0_6memory15LoadWithoutCastENSC_16StoreWithoutCastEEEviT_T0_T2_T3_T4_T5_)
        .other          _ZN2at6native27unrolled_elementwise_kernelIZZZNS0_16sinh_kernel_cudaERNS_18TensorIteratorBaseEENKUlvE0_clEvENKUlvE_clEvEUldE_St5arrayIPcLm2EELi4E23TrivialOffsetCalculatorILi1EjESB_NS0_6memory15LoadWithoutCastENSC_16StoreWithoutCastEEEviT_T0_T2_T3_T4_T5_,@"STO_CUDA_ENTRY STV_DEFAULT"
_ZN2at6native27unrolled_elementwise_kernelIZZZNS0_16sinh_kernel_cudaERNS_18TensorIteratorBaseEENKUlvE0_clEvENKUlvE_clEvEUldE_St5arrayIPcLm2EELi4E23TrivialOffsetCalculatorILi1EjESB_NS0_6memory15LoadWithoutCastENSC_16StoreWithoutCastEEEviT_T0_T2_T3_T4_T5_:
.text._ZN2at6native27unrolled_elementwise_kernelIZZZNS0_16sinh_kernel_cudaERNS_18TensorIteratorBaseEENKUlvE0_clEvENKUlvE_clEvEUldE_St5arrayIPcLm2EELi4E23TrivialOffsetCalculatorILi1EjESB_NS0_6memory15LoadWithoutCastENSC_16StoreWithoutCastEEEviT_T0_T2_T3_T4_T5_:
[----:B------:R-:W-:Y:S01]  /*0000*/  LDC R1, c[0x0][0x28] ;  /* 0x00000a00ff017b82 */ /* 0x000fe20000000800 */
[----:B------:R-:W0:Y:S07]  /*0010*/  S2R R6, SR_CTAID.X ;  /* 0x0000000000067919 */ /* 0x000e2e0000002500 */
[----:B------:R-:W0:Y:S01]  /*0020*/  LDC R3, c[0x0][0x210] ;  /* 0x00008400ff037b82 */ /* 0x000e220000000800 */
[----:B------:R-:W-:Y:S02]  /*0030*/  CS2R R28, SRZ ;  /* 0x00000000001c7805 */ /* 0x000fe4000001ff00 */
[----:B------:R-:W-:Y:S01]  /*0040*/  CS2R R24, SRZ ;  /* 0x0000000000187805 */ /* 0x000fe2000001ff00 */
[----:B------:R-:W1:Y:S01]  /*0050*/  S2R R7, SR_TID.X ;  /* 0x0000000000077919 */ /* 0x000e620000002100 */
[----:B------:R-:W-:Y:S01]  /*0060*/  CS2R R26, SRZ ;  /* 0x00000000001a7805 */ /* 0x000fe2000001ff00 */
[----:B------:R-:W-:Y:S01]  /*0070*/  ULDC.64 UR4, c[0x0][0x208] ;  /* 0x0000820000047ab9 */ /* 0x000fe20000000a00 */
[----:B0-----:R-:W-:-:S05]  /*0080*/  IMAD R0, R6, -0x200, R3 ;  /* 0xfffffe0006007824 */ /* 0x001fca00078e0203 */
[----:B-1----:R-:W-:-:S13]  /*0090*/  ISETP.GE.AND P1, PT, R7, R0, PT ;  /* 0x000000000700720c */ /* 0x002fda0003f26270 */
[----:B------:R-:W-:Y:S01]  /*00a0*/  @!P1 IMAD R13, R6, 0x200, R7 ;  /* 0x00000200060d9824 */ /* 0x000fe200078e0207 */
[----:B------:R-:W0:Y:S01]  /*00b0*/  @!P1 LDC.64 R2, c[0x0][0x220] ;  /* 0x00008800ff029b82 */ /* 0x000e220000000a00 */
[----:B------:R-:W-:-:S05]  /*00c0*/  @!P1 VIADD R7, R7, 0x80 ;  /* 0x0000008007079836 */ /* 0x000fca0000000000 */
[----:B------:R-:W-:-:S13]  /*00d0*/  ISETP.GE.AND P0, PT, R7, R0, PT ;  /* 0x000000000700720c */ /* 0x000fda0003f06270 */
[C---:B------:R-:W-:Y:S01]  /*00e0*/  @!P0 IMAD R17, R6.reuse, 0x200, R7 ;  /* 0x0000020006118824 */ /* 0x040fe200078e0207 */
[----:B------:R-:W1:Y:S01]  /*00f0*/  @!P0 LDC.64 R4, c[0x0][0x220] ;  /* 0x00008800ff048b82 */ /* 0x000e620000000a00 */
[----:B------:R-:W-:Y:S02]  /*0100*/  @!P0 VIADD R7, R7, 0x80 ;  /* 0x0000008007078836 */ /* 0x000fe40000000000 */
[----:B0-----:R-:W-:Y:S01]  /*0110*/  @!P1 IMAD.WIDE.U32 R2, R13, 0x8, R2 ;  /* 0x000000080d029825 */ /* 0x001fe200078e0002 */
[----:B------:R-:W-:Y:S02]  /*0120*/  CS2R R12, SRZ ;  /* 0x00000000000c7805 */ /* 0x000fe4000001ff00 */
[C---:B------:R-:W-:Y:S02]  /*0130*/  ISETP.GE.AND P3, PT, R7.reuse, R0, PT ;  /* 0x000000000700720c */ /* 0x040fe40003f66270 */
[----:B------:R0:W5:Y:S11]  /*0140*/  @!P1 LDG.E.64 R26, desc[UR4][R2.64] ;  /* 0x00000004021a9981 */ /* 0x000176000c1e1b00 */
[----:B------:R-:W-:Y:S01]  /*0150*/  @!P3 IMAD R19, R6, 0x200, R7 ;  /* 0x000002000613b824 */ /* 0x000fe200078e0207 */
[----:B------:R-:W2:Y:S01]  /*0160*/  @!P3 LDC.64 R8, c[0x0][0x220] ;  /* 0x00008800ff08bb82 */ /* 0x000ea20000000a00 */
[----:B------:R-:W-:-:S05]  /*0170*/  @!P3 VIADD R7, R7, 0x80 ;  /* 0x000000800707b836 */ /* 0x000fca0000000000 */
[----:B------:R-:W-:-:S13]  /*0180*/  ISETP.GE.AND P2, PT, R7, R0, PT ;  /* 0x000000000700720c */ /* 0x000fda0003f46270 */
[----:B------:R-:W3:Y:S01]  /*0190*/  @!P2 LDC.64 R10, c[0x0][0x220] ;  /* 0x00008800ff0aab82 */ /* 0x000ee20000000a00 */
[----:B------:R-:W-:Y:S02]  /*01a0*/  @!P2 IMAD R15, R6, 0x200, R7 ;  /* 0x00000200060fa824 */ /* 0x000fe400078e0207 */
[----:B-1----:R-:W-:-:S04]  /*01b0*/  @!P0 IMAD.WIDE.U32 R6, R17, 0x8, R4 ;  /* 0x0000000811068825 */ /* 0x002fc800078e0004 */
[----:B--2---:R-:W-:Y:S01]  /*01c0*/  @!P3 IMAD.WIDE.U32 R8, R19, 0x8, R8 ;  /* 0x000000081308b825 */ /* 0x004fe200078e0008 */
[----:B------:R0:W5:Y:S04]  /*01d0*/  @!P0 LDG.E.64 R28, desc[UR4][R6.64] ;  /* 0x00000004061c8981 */ /* 0x000168000c1e1b00 */
[----:B------:R0:W5:Y:S01]  /*01e0*/  @!P3 LDG.E.64 R24, desc[UR4][R8.64] ;  /* 0x000000040818b981 */ /* 0x000162000c1e1b00 */
[----:B---3--:R-:W-:-:S05]  /*01f0*/  @!P2 IMAD.WIDE.U32 R4, R15, 0x8, R10 ;  /* 0x000000080f04a825 */ /* 0x008fca00078e000a */
[----:B------:R0:W5:Y:S01]  /*0200*/  @!P2 LDG.E.64 R12, desc[UR4][R4.64] ;  /* 0x00000004040ca981 */ /* 0x000162000c1e1b00 */
[----:B------:R-:W-:Y:S04]  /*0210*/  BSSY B1, `(.L_x_2566) ;  /* 0x0000079000017945 */ /* 0x000fe80003800000 */
[----:B------:R-:W-:Y:S05]  /*0220*/  @P1 BRA `(.L_x_2567) ;  /* 0x0000000400dc1947 */ /* 0x000fea0003800000 */
[----:B-----5:R-:W-:Y:S01]  /*0230*/  LOP3.LUT R11, R27, 0x7fffffff, RZ, 0xc0, !PT ;  /* 0x7fffffff1b0b7812 */ /* 0x020fe200078ec0ff */
[----:B------:R-:W-:Y:S01]  /*0240*/  BSSY B2, `(.L_x_2568) ;  /* 0x0000074000027945 */ /* 0x000fe20003800000 */
[----:B------:R-:W-:Y:S02]  /*0250*/  IMAD.MOV.U32 R10, RZ, RZ, R26 ;  /* 0x000000ffff0a7224 */ /* 0x000fe400078e001a */
[----:B------:R-:W-:-:S13]  /*0260*/  ISETP.GE.U32.AND P0, PT, R11, 0x3ff00000, PT ;  /* 0x3ff000000b00780c */ /* 0x000fda0003f06070 */
[----:B------:R-:W-:Y:S05]  /*0270*/  @!P0 BRA `(.L_x_2569) ;  /* 0x0000000400648947 */ /* 0x000fea0003800000 */
[----:B0-----:R-:W-:Y:S01]  /*0280*/  IMAD.MOV.U32 R2, RZ, RZ, 0x652b82fe ;  /* 0x652b82feff027424 */ /* 0x001fe200078e00ff */
[----:B------:R-:W-:Y:S01]  /*0290*/  UMOV UR6, 0xfefa39ef ;  /* 0xfefa39ef00067882 */ /* 0x000fe20000000000 */
[----:B------:R-:W-:Y:S01]  /*02a0*/  IMAD.MOV.U32 R3, RZ, RZ, 0x3ff71547 ;  /* 0x3ff71547ff037424 */ /* 0x000fe200078e00ff */
[----:B------:R-:W-:Y:S01]  /*02b0*/  UMOV UR7, 0x3fe62e42 ;  /* 0x3fe62e4200077882 */ /* 0x000fe20000000000 */
[----:B------:R-:W-:Y:S01]  /*02c0*/  IMAD.MOV.U32 R16, RZ, RZ, 0x0 ;  /* 0x00000000ff107424 */ /* 0x000fe200078e00ff */
[----:B------:R-:W-:Y:S01]  /*02d0*/  BSSY B3, `(.L_x_2570) ;  /* 0x000004c000037945 */ /* 0x000fe20003800000 */
[----:B------:R-:W-:Y:S02]  /*02e0*/  IMAD.MOV.U32 R17, RZ, RZ, 0x3ff00000 ;  /* 0x3ff00000ff117424 */ /* 0x000fe400078e00ff */
[----:B------:R-:W-:-:S08]  /*02f0*/  DFMA R2, R10, R2, 6.75539944105574400000e+15 ;  /* 0x433800000a02742b */ /* 0x000fd00000000002 */
[----:B------:R-:W-:Y:S01]  /*0300*/  DADD R4, R2, -6.75539944105574400000e+15 ;  /* 0xc338000002047429 */ /* 0x000fe20000000000 */
[----:B------:R-:W-:Y:S02]  /*0310*/  IMAD.SHL.U32 R3, R11, 0x2, RZ ;  /* 0x000000020b037824 */ /* 0x000fe400078e00ff */
[----:B------:R-:W-:-:S03]  /*0320*/  VIADD R2, R2, 0xffffffff ;  /* 0xffffffff02027836 */ /* 0x000fc60000000000 */
[C---:B------:R-:W-:Y:S02]  /*0330*/  ISETP.GE.U32.AND P0, PT, R3.reuse, 0x7fb3e647, PT ;  /* 0x7fb3e6470300780c */ /* 0x040fe40003f06070 */
[----:B------:R-:W-:Y:S01]  /*0340*/  DFMA R6, R4, -UR6, R10 ;  /* 0x8000000604067c2b */ /* 0x000fe2000800000a */
[----:B------:R-:W-:Y:S01]  /*0350*/  UMOV UR6, 0x3b39803f ;  /* 0x3b39803f00067882 */ /* 0x000fe20000000000 */
[----:B------:R-:W-:Y:S01]  /*0360*/  UMOV UR7, 0x3c7abc9e ;  /* 0x3c7abc9e00077882 */ /* 0x000fe20000000000 */
[----:B------:R-:W-:Y:S02]  /*0370*/  SEL R2, R2, RZ, P0 ;  /* 0x000000ff02027207 */ /* 0x000fe40000000000 */
[----:B------:R-:W-:-:S03]  /*0380*/  ISETP.NE.AND P2, PT, R3, RZ, PT ;  /* 0x000000ff0300720c */ /* 0x000fc60003f45270 */
[----:B------:R-:W-:Y:S01]  /*0390*/  DFMA R6, R4, -UR6, R6 ;  /* 0x8000000604067c2b */ /* 0x000fe20008000006 */
[----:B------:R-:W-:Y:S01]  /*03a0*/  UMOV UR6, 0x6acd15b6 ;  /* 0x6acd15b600067882 */ /* 0x000fe20000000000 */
[----:B------:R-:W-:Y:S01]  /*03b0*/  IMAD.MOV.U32 R4, RZ, RZ, -0x7142ec33 ;  /* 0x8ebd13cdff047424 */ /* 0x000fe200078e00ff */
[----:B------:R-:W-:Y:S01]  /*03c0*/  UMOV UR7, 0x3e21f407 ;  /* 0x3e21f40700077882 */ /* 0x000fe20000000000 */
[----:B------:R-:W-:-:S06]  /*03d0*/  IMAD.MOV.U32 R5, RZ, RZ, 0x3e5af86d ;  /* 0x3e5af86dff057424 */ /* 0x000fcc00078e00ff */
[----:B------:R-:W-:Y:S02]  /*03e0*/  FSEL R9, R11, R7, !P0 ;  /* 0x000000070b097208 */ /* 0x000fe40004000000 */
[----:B------:R-:W-:Y:S01]  /*03f0*/  FSEL R8, R26, R6, !P0 ;  /* 0x000000061a087208 */ /* 0x000fe20004000000 */
[C---:B------:R-:W-:Y:S01]  /*0400*/  VIADD R6, R2.reuse, 0xffffffff ;  /* 0xffffffff02067836 */ /* 0x040fe20000000000 */
[----:B------:R-:W-:-:S04]  /*0410*/  ISETP.NE.AND P0, PT, R2, 0x400, PT ;  /* 0x000004000200780c */ /* 0x000fc80003f05270 */
[----:B------:R-:W-:Y:S01]  /*0420*/  DFMA R4, R8, UR6, R4 ;  /* 0x0000000608047c2b */ /* 0x000fe20008000004 */
[----:B------:R-:W-:Y:S01]  /*0430*/  UMOV UR6, 0x92ba033d ;  /* 0x92ba033d00067882 */ /* 0x000fe20000000000 */
[----:B------:R-:W-:-:S06]  /*0440*/  UMOV UR7, 0x3e927e50 ;  /* 0x3e927e5000077882 */ /* 0x000fcc0000000000 */
[----:B------:R-:W-:Y:S01]  /*0450*/  DFMA R4, R8, R4, UR6 ;  /* 0x0000000608047e2b */ /* 0x000fe20008000004 */
[----:B------:R-:W-:Y:S01]  /*0460*/  UMOV UR6, 0x6c5f9da1 ;  /* 0x6c5f9da100067882 */ /* 0x000fe20000000000 */
[----:B------:R-:W-:Y:S01]  /*0470*/  UMOV UR7, 0x3ec71dde ;  /* 0x3ec71dde00077882 */ /* 0x000fe20000000000 */
[----:B------:R-:W-:-:S05]  /*0480*/  @P0 IMAD.MOV R6, RZ, RZ, R2 ;  /* 0x000000ffff060224 */ /* 0x000fca00078e0202 */
[----:B------:R-:W-:Y:S01]  /*0490*/  DFMA R4, R8, R4, UR6 ;  /* 0x0000000608047e2b */ /* 0x000fe20008000004 */
[----:B------:R-:W-:Y:S01]  /*04a0*/  UMOV UR6, 0x18d034e6 ;  /* 0x18d034e600067882 */ /* 0x000fe20000000000 */
[----:B------:R-:W-:Y:S01]  /*04b0*/  UMOV UR7, 0x3efa01a0 ;  /* 0x3efa01a000077882 */ /* 0x000fe20000000000 */
[----:B------:R-:W-:Y:S01]  /*04c0*/  LEA R7, R6, 0x3ff00000, 0x14 ;  /* 0x3ff0000006077811 */ /* 0x000fe200078ea0ff */
[----:B------:R-:W-:-:S04]  /*04d0*/  IMAD.MOV.U32 R6, RZ, RZ, RZ ;  /* 0x000000ffff067224 */ /* 0x000fc800078e00ff */
        /* <DEDUP_REMOVED lines=42> */
[----:B------:R-:W-:Y:S05]  /*0780*/  CALL.REL.NOINC `($__internal_3_$__cuda_sm20_div_rn_f64_full) ;  /* 0x0000001800e87944 */ /* 0x000fea0003c00000 */
.L_x_2571:
[----:B------:R-:W-:Y:S05]  /*0790*/  BSYNC B3 ;  /* 0x0000000000037941 */ /* 0x000fea0003800000 */
.L_x_2570:
[----:B------:R-:W-:Y:S01]  /*07a0*/  DADD R8, R8, R30 ;  /* 0x0000000008087229 */ /* 0x000fe2000000001e */
[----:B------:R-:W-:Y:S01]  /*07b0*/  UMOV UR6, 0x8fb9f87e ;  /* 0x8fb9f87e00067882 */ /* 0x000fe20000000000 */
[----:B------:R-:W-:Y:S02]  /*07c0*/  UMOV UR7, 0x408633ce ;  /* 0x408633ce00077882 */ /* 0x000fe40000000000 */
[----:B------:R-:W-:-:S06]  /*07d0*/  DSETP.GE.AND P0, PT, R10, UR6, PT ;  /* 0x000000060a007e2a */ /* 0x000fcc000bf06000 */
[----:B------:R-:W-:Y:S02]  /*07e0*/  FSEL R10, R8, RZ, !P0 ;  /* 0x000000ff080a7208 */ /* 0x000fe40004000000 */
[----:B------:R-:W-:Y:S01]  /*07f0*/  FSEL R11, R9, +QNAN , !P0 ;  /* 0x7ff00000090b7808 */ /* 0x000fe20004000000 */
[----:B------:R-:W-:Y:S06]  /*0800*/  BRA `(.L_x_2572) ;  /* 0x00000000005c7947 */ /* 0x000fec0003800000 */
.L_x_2569:
[----:B0-----:R-:W-:Y:S01]  /*0810*/  DMUL R2, R10, R10 ;  /* 0x0000000a0a027228 */ /* 0x001fe20000000000 */
        /* <DEDUP_REMOVED lines=22> */
.L_x_2572:
[----:B------:R-:W-:Y:S05]  /*0980*/  BSYNC B2 ;  /* 0x0000000000027941 */ /* 0x000fea0003800000 */
.L_x_2568:
[----:B------:R-:W-:-:S07]  /*0990*/  LOP3.LUT R11, R11, 0x80000000, R27, 0xb8, !PT ;  /* 0x800000000b0b7812 */ /* 0x000fce00078eb81b */
.L_x_2567:
[----:B------:R-:W-:Y:S05]  /*09a0*/  BSYNC B1 ;  /* 0x0000000000017941 */ /* 0x000fea0003800000 */
.L_x_2566:
[----:B0-----:R-:W0:Y:S01]  /*09b0*/  S2R R3, SR_TID.X ;  /* 0x0000000000037919 */ /* 0x001e220000002100 */
[----:B------:R-:W-:Y:S01]  /*09c0*/  BSSY B1, `(.L_x_2573) ;  /* 0x000007b000017945 */ /* 0x000fe20003800000 */
[----:B0-----:R-:W-:-:S05]  /*09d0*/  VIADD R3, R3, 0x80 ;  /* 0x0000008003037836 */ /* 0x001fca0000000000 */
        /* <DEDUP_REMOVED lines=88> */
.L_x_2578:
[----:B------:R-:W-:Y:S05]  /*0f60*/  BSYNC B3 ;  /* 0x0000000000037941 */ /* 0x000fea0003800000 */
.L_x_2577:
[----:B------:R-:W-:Y:S01]  /*0f70*/  DADD R8, R8, R30 ;  /* 0x0000000008087229 */ /* 0x000fe2000000001e */
[----:B------:R-:W-:Y:S01]  /*0f80*/  UMOV UR6, 0x8fb9f87e ;  /* 0x8fb9f87e00067882 */ /* 0x000fe20000000000 */
[----:B------:R-:W-:Y:S02]  /*0f90*/  UMOV UR7, 0x408633ce ;  /* 0x408633ce00077882 */ /* 0x000fe40000000000 */
[----:B------:R-:W-:-:S06]  /*0fa0*/  DSETP.GE.AND P0, PT, R26, UR6, PT ;  /* 0x000000061a007e2a */ /* 0x000fcc000bf06000 */
[----:B------:R-:W-:Y:S02]  /*0fb0*/  FSEL R8, R8, RZ, !P0 ;  /* 0x000000ff08087208 */ /* 0x000fe40004000000 */
[----:B------:R-:W-:Y:S01]  /*0fc0*/  FSEL R9, R9, +QNAN , !P0 ;  /* 0x7ff0000009097808 */ /* 0x000fe20004000000 */
[----:B------:R-:W-:Y:S06]  /*0fd0*/  BRA `(.L_x_2579) ;  /* 0x00000000005c7947 */ /* 0x000fec0003800000 */
.L_x_2576:
        /* <DEDUP_REMOVED lines=23> */
.L_x_2579:
[----:B------:R-:W-:Y:S05]  /*1150*/  BSYNC B2 ;  /* 0x0000000000027941 */ /* 0x000fea0003800000 */
.L_x_2575:
[----:B------:R-:W-:-:S07]  /*1160*/  LOP3.LUT R9, R9, 0x80000000, R29, 0xb8, !PT ;  /* 0x8000000009097812 */ /* 0x000fce00078eb81d */
.L_x_2574:
[----:B------:R-:W-:Y:S05]  /*1170*/  BSYNC B1 ;  /* 0x0000000000017941 */ /* 0x000fea0003800000 */
.L_x_2573:
[----:B------:R-:W0:Y:S01]  /*1180*/  S2R R3, SR_TID.X ;  /* 0x0000000000037919 */ /* 0x000e220000002100 */
        /* <DEDUP_REMOVED lines=89> */
[----:B------:R-:W-:Y:S05]  /*1720*/  CALL.REL.NOINC `($__internal_3_$__cuda_sm20_div_rn_f64_full) ;  /* 0x0000000c00007944 */ /* 0x000fea0003c00000 */
.L_x_2585:
[----:B------:R-:W-:Y:S05]  /*1730*/  BSYNC B3 ;  /* 0x0000000000037941 */ /* 0x000fea0003800000 */
.L_x_2584:
[----:B------:R-:W-:Y:S01]  /*1740*/  DADD R28, R28, R30 ;  /* 0x000000001c1c7229 */ /* 0x000fe2000000001e */
[----:B------:R-:W-:Y:S01]  /*1750*/  UMOV UR6, 0x8fb9f87e ;  /* 0x8fb9f87e00067882 */ /* 0x000fe20000000000 */
[----:B------:R-:W-:Y:S02]  /*1760*/  UMOV UR7, 0x408633ce ;  /* 0x408633ce00077882 */ /* 0x000fe40000000000 */
[----:B------:R-:W-:-:S06]  /*1770*/  DSETP.GE.AND P0, PT, R26, UR6, PT ;  /* 0x000000061a007e2a */ /* 0x000fcc000bf06000 */
[----:B------:R-:W-:Y:S02]  /*1780*/  FSEL R4, R28, RZ, !P0 ;  /* 0x000000ff1c047208 */ /* 0x000fe40004000000 */
[----:B------:R-:W-:Y:S01]  /*1790*/  FSEL R5, R29, +QNAN , !P0 ;  /* 0x7ff000001d057808 */ /* 0x000fe20004000000 */
[----:B------:R-:W-:Y:S06]  /*17a0*/  BRA `(.L_x_2586) ;  /* 0x00000000005c7947 */ /* 0x000fec0003800000 */
.L_x_2583:
        /* <DEDUP_REMOVED lines=23> */
.L_x_2586:
[----:B------:R-:W-:Y:S05]  /*1920*/  BSYNC B2 ;  /* 0x0000000000027941 */ /* 0x000fea0003800000 */
.L_x_2582:
[----:B------:R-:W-:Y:S01]  /*1930*/  LOP3.LUT R25, R5, 0x80000000, R25, 0xb8, !PT ;  /* 0x8000000005197812 */ /* 0x000fe200078eb819 */
[----:B------:R-:W-:-:S07]  /*1940*/  IMAD.MOV.U32 R24, RZ, RZ, R4 ;  /* 0x000000ffff187224 */ /* 0x000fce00078e0004 */
.L_x_2581:
[----:B------:R-:W-:Y:S05]  /*1950*/  BSYNC B1 ;  /* 0x0000000000017941 */ /* 0x000fea0003800000 */
.L_x_2580:
        /* <DEDUP_REMOVED lines=91> */
.L_x_2592:
[----:B------:R-:W-:Y:S05]  /*1f10*/  BSYNC B3 ;  /* 0x0000000000037941 */ /* 0x000fea0003800000 */
.L_x_2591:
[----:B------:R-:W-:Y:S01]  /*1f20*/  DADD R28, R28, R30 ;  /* 0x000000001c1c7229 */ /* 0x000fe2000000001e */
[----:B------:R-:W-:Y:S01]  /*1f30*/  UMOV UR6, 0x8fb9f87e ;  /* 0x8fb9f87e00067882 */ /* 0x000fe20000000000 */
[----:B------:R-:W-:Y:S02]  /*1f40*/  UMOV UR7, 0x408633ce ;  /* 0x408633ce00077882 */ /* 0x000fe40000000000 */
[----:B------:R-:W-:-:S06]  /*1f50*/  DSETP.GE.AND P0, PT, R26, UR6, PT ;  /* 0x000000061a007e2a */ /* 0x000fcc000bf06000 */
[----:B------:R-:W-:Y:S02]  /*1f60*/  FSEL R4, R28, RZ, !P0 ;  /* 0x000000ff1c047208 */ /* 0x000fe40004000000 */
[----:B------:R-:W-:Y:S01]  /*1f70*/  FSEL R5, R29, +QNAN , !P0 ;  /* 0x7ff000001d057808 */ /* 0x000fe20004000000 */
[----:B------:R-:W-:Y:S06]  /*1f80*/  BRA `(.L_x_2593) ;  /* 0x00000000005c7947 */ /* 0x000fec0003800000 */
.L_x_2590:
        /* <DEDUP_REMOVED lines=23> */
.L_x_2593:
[----:B------:R-:W-:Y:S05]  /*2100*/  BSYNC B2 ;  /* 0x0000000000027941 */ /* 0x000fea0003800000 */
.L_x_2589:
[----:B------:R-:W-:Y:S01]  /*2110*/  LOP3.LUT R13, R5, 0x80000000, R13, 0xb8, !PT ;  /* 0x80000000050d7812 */ /* 0x000fe200078eb80d */
[----:B------:R-:W-:-:S07]  /*2120*/  IMAD.MOV.U32 R12, RZ, RZ, R4 ;  /* 0x000000ffff0c7224 */ /* 0x000fce00078e0004 */
.L_x_2588:
[----:B------:R-:W-:Y:S05]  /*2130*/  BSYNC B1 ;  /* 0x0000000000017941 */ /* 0x000fea0003800000 */
.L_x_2587:
[----:B------:R-:W0:Y:S01]  /*2140*/  S2R R4, SR_TID.X ;  /* 0x0000000000047919 */ /* 0x000e220000002100 */
[----:B------:R-:W1:Y:S01]  /*2150*/  @!P1 LDC.64 R2, c[0x0][0x218] ;  /* 0x00008600ff029b82 */ /* 0x000e620000000a00 */
[----:B------:R-:W-:Y:S01]  /*2160*/  BSSY B0, `(.L_x_2594) ;  /* 0x0000014000007945 */ /* 0x000fe20003800000 */
[----:B------:R-:W2:Y:S01]  /*2170*/  @!P1 S2R R5, SR_CTAID.X ;  /* 0x0000000000059919 */ /* 0x000ea20000002500 */
[--C-:B0-----:R-:W-:Y:S02]  /*2180*/  IMAD.MOV.U32 R7, RZ, RZ, R4.reuse ;  /* 0x000000ffff077224 */ /* 0x101fe400078e0004 */
[----:B------:R-:W-:Y:S02]  /*2190*/  @!P1 VIADD R7, R4, 0x80 ;  /* 0x0000008004079836 */ /* 0x000fe40000000000 */
[----:B--2---:R-:W-:-:S03]  /*21a0*/  @!P1 IMAD R5, R5, 0x200, R4 ;  /* 0x0000020005059824 */ /* 0x004fc600078e0204 */
[----:B------:R-:W-:Y:S01]  /*21b0*/  ISETP.GE.AND P0, PT, R7, R0, PT ;  /* 0x000000000700720c */ /* 0x000fe20003f06270 */
[----:B-1----:R-:W-:-:S05]  /*21c0*/  @!P1 IMAD.WIDE.U32 R2, R5, 0x8, R2 ;  /* 0x0000000805029825 */ /* 0x002fca00078e0002 */
[----:B------:R0:W-:Y:S07]  /*21d0*/  @!P1 STG.E.64 desc[UR4][R2.64], R10 ;  /* 0x0000000a02009986 */ /* 0x0001ee000c101b04 */
[----:B------:R-:W-:Y:S05]  /*21e0*/  @P0 BRA `(.L_x_2595) ;  /* 0x00000000002c0947 */ /* 0x000fea0003800000 */
[----:B0-----:R-:W0:Y:S01]  /*21f0*/  S2R R2, SR_CTAID.X ;  /* 0x0000000000027919 */ /* 0x001e220000002500 */
[----:B------:R-:W1:Y:S01]  /*2200*/  LDC.64 R4, c[0x0][0x218] ;  /* 0x00008600ff047b82 */ /* 0x000e620000000a00 */
[----:B0-----:R-:W-:Y:S01]  /*2210*/  LEA R3, R2, R7, 0x9 ;  /* 0x0000000702037211 */ /* 0x001fe200078e48ff */
[----:B------:R-:W-:-:S05]  /*2220*/  VIADD R7, R7, 0x80 ;  /* 0x0000008007077836 */ /* 0x000fca0000000000 */
[----:B------:R-:W-:-:S13]  /*2230*/  ISETP.GE.AND P0, PT, R7, R0, PT ;  /* 0x000000000700720c */ /* 0x000fda0003f06270 */
[----:B------:R-:W-:Y:S02]  /*2240*/  @!P0 IMAD R11, R2, 0x200, R7 ;  /* 0x00000200020b8824 */ /* 0x000fe400078e0207 */
[----:B-1----:R-:W-:-:S04]  /*2250*/  IMAD.WIDE.U32 R2, R3, 0x8, R4 ;  /* 0x0000000803027825 */ /* 0x002fc800078e0004 */
[----:B------:R-:W-:Y:S01]  /*2260*/  @!P0 IMAD.WIDE.U32 R4, R11, 0x8, R4 ;  /* 0x000000080b048825 */ /* 0x000fe200078e0004 */
[----:B------:R1:W-:Y:S03]  /*2270*/  STG.E.64 desc[UR4][R2.64], R8 ;  /* 0x0000000802007986 */ /* 0x0003e6000c101b04 */
[----:B------:R-:W-:Y:S01]  /*2280*/  @!P0 VIADD R7, R7, 0x80 ;  /* 0x0000008007078836 */ /* 0x000fe20000000000 */
[----:B-----5:R1:W-:Y:S06]  /*2290*/  @!P0 STG.E.64 desc[UR4][R4.64], R24 ;  /* 0x0000001804008986 */ /* 0x0203ec000c101b04 */
.L_x_2595:
[----:B------:R-:W-:Y:S05]  /*22a0*/  BSYNC B0 ;  /* 0x0000000000007941 */ /* 0x000fea0003800000 */
.L_x_2594:
[----:B------:R-:W-:-:S13]  /*22b0*/  ISETP.GE.AND P0, PT, R7, R0, PT ;  /* 0x000000000700720c */ /* 0x000fda0003f06270 */
[----:B------:R-:W-:Y:S05]  /*22c0*/  @P0 EXIT ;  /* 0x000000000000094d */ /* 0x000fea0003800000 */
[----:B------:R-:W2:Y:S01]  /*22d0*/  S2R R0, SR_CTAID.X ;  /* 0x0000000000007919 */ /* 0x000ea20000002500 */
[----:B01----:R-:W0:Y:S01]  /*22e0*/  LDC.64 R2, c[0x0][0x218] ;  /* 0x00008600ff027b82 */ /* 0x003e220000000a00 */
[----:B--2---:R-:W-:-:S04]  /*22f0*/  IMAD R7, R0, 0x200, R7 ;  /* 0x0000020000077824 */ /* 0x004fc800078e0207 */
[----:B0-----:R-:W-:-:S05]  /*2300*/  IMAD.WIDE.U32 R2, R7, 0x8, R2 ;  /* 0x0000000807027825 */ /* 0x001fca00078e0002 */
[----:B-----5:R-:W-:Y:S01]  /*2310*/  STG.E.64 desc[UR4][R2.64], R12 ;  /* 0x0000000c02007986 */ /* 0x020fe2000c101b04 */
[----:B------:R-:W-:Y:S05]  /*2320*/  EXIT ;  /* 0x000000000000794d */ /* 0x000fea0003800000 */
        .weak           $__internal_3_$__cuda_sm20_div_rn_f64_full
        .type           $__internal_3_$__cuda_sm20_div_rn_f64_full,@function
        .size           $__internal_3_$__cuda_sm20_div_rn_f64_full,(.L_x_2935 - $__internal_3_$__cuda_sm20_div_rn_f64_full)
$__internal_3_$__cuda_sm20_div_rn_f64_full:
        /* <DEDUP_REMOVED lines=64> */
[----:B------:R-:W-:Y:S01]  /*2730*/  FSEL R31, R3, R31, !P0 ;  /* 0x0000001f031f7208 */ /* 0x000fe20004000000 */
[----:B------:R-:W-:Y:S06]  /*2740*/  BRA `(.L_x_2598) ;  /* 0x0000000000547947 */ /* 0x000fec0003800000 */
.L_x_2597:
        /* <DEDUP_REMOVED lines=16> */
.L_x_2600:
[----:B------:R-:W-:Y:S01]  /*2850*/  LOP3.LUT R31, R17, 0x80000, RZ, 0xfc, !PT ;  /* 0x00080000111f7812 */ /* 0x000fe200078efcff */
[----:B------:R-:W-:Y:S01]  /*2860*/  IMAD.MOV.U32 R30, RZ, RZ, R16 ;  /* 0x000000ffff1e7224 */ /* 0x000fe200078e0010 */
[----:B------:R-:W-:Y:S06]  /*2870*/  BRA `(.L_x_2598) ;  /* 0x0000000000087947 */ /* 0x000fec0003800000 */
.L_x_2599:
[----:B------:R-:W-:Y:S01]  /*2880*/  LOP3.LUT R31, R19, 0x80000, RZ, 0xfc, !PT ;  /* 0x00080000131f7812 */ /* 0x000fe200078efcff */
[----:B------:R-:W-:-:S07]  /*2890*/  IMAD.MOV.U32 R30, RZ, RZ, R18 ;  /* 0x000000ffff1e7224 */ /* 0x000fce00078e0012 */
.L_x_2598:
[----:B------:R-:W-:Y:S05]  /*28a0*/  BSYNC B0 ;  /* 0x0000000000007941 */ /* 0x000fea0003800000 */
.L_x_2596:
[----:B------:R-:W-:-:S04]  /*28b0*/  IMAD.MOV.U32 R3, RZ, RZ, 0x0 ;  /* 0x00000000ff037424 */ /* 0x000fc800078e00ff */
[----:B------:R-:W-:Y:S05]  /*28c0*/  RET.REL.NODEC R2 `(_ZN2at6native27unrolled_elementwise_kernelIZZZNS0_16sinh_kernel_cudaERNS_18TensorIteratorBaseEENKUlvE0_clEvENKUlvE_clEvEUldE_St5arrayIPcLm2EELi4E23TrivialOffsetCalculatorILi1EjESB_NS0_6memory15LoadWithoutCastENSC_16StoreWithoutCastEEEviT_T0_T2_T3_T4_T5_) ;  /* 0xffffffd402cc7950 */ /* 0x000fea0003c3ffff */
.L_x_2601:
        /* <DEDUP_REMOVED lines=11> */
.L_x_2935:


//--------------------- .text._ZN2at6native29vectorized_elementwise_kernelILi2EZZZNS0_16sinh_kernel_cudaERNS_18TensorIteratorBaseEENKUlvE0_clEvENKUlvE_clEvEUldE_St5arrayIPcLm2EEEEviT0_T1_ --------------------------
	.section	.text._ZN2at6native29vectorized_elementwise_kernelILi2EZZZNS0_16sinh_kernel_cudaERNS_18TensorIteratorBaseEENKUlvE0_clEvENKUlvE_clEvEUldE_St5arrayIPcLm2EEEEviT0_T1_,"ax",@progbits
	.align	128
        .global         _ZN2at6native29vectorized_elementwise_kernelILi2EZZZNS0_16sinh_kernel_cudaERNS_18TensorIteratorBaseEENKUlvE0_clEvENKUlvE_clEvEUldE_St5arrayIPcLm2EEEEviT0_T1_
        .type           _ZN2at6native29vectorized_elementwise_kernelILi2EZZZNS0_16sinh_kernel_cudaERNS_18TensorIteratorBaseEENKUlvE0_clEvENKUlvE_clEvEUldE_St5arrayIPcLm2EEEEviT0_T1_,@function
        .size           _ZN2at6native29vectorized_elementwise_kernelILi2EZZZNS0_16sinh_kernel_cudaERNS_18TensorIteratorBaseEENKUlvE0_clEvENKUlvE_clEvEUldE_St5arrayIPcLm2EEEEviT0_T1_,(.L_x_2936 - _ZN2at6native29vectorized_elementwise_kernelILi2EZZZNS0_16sinh_kernel_cudaERNS_18TensorIteratorBaseEENKUlvE0_clEvENKUlvE_clEvEUldE_St5arrayIPcLm2EEEEviT0_T1_)
        .other          _ZN2at6native29vectorized_elementwise_kernelILi2EZZZNS0_16sinh_kernel_cudaERNS_18TensorIteratorBaseEENKUlvE0_clEvENKUlvE_clEvEUldE_St5arrayIPcLm2EEEEviT0_T1_,@"STO_CUDA_ENTRY STV_DEFAULT"
_ZN2at6native29vectorized_elementwise_kernelILi2EZZZNS0_16sinh_kernel_cudaERNS_18TensorIteratorBaseEENKUlvE0_clEvENKUlvE_clEvEUldE_St5arrayIPcLm2EEEEviT0_T1_:
.text._ZN2at6native29vectorized_elementwise_kernelILi2EZZZNS0_16sinh_kernel_cudaERNS_18TensorIteratorBaseEENKUlvE0_clEvENKUlvE_clEvEUldE_St5arrayIPcLm2EEEEviT0_T1_:
[----:B------:R-:W-:Y:S01]  /*0000*/  LDC R1, c[0x0][0x28] ;  /* 0x00000a00ff017b82 */ /* 0x000fe20000000800 */
[----:B------:R-:W0:Y:S01]  /*0010*/  S2R R7, SR_CTAID.X ;  /* 0x0000000000077919 */ /* 0x000e220000002500 */
[----:B------:R-:W-:Y:S01]  /*0020*/  ULDC UR4, c[0x0][0x210] ;  /* 0x0000840000047ab9 */ /* 0x000fe20000000800 */
[----:B0-----:R-:W-:-:S05]  /*0030*/  IMAD.SHL.U32 R7, R7, 0x400, RZ ;  /* 0x0000040007077824 */ /* 0x001fca00078e00ff */
        /* <DEDUP_REMOVED lines=9> */
[----:B------:R0:W5:Y:S04]  /*00d0*/  LDG.E.128 R20, desc[UR4][R2.64+0x800] ;  /* 0x0008000402147981 */ /* 0x000168000c1e1d00 */
[----:B------:R0:W5:Y:S04]  /*00e0*/  LDG.E.128 R8, desc[UR4][R2.64+0x1000] ;  /* 0x0010000402087981 */ /* 0x000168000c1e1d00 */
[----:B------:R0:W5:Y:S01]  /*00f0*/  LDG.E.128 R12, desc[UR4][R2.64+0x1800] ;  /* 0x00180004020c7981 */ /* 0x000162000c1e1d00 */
[----:B------:R-:W-:Y:S01]  /*0100*/  BSSY B1, `(.L_x_2603) ;  /* 0x0000076000017945 */ /* 0x000fe20003800000 */
[----:B--2---:R-:W-:Y:S01]  /*0110*/  LOP3.LUT R31, R17, 0x7fffffff, RZ, 0xc0, !PT ;  /* 0x7fffffff111f7812 */ /* 0x004fe200078ec0ff */
[----:B------:R-:W-:-:S03]  /*0120*/  IMAD.MOV.U32 R30, RZ, RZ, R16 ;  /* 0x000000ffff1e7224 */ /* 0x000fc600078e0010 */
[----:B------:R-:W-:-:S13]  /*0130*/  ISETP.GE.U32.AND P0, PT, R31, 0x3ff00000, PT ;  /* 0x3ff000001f00780c */ /* 0x000fda0003f06070 */
[----:B0-----:R-:W-:Y:S05]  /*0140*/  @!P0 BRA `(.L_x_2604) ;  /* 0x0000000400688947 */ /* 0x001fea0003800000 */
[----:B------:R-:W-:Y:S01]  /*0150*/  IMAD.MOV.U32 R2, RZ, RZ, 0x652b82fe ;  /* 0x652b82feff027424 */ /* 0x000fe200078e00ff */
[----:B------:R-:W-:Y:S01]  /*0160*/  UMOV UR6, 0xfefa39ef ;  /* 0xfefa39ef00067882 */ /* 0x000fe20000000000 */
[----:B------:R-:W-:Y:S01]  /*0170*/  IMAD.MOV.U32 R3, RZ, RZ, 0x3ff71547 ;  /* 0x3ff71547ff037424 */ /* 0x000fe200078e00ff */
[----:B------:R-:W-:Y:S01]  /*0180*/  UMOV UR7, 0x3fe62e42 ;  /* 0x3fe62e4200077882 */ /* 0x000fe20000000000 */
[----:B------:R-:W-:Y:S01]  /*0190*/  IMAD.SHL.U32 R0, R31, 0x2, RZ ;  /* 0x000000021f007824 */ /* 0x000fe200078e00ff */
        /* <DEDUP_REMOVED lines=25> */
[----:B------:R-:W-:Y:S01]  /*0330*/  @P0 IMAD.MOV R3, RZ, RZ, R2 ;  /* 0x000000ffff030224 */ /* 0x000fe200078e0202 */
[----:B------:R-:W-:-:S04]  /*0340*/  MOV R2, RZ ;  /* 0x000000ff00027202 */ /* 0x000fc80000000f00 */
        /* <DEDUP_REMOVED lines=47> */
[----:B------:R-:W-:Y:S02]  /*0640*/  IMAD.MOV.U32 R2, RZ, RZ, R28 ;  /* 0x000000ffff027224 */ /* 0x000fe400078e001c */
[----:B------:R-:W-:-:S07]  /*0650*/  IMAD.MOV.U32 R3, RZ, RZ, R29 ;  /* 0x000000ffff037224 */ /* 0x000fce00078e001d */
[----:B-----5:R-:W-:Y:S05]  /*0660*/  CALL.REL.NOINC `($__internal_4_$__cuda_sm20_div_rn_f64_full) ;  /* 0x0000007c00a47944 */ /* 0x020fea0003c00000 */
.L_x_2606:
[----:B------:R-:W-:Y:S05]  /*0670*/  BSYNC B2 ;  /* 0x0000000000027941 */ /* 0x000fea0003800000 */
.L_x_2605:
[----:B------:R-:W-:Y:S01]  /*0680*/  DADD R2, R28, R2 ;  /* 0x000000001c027229 */ /* 0x000fe20000000002 */
[----:B------:R-:W-:Y:S01]  /*0690*/  UMOV UR6, 0x8fb9f87e ;  /* 0x8fb9f87e00067882 */ /* 0x000fe20000000000 */
[----:B------:R-:W-:Y:S02]  /*06a0*/  UMOV UR7, 0x408633ce ;  /* 0x408633ce00077882 */ /* 0x000fe40000000000 */
[----:B------:R-:W-:-:S06]  /*06b0*/  DSETP.GE.AND P0, PT, R30, UR6, PT ;  /* 0x000000061e007e2a */ /* 0x000fcc000bf06000 */
[----:B------:R-:W-:Y:S02]  /*06c0*/  FSEL R4, R2, RZ, !P0 ;  /* 0x000000ff02047208 */ /* 0x000fe40004000000 */
[----:B------:R-:W-:Y:S01]  /*06d0*/  FSEL R5, R3, +QNAN , !P0 ;  /* 0x7ff0000003057808 */ /* 0x000fe20004000000 */
[----:B------:R-:W-:Y:S06]  /*06e0*/  BRA `(.L_x_2607) ;  /* 0x00000000005c7947 */ /* 0x000fec0003800000 */
.L_x_2604:
        /* <DEDUP_REMOVED lines=23> */
.L_x_2607:
[----:B------:R-:W-:Y:S05]  /*0860*/  BSYNC B1 ;  /* 0x0000000000017941 */ /* 0x000fea0003800000 */
.L_x_2603:
[----:B------:R-:W-:Y:S01]  /*0870*/  LOP3.LUT R29, R19, 0x7fffffff, RZ, 0xc0, !PT ;  /* 0x7fffffff131d7812 */ /* 0x000fe200078ec0ff */
[----:B------:R-:W-:Y:S01]  /*0880*/  BSSY B1, `(.L_x_2608) ;  /* 0x0000077000017945 */ /* 0x000fe20003800000 */
[----:B------:R-:W-:Y:S01]  /*0890*/  LOP3.LUT R17, R5, 0x80000000, R17, 0xb8, !PT ;  /* 0x8000000005117812 */ /* 0x000fe200078eb811 */
[----:B------:R-:W-:Y:S01]  /*08a0*/  IMAD.MOV.U32 R16, RZ, RZ, R4 ;  /* 0x000000ffff107224 */ /* 0x000fe200078e0004 */
[----:B------:R-:W-:Y:S01]  /*08b0*/  ISETP.GE.U32.AND P0, PT, R29, 0x3ff00000, PT ;  /* 0x3ff000001d00780c */ /* 0x000fe20003f06070 */
[----:B------:R-:W-:-:S12]  /*08c0*/  IMAD.MOV.U32 R28, RZ, RZ, R18 ;  /* 0x000000ffff1c7224 */ /* 0x000fd800078e0012 */
[----:B------:R-:W-:Y:S05]  /*08d0*/  @!P0 BRA `(.L_x_2609) ;  /* 0x0000000400688947 */ /* 0x000fea0003800000 */
[----:B------:R-:W-:Y:S01]  /*08e0*/  MOV R2, 0x652b82fe ;  /* 0x652b82fe00027802 */ /* 0x000fe20000000f00 */
[----:B------:R-:W-:Y:S01]  /*08f0*/  IMAD.MOV.U32 R3, RZ, RZ, 0x3ff71547 ;  /* 0x3ff71547ff037424 */ /* 0x000fe200078e00ff */
[----:B------:R-:W-:Y:S01]  /*0900*/  UMOV UR6, 0xfefa39ef ;  /* 0xfefa39ef00067882 */ /* 0x000fe20000000000 */
[----:B------:R-:W-:Y:S01]  /*0910*/  UMOV UR7, 0x3fe62e42 ;  /* 0x3fe62e4200077882 */ /* 0x000fe20000000000 */
[----:B------:R-:W-:Y:S01]  /*0920*/  IMAD.SHL.U32 R0, R29, 0x2, RZ ;  /* 0x000000021d007824 */ /* 0x000fe200078e00ff */
[----:B------:R-:W-:Y:S01]  /*0930*/  BSSY B2, `(.L_x_2610) ;  /* 0x000004d000027945 */ /* 0x000fe20003800000 */
[----:B------:R-:W-:Y:S01]  /*0940*/  IMAD.MOV.U32 R24, RZ, RZ, 0x0 ;  /* 0x00000000ff187424 */ /* 0x000fe200078e00ff */
[----:B------:R-:W-:Y:S01]  /*0950*/  DFMA R2, R28, R2, 6.75539944105574400000e+15 ;  /* 0x433800001c02742b */ /* 0x000fe20000000002 */
[----:B------:R-:W-:Y:S01]  /*0960*/  IMAD.MOV.U32 R25, RZ, RZ, 0x3ff00000 ;  /* 0x3ff00000ff197424 */ /* 0x000fe200078e00ff */
[C---:B------:R-:W-:Y:S02]  /*0970*/  ISETP.GE.U32.AND P0, PT, R0.reuse, 0x7fb3e647, PT ;  /* 0x7fb3e6470000780c */ /* 0x040fe40003f06070 */
[----:B------:R-:W-:-:S04]  /*0980*/  ISETP.NE.AND P1, PT, R0, RZ, PT ;  /* 0x000000ff0000720c */ /* 0x000fc80003f25270 */
        /* <DEDUP_REMOVED lines=71> */
.L_x_2611:
[----:B------:R-:W-:Y:S05]  /*0e00*/  BSYNC B2 ;  /* 0x0000000000027941 */ /* 0x000fea0003800000 */
.L_x_2610:
[----:B------:R-:W-:Y:S01]  /*0e10*/  DADD R2, R30, R2 ;  /* 0x000000001e027229 */ /* 0x000fe20000000002 */
[----:B------:R-:W-:Y:S01]  /*0e20*/  UMOV UR6, 0x8fb9f87e ;  /* 0x8fb9f87e00067882 */ /* 0x000fe20000000000 */
[----:B------:R-:W-:Y:S02]  /*0e30*/  UMOV UR7, 0x408633ce ;  /* 0x408633ce00077882 */ /* 0x000fe40000000000 */
[----:B------:R-:W-:-:S06]  /*0e40*/  DSETP.GE.AND P0, PT, R28, UR6, PT ;  /* 0x000000061c007e2a */ /* 0x000fcc000bf06000 */
[----:B------:R-:W-:Y:S02]  /*0e50*/  FSEL R4, R2, RZ, !P0 ;  /* 0x000000ff02047208 */ /* 0x000fe40004000000 */
[----:B------:R-:W-:Y:S01]  /*0e60*/  FSEL R5, R3, +QNAN , !P0 ;  /* 0x7ff0000003057808 */ /* 0x000fe20004000000 */
[----:B------:R-:W-:Y:S06]  /*0e70*/  BRA `(.L_x_2612) ;  /* 0x00000000005c7947 */ /* 0x000fec0003800000 */
.L_x_2609:
        /* <DEDUP_REMOVED lines=23> */
.L_x_2612:
[----:B------:R-:W-:Y:S05]  /*0ff0*/  BSYNC B1 ;  /* 0x0000000000017941 */ /* 0x000fea0003800000 */
.L_x_2608:
[----:B-----5:R-:W-:Y:S01]  /*1000*/  LOP3.LUT R29, R21, 0x7fffffff, RZ, 0xc0, !PT ;  /* 0x7fffffff151d7812 */ /* 0x020fe200078ec0ff */
[----:B------:R-:W-:Y:S01]  /*1010*/  BSSY B1, `(.L_x_2613) ;  /* 0x0000077000017945 */ /* 0x000fe20003800000 */
[----:B------:R-:W-:Y:S01]  /*1020*/  LOP3.LUT R19, R5, 0x80000000, R19, 0xb8, !PT ;  /* 0x8000000005137812 */ /* 0x000fe200078eb813 */
[----:B------:R-:W-:Y:S01]  /*1030*/  IMAD.MOV.U32 R18, RZ, RZ, R4 ;  /* 0x000000ffff127224 */ /* 0x000fe200078e0004 */
[----:B------:R-:W-:Y:S01]  /*1040*/  ISETP.GE.U32.AND P0, PT, R29, 0x3ff00000, PT ;  /* 0x3ff000001d00780c */ /* 0x000fe20003f06070 */
[----:B------:R-:W-:-:S12]  /*1050*/  IMAD.MOV.U32 R28, RZ, RZ, R20 ;  /* 0x000000ffff1c7224 */ /* 0x000fd800078e0014 */
        /* <DEDUP_REMOVED lines=82> */
[----:B------:R-:W-:Y:S05]  /*1580*/  CALL.REL.NOINC `($__internal_4_$__cuda_sm20_div_rn_f64_full) ;  /* 0x0000006c00dc7944 */ /* 0x000fea0003c00000 */
.L_x_2616:
[----:B------:R-:W-:Y:S05]  /*1590*/  BSYNC B2 ;  /* 0x0000000000027941 */ /* 0x000fea0003800000 */
.L_x_2615:
[----:B------:R-:W-:Y:S01]  /*15a0*/  DADD R2, R30, R2 ;  /* 0x000000001e027229 */ /* 0x000fe20000000002 */
[----:B------:R-:W-:Y:S01]  /*15b0*/  UMOV UR6, 0x8fb9f87e ;  /* 0x8fb9f87e00067882 */ /* 0x000fe20000000000 */
[----:B------:R-:W-:Y:S02]  /*15c0*/  UMOV UR7, 0x408633ce ;  /* 0x408633ce00077882 */ /* 0x000fe40000000000 */
[----:B------:R-:W-:-:S06]  /*15d0*/  DSETP.GE.AND P0, PT, R28, UR6, PT ;  /* 0x000000061c007e2a */ /* 0x000fcc000bf06000 */
[----:B------:R-:W-:Y:S02]  /*15e0*/  FSEL R4, R2, RZ, !P0 ;  /* 0x000000ff02047208 */ /* 0x000fe40004000000 */
[----:B------:R-:W-:Y:S01]  /*15f0*/  FSEL R5, R3, +QNAN , !P0 ;  /* 0x7ff0000003057808 */ /* 0x000fe20004000000 */
[----:B------:R-:W-:Y:S06]  /*1600*/  BRA `(.L_x_2617) ;  /* 0x00000000005c7947 */ /* 0x000fec0003800000 */
.L_x_2614:
        /* <DEDUP_REMOVED lines=23> */
.L_x_2617:
[----:B------:R-:W-:Y:S05]  /*1780*/  BSYNC B1 ;  /* 0x0000000000017941 */ /* 0x000fea0003800000 */
.L_x_2613:
[----:B------:R-:W-:Y:S01]  /*1790*/  LOP3.LUT R29, R23, 0x7fffffff, RZ, 0xc0, !PT ;  /* 0x7fffffff171d7812 */ /* 0x000fe200078ec0ff */
        /* <DEDUP_REMOVED lines=87> */
[----:B------:R-:W-:Y:S05]  /*1d10*/  CALL.REL.NOINC `($__internal_4_$__cuda_sm20_div_rn_f64_full) ;  /* 0x0000006400f87944 */ /* 0x000fea0003c00000 */
.L_x_2621:
[----:B------:R-:W-:Y:S05]  /*1d20*/  BSYNC B2 ;  /* 0x0000000000027941 */ /* 0x000fea0003800000 */
.L_x_2620:
[----:B------:R-:W-:Y:S01]  /*1d30*/  DADD R2, R30, R2 ;  /* 0x000000001e027229 */ /* 0x000fe20000000002 */
[----:B------:R-:W-:Y:S01]  /*1d40*/  UMOV UR6, 0x8fb9f87e ;  /* 0x8fb9f87e00067882 */ /* 0x000fe20000000000 */
[----:B------:R-:W-:Y:S02]  /*1d50*/  UMOV UR7, 0x408633ce ;  /* 0x408633ce00077882 */ /* 0x000fe40000000000 */
[----:B------:R-:W-:-:S06]  /*1d60*/  DSETP.GE.AND P0, PT, R28, UR6, PT ;  /* 0x000000061c007e2a */ /* 0x000fcc000bf06000 */
[----:B------:R-:W-:Y:S02]  /*1d70*/  FSEL R4, R2, RZ, !P0 ;  /* 0x000000ff02047208 */ /* 0x000fe40004000000 */
[----:B------:R-:W-:Y:S01]  /*1d80*/  FSEL R5, R3, +QNAN , !P0 ;  /* 0x7ff0000003057808 */ /* 0x000fe20004000000 */
[----:B------:R-:W-:Y:S06]  /*1d90*/  BRA `(.L_x_2622) ;  /* 0x00000000005c7947 */ /* 0x000fec0003800000 */
.L_x_2619:
        /* <DEDUP_REMOVED lines=23> */
.L_x_2622:
[----:B------:R-:W-:Y:S05]  /*1f10*/  BSYNC B1 ;  /* 0x0000000000017941 */ /* 0x000fea0003800000 */
.L_x_2618:
[----:B------:R-:W-:Y:S01]  /*1f20*/  LOP3.LUT R29, R9, 0x7fffffff, RZ, 0xc0, !PT ;  /* 0x7fffffff091d7812 */ /* 0x000fe200078ec0ff */
[----:B------:R-:W-:Y:S01]  /*1f30*/  BSSY B1, `(.L_x_2623) ;  /* 0x0000077000017945 */ /* 0x000fe20003800000 */
[----:B------:R-:W-:Y:S01]  /*1f40*/  LOP3.LUT R23, R5, 0x80000000, R23, 0xb8, !PT ;  /* 0x8000000005177812 */ /* 0x000fe200078eb817 */
[----:B------:R-:W-:Y:S01]  /*1f50*/  IMAD.MOV.U32 R28, RZ, RZ, R8 ;  /* 0x000000ffff1c7224 */ /* 0x000fe200078e0008 */
[----:B------:R-:W-:Y:S02]  /*1f60*/  ISETP.GE.U32.AND P0, PT, R29, 0x3ff00000, PT ;  /* 0x3ff000001d00780c */ /* 0x000fe40003f06070 */
[----:B------:R-:W-:-:S11]  /*1f70*/  MOV R22, R4 ;  /* 0x0000000400167202 */ /* 0x000fd60000000f00 */
[----:B------:R-:W-:Y:S05]  /*1f80*/  @!P0 BRA `(.L_x_2624) ;  /* 0x0000000400688947 */ /* 0x000fea0003800000 */
[----:B------:R-:W-:Y:S01]  /*1f90*/  IMAD.MOV.U32 R2, RZ, RZ, 0x652b82fe ;  /* 0x652b82feff027424 */ /* 0x000fe200078e00ff */
[----:B------:R-:W-:Y:S01]  /*1fa0*/  UMOV UR6, 0xfefa39ef ;  /* 0xfefa39ef00067882 */ /* 0x000fe20000000000 */
[----:B------:R-:W-:Y:S01]  /*1fb0*/  IMAD.MOV.U32 R3, RZ, RZ, 0x3ff71547 ;  /* 0x3ff71547ff037424 */ /* 0x000fe200078e00ff */
[----:B------:R-:W-:Y:S01]  /*1fc0*/  UMOV UR7, 0x3fe62e42 ;  /* 0x3fe62e4200077882 */ /* 0x000fe20000000000 */
[----:B------:R-:W-:Y:S01]  /*1fd0*/  IMAD.SHL.U32 R0, R29, 0x2, RZ ;  /* 0x000000021d007824 */ /* 0x000fe200078e00ff */
[----:B------:R-:W-:Y:S01]  /*1fe0*/  MOV R24, 0x0 ;  /* 0x0000000000187802 */ /* 0x000fe20000000f00 */
[----:B------:R-:W-:Y:S01]  /*1ff0*/  IMAD.MOV.U32 R25, RZ, RZ, 0x3ff00000 ;  /* 0x3ff00000ff197424 */ /* 0x000fe200078e00ff */
        /* <DEDUP_REMOVED lines=75> */
.L_x_2626:
[----:B------:R-:W-:Y:S05]  /*24b0*/  BSYNC B2 ;  /* 0x0000000000027941 */ /* 0x000fea0003800000 */
.L_x_2625:
[----:B------:R-:W-:Y:S01]  /*24c0*/  DADD R2, R30, R2 ;  /* 0x000000001e027229 */ /* 0x000fe20000000002 */
[----:B------:R-:W-:Y:S01]  /*24d0*/  UMOV UR6, 0x8fb9f87e ;  /* 0x8fb9f87e00067882 */ /* 0x000fe20000000000 */
[----:B------:R-:W-:Y:S02]  /*24e0*/  UMOV UR7, 0x408633ce ;  /* 0x408633ce00077882 */ /* 0x000fe40000000000 */
[----:B------:R-:W-:-:S06]  /*24f0*/  DSETP.GE.AND P0, PT, R28, UR6, PT ;  /* 0x000000061c007e2a */ /* 0x000fcc000bf06000 */
[----:B------:R-:W-:Y:S02]  /*2500*/  FSEL R4, R2, RZ, !P0 ;  /* 0x000000ff02047208 */ /* 0x000fe40004000000 */
[----:B------:R-:W-:Y:S01]  /*2510*/  FSEL R5, R3, +QNAN , !P0 ;  /* 0x7ff0000003057808 */ /* 0x000fe20004000000 */
[----:B------:R-:W-:Y:S06]  /*2520*/  BRA `(.L_x_2627) ;  /* 0x00000000005c7947 */ /* 0x000fec0003800000 */
.L_x_2624:
        /* <DEDUP_REMOVED lines=23> */
.L_x_2627:
[----:B------:R-:W-:Y:S05]  /*26a0*/  BSYNC B1 ;  /* 0x0000000000017941 */ /* 0x000fea0003800000 */
.L_x_2623:
        /* <DEDUP_REMOVED lines=8> */
[----:B------:R-:W-:Y:S01]  /*2730*/  MOV R3, 0x3ff71547 ;  /* 0x3ff7154700037802 */ /* 0x000fe20000000f00 */
        /* <DEDUP_REMOVED lines=77> */
[----:B------:R-:W-:Y:S01]  /*2c10*/  MOV R0, 0x2c40 ;  /* 0x00002c4000007802 */ /* 0x000fe20000000f00 */
[----:B------:R-:W-:-:S07]  /*2c20*/  IMAD.MOV.U32 R3, RZ, RZ, R31 ;  /* 0x000000ffff037224 */ /* 0x000fce00078e001f */
[----:B------:R-:W-:Y:S05]  /*2c30*/  CALL.REL.NOINC `($__internal_4_$__cuda_sm20_div_rn_f64_full) ;  /* 0x0000005800307944 */ /* 0x000fea0003c00000 */
.L_x_2631:
[----:B------:R-:W-:Y:S05]  /*2c40*/  BSYNC B2 ;  /* 0x0000000000027941 */ /* 0x000fea0003800000 */
.L_x_2630:
[----:B------:R-:W-:Y:S01]  /*2c50*/  DADD R2, R30, R2 ;  /* 0x000000001e027229 */ /* 0x000fe20000000002 */
[----:B------:R-:W-:Y:S01]  /*2c60*/  UMOV UR6, 0x8fb9f87e ;  /* 0x8fb9f87e00067882 */ /* 0x000fe20000000000 */
[----:B------:R-:W-:Y:S02]  /*2c70*/  UMOV UR7, 0x408633ce ;  /* 0x408633ce00077882 */ /* 0x000fe40000000000 */
[----:B------:R-:W-:-:S06]  /*2c80*/  DSETP.GE.AND P0, PT, R28, UR6, PT ;  /* 0x000000061c007e2a */ /* 0x000fcc000bf06000 */
[----:B------:R-:W-:Y:S02]  /*2c90*/  FSEL R4, R2, RZ, !P0 ;  /* 0x000000ff02047208 */ /* 0x000fe40004000000 */
[----:B------:R-:W-:Y:S01]  /*2ca0*/  FSEL R5, R3, +QNAN , !P0 ;  /* 0x7ff0000003057808 */ /* 0x000fe20004000000 */
[----:B------:R-:W-:Y:S06]  /*2cb0*/  BRA `(.L_x_2632) ;  /* 0x00000000005c7947 */ /* 0x000fec0003800000 */
.L_x_2629:
        /* <DEDUP_REMOVED lines=23> */
.L_x_2632:
[----:B------:R-:W-:Y:S05]  /*2e30*/  BSYNC B1 ;  /* 0x0000000000017941 */ /* 0x000fea0003800000 */
.L_x_2628:
        /* <DEDUP_REMOVED lines=89> */
.L_x_2636:
[----:B------:R-:W-:Y:S05]  /*33d0*/  BSYNC B2 ;  /* 0x0000000000027941 */ /* 0x000fea0003800000 */
.L_x_2635:
[----:B------:R-:W-:Y:S01]  /*33e0*/  DADD R2, R30, R2 ;  /* 0x000000001e027229 */ /* 0x000fe20000000002 */
[----:B------:R-:W-:Y:S01]  /*33f0*/  UMOV UR6, 0x8fb9f87e ;  /* 0x8fb9f87e00067882 */ /* 0x000fe20000000000 */
[----:B------:R-:W-:Y:S02]  /*3400*/  UMOV UR7, 0x408633ce ;  /* 0x408633ce00077882 */ /* 0x000fe40000000000 */
[----:B------:R-:W-:-:S06]  /*3410*/  DSETP.GE.AND P0, PT, R28, UR6, PT ;  /* 0x000000061c007e2a */ /* 0x000fcc000bf06000 */
[----:B------:R-:W-:Y:S02]  /*3420*/  FSEL R4, R2, RZ, !P0 ;  /* 0x000000ff02047208 */ /* 0x000fe40004000000 */
[----:B------:R-:W-:Y:S01]  /*3430*/  FSEL R5, R3, +QNAN , !P0 ;  /* 0x7ff0000003057808 */ /* 0x000fe20004000000 */
[----:B------:R-:W-:Y:S06]  /*3440*/  BRA `(.L_x_2637) ;  /* 0x00000000005c7947 */ /* 0x000fec0003800000 */
.L_x_2634:
        /* <DEDUP_REMOVED lines=23> */
.L_x_2637:
[----:B------:R-:W-:Y:S05]  /*35c0*/  BSYNC B1 ;  /* 0x0000000000017941 */ /* 0x000fea0003800000 */
.L_x_2633:
        /* <DEDUP_REMOVED lines=89> */
.L_x_2641:
[----:B------:R-:W-:Y:S05]  /*3b60*/  BSYNC B2 ;  /* 0x0000000000027941 */ /* 0x000fea0003800000 */
.L_x_2640:
[----:B------:R-:W-:Y:S01]  /*3b70*/  DADD R2, R30, R2 ;  /* 0x000000001e027229 */ /* 0x000fe20000000002 */
[----:B------:R-:W-:Y:S01]  /*3b80*/  UMOV UR6, 0x8fb9f87e ;  /* 0x8fb9f87e00067882 */ /* 0x000fe20000000000 */
[----:B------:R-:W-:Y:S02]  /*3b90*/  UMOV UR7, 0x408633ce ;  /* 0x408633ce00077882 */ /* 0x000fe40000000000 */
[----:B------:R-:W-:-:S06]  /*3ba0*/  DSETP.GE.AND P0, PT, R28, UR6, PT ;  /* 0x000000061c007e2a */ /* 0x000fcc000bf06000 */
[----:B------:R-:W-:Y:S02]  /*3bb0*/  FSEL R4, R2, RZ, !P0 ;  /* 0x000000ff02047208 */ /* 0x000fe40004000000 */
[----:B------:R-:W-:Y:S01]  /*3bc0*/  FSEL R5, R3, +QNAN , !P0 ;  /* 0x7ff0000003057808 */ /* 0x000fe20004000000 */
[----:B------:R-:W-:Y:S06]  /*3bd0*/  BRA `(.L_x_2642) ;  /* 0x00000000005c7947 */ /* 0x000fec0003800000 */
.L_x_2639:
        /* <DEDUP_REMOVED lines=23> */
.L_x_2642:
[----:B------:R-:W-:Y:S05]  /*3d50*/  BSYNC B1 ;  /* 0x0000000000017941 */ /* 0x000fea0003800000 */
.L_x_2638:
[----:B------:R-:W0:Y:S01]  /*3d60*/  S2R R0, SR_CTAID.X ;  /* 0x0000000000007919 */ /* 0x000e220000002500 */
[----:B------:R-:W1:Y:S01]  /*3d70*/  LDC.64 R2, c[0x0][0x218] ;  /* 0x00008600ff027b82 */ /* 0x000e620000000a00 */
[----:B------:R-:W-:Y:S01]  /*3d80*/  LOP3.LUT R15, R5, 0x80000000, R15, 0xb8, !PT ;  /* 0x80000000050f7812 */ /* 0x000fe200078eb80f */
[----:B------:R-:W-:Y:S01]  /*3d90*/  IMAD.MOV.U32 R14, RZ, RZ, R4 ;  /* 0x000000ffff0e7224 */ /* 0x000fe200078e0004 */
[----:B------:R-:W2:Y:S01]  /*3da0*/  S2R R25, SR_TID.X ;  /* 0x0000000000197919 */ /* 0x000ea20000002100 */
[----:B0-----:R-:W-:-:S04]  /*3db0*/  IMAD.SHL.U32 R7, R0, 0x400, RZ ;  /* 0x0000040000077824 */ /* 0x001fc800078e00ff */
[----:B-1----:R-:W-:-:S04]  /*3dc0*/  IMAD.WIDE.U32 R2, R7, 0x8, R2 ;  /* 0x0000000807027825 */ /* 0x002fc800078e0002 */
[----:B--2---:R-:W-:-:S05]  /*3dd0*/  IMAD.WIDE R2, R25, 0x10, R2 ;  /* 0x0000001019027825 */ /* 0x004fca00078e0202 */
[----:B------:R-:W-:Y:S04]  /*3de0*/  STG.E.128 desc[UR4][R2.64], R16 ;  /* 0x0000001002007986 */ /* 0x000fe8000c101d04 */
[----:B------:R-:W-:Y:S04]  /*3df0*/  STG.E.128 desc[UR4][R2.64+0x800], R20 ;  /* 0x0008001402007986 */ /* 0x000fe8000c101d04 */
[----:B------:R-:W-:Y:S04]  /*3e00*/  STG.E.128 desc[UR4][R2.64+0x1000], R8 ;  /* 0x0010000802007986 */ /* 0x000fe8000c101d04 */
[----:B------:R-:W-:Y:S01]  /*3e10*/  STG.E.128 desc[UR4][R2.64+0x1800], R12 ;  /* 0x0018000c02007986 */ /* 0x000fe2000c101d04 */
[----:B------:R-:W-:Y:S05]  /*3e20*/  EXIT ;  /* 0x000000000000794d */ /* 0x000fea0003800000 */
.L_x_2602:
[----:B------:R-:W0:Y:S01]  /*3e30*/  S2R R0, SR_TID.X ;  /* 0x0000000000007919 */ /* 0x000e220000002100 */
[----:B------:R-:W-:Y:S02]  /*3e40*/  CS2R R22, SRZ ;  /* 0x0000000000167805 */ /* 0x000fe4000001ff00 */
[----:B0-----:R-:W-:-:S13]  /*3e50*/  ISETP.GE.AND P0, PT, R0, R30, PT ;  /* 0x0000001e0000720c */ /* 0x001fda0003f06270 */
[----:B------:R-:W-:Y:S02]  /*3e60*/  @!P0 IMAD.IADD R31, R7, 0x1, R0 ;  /* 0x00000001071f8824 */ /* 0x000fe400078e0200 */
[----:B------:R-:W-:-:S05]  /*3e70*/  @!P0 VIADD R0, R0, 0x80 ;  /* 0x0000008000008836 */ /* 0x000fca0000000000 */
[----:B------:R-:W-:-:S13]  /*3e80*/  ISETP.GE.AND P6, PT, R0, R30, PT ;  /* 0x0000001e0000720c */ /* 0x000fda0003fc6270 */
[----:B------:R-:W-:Y:S01]  /*3e90*/  @!P6 IMAD.IADD R5, R7, 0x1, R0 ;  /* 0x000000010705e824 */ /* 0x000fe200078e0200 */
[----:B------:R-:W0:Y:S01]  /*3ea0*/  @!P6 LDC.64 R2, c[0x0][0x220] ;  /* 0x00008800ff02eb82 */ /* 0x000e220000000a00 */
[----:B------:R-:W-:-:S05]  /*3eb0*/  @!P6 VIADD R0, R0, 0x80 ;  /* 0x000000800000e836 */ /* 0x000fca0000000000 */
[----:B------:R-:W-:-:S13]  /*3ec0*/  ISETP.GE.AND P5, PT, R0, R30, PT ;  /* 0x0000001e0000720c */ /* 0x000fda0003fa6270 */
[----:B------:R-:W-:Y:S01]  /*3ed0*/  @!P5 IMAD.IADD R13, R7, 0x1, R0 ;  /* 0x00000001070dd824 */ /* 0x000fe200078e0200 */
[----:B------:R-:W-:Y:S01]  /*3ee0*/  @!P5 IADD3 R0, R0, 0x80, RZ ;  /* 0x000000800000d810 */ /* 0x000fe20007ffe0ff */
[----:B------:R-:W1:Y:S03]  /*3ef0*/  @!P5 LDC.64 R8, c[0x0][0x220] ;  /* 0x00008800ff08db82 */ /* 0x000e660000000a00 */
[----:B------:R-:W-:Y:S01]  /*3f00*/  ISETP.GE.AND P4, PT, R0, R30, PT ;  /* 0x0000001e0000720c */ /* 0x000fe20003f86270 */
[----:B0-----:R-:W-:-:S04]  /*3f10*/  @!P6 IMAD.WIDE.U32 R4, R5, 0x8, R2 ;  /* 0x000000080504e825 */ /* 0x001fc800078e0002 */
[----:B------:R-:W0:Y:S01]  /*3f20*/  @!P0 LDC.64 R2, c[0x0][0x220] ;  /* 0x00008800ff028b82 */ /* 0x000e220000000a00 */
[----:B------:R2:W5:Y:S07]  /*3f30*/  @!P6 LDG.E.64 R22, desc[UR4][R4.64] ;  /* 0x000000040416e981 */ /* 0x00056e000c1e1b00 */
[----:B------:R-:W-:Y:S01]  /*3f40*/  @!P4 IMAD.IADD R15, R7, 0x1, R0 ;  /* 0x00000001070fc824 */ /* 0x000fe200078e0200 */
[----:B------:R-:W3:Y:S01]  /*3f50*/  @!P4 LDC.64 R10, c[0x0][0x220] ;  /* 0x00008800ff0acb82 */ /* 0x000ee20000000a00 */
[----:B------:R-:W-:-:S05]  /*3f60*/  @!P4 VIADD R0, R0, 0x80 ;  /* 0x000000800000c836 */ /* 0x000fca0000000000 */
[----:B------:R-:W-:-:S13]  /*3f70*/  ISETP.GE.AND P3, PT, R0, R30, PT ;  /* 0x0000001e0000720c */ /* 0x000fda0003f66270 */
[----:B------:R-:W-:Y:S01]  /*3f80*/  @!P3 IMAD.IADD R25, R7, 0x1, R0 ;  /* 0x000000010719b824 */ /* 0x000fe200078e0200 */
[----:B------:R-:W4:Y:S01]  /*3f90*/  @!P3 LDC.64 R16, c[0x0][0x220] ;  /* 0x00008800ff10bb82 */ /* 0x000f220000000a00 */
[----:B------:R-:W-:-:S05]  /*3fa0*/  @!P3 VIADD R0, R0, 0x80 ;  /* 0x000000800000b836 */ /* 0x000fca0000000000 */
[----:B------:R-:W-:-:S13]  /*3fb0*/  ISETP.GE.AND P2, PT, R0, R30, PT ;  /* 0x0000001e0000720c */ /* 0x000fda0003f46270 */
[----:B------:R-:W-:Y:S01]  /*3fc0*/  @!P2 IMAD.IADD R27, R7, 0x1, R0 ;  /* 0x00000001071ba824 */ /* 0x000fe200078e0200 */
[----:B------:R-:W0:Y:S01]  /*3fd0*/  @!P2 LDC.64 R18, c[0x0][0x220] ;  /* 0x00008800ff12ab82 */ /* 0x000e220000000a00 */
[----:B------:R-:W-:-:S05]  /*3fe0*/  @!P2 VIADD R0, R0, 0x80 ;  /* 0x000000800000a836 */ /* 0x000fca0000000000 */
[----:B------:R-:W-:-:S13]  /*3ff0*/  ISETP.GE.AND P1, PT, R0, R30, PT ;  /* 0x0000001e0000720c */ /* 0x000fda0003f26270 */
[----:B------:R-:W-:Y:S01]  /*4000*/  @!P1 IMAD.IADD R35, R7, 0x1, R0 ;  /* 0x0000000107239824 */ /* 0x000fe200078e0200 */
[----:B------:R-:W0:Y:S01]  /*4010*/  @!P1 LDC.64 R20, c[0x0][0x220] ;  /* 0x00008800ff149b82 */ /* 0x000e220000000a00 */
[----:B------:R-:W-:-:S05]  /*4020*/  @!P1 VIADD R0, R0, 0x80 ;  /* 0x0000008000009836 */ /* 0x000fca0000000000 */
[----:B------:R-:W-:-:S13]  /*4030*/  ISETP.GE.AND P6, PT, R0, R30, PT ;  /* 0x0000001e0000720c */ /* 0x000fda0003fc6270 */
[----:B------:R-:W0:Y:S01]  /*4040*/  @!P6 LDC.64 R28, c[0x0][0x220] ;  /* 0x00008800ff1ceb82 */ /* 0x000e220000000a00 */
[----:B--2---:R-:W-:Y:S01]  /*4050*/  @!P6 IMAD.IADD R5, R7, 0x1, R0 ;  /* 0x000000010705e824 */ /* 0x004fe200078e0200 */
[----:B------:R-:W-:Y:S01]  /*4060*/  CS2R R32, SRZ ;  /* 0x0000000000207805 */ /* 0x000fe2000001ff00 */
[----:B-1----:R-:W-:Y:S01]  /*4070*/  @!P5 IMAD.WIDE.U32 R8, R13, 0x8, R8 ;  /* 0x000000080d08d825 */ /* 0x002fe200078e0008 */
[----:B------:R-:W-:-:S03]  /*4080*/  CS2R R12, SRZ ;  /* 0x00000000000c7805 */ /* 0x000fc6000001ff00 */
[----:B---3--:R-:W-:Y:S01]  /*4090*/  @!P4 IMAD.WIDE.U32 R10, R15, 0x8, R10 ;  /* 0x000000080f0ac825 */ /* 0x008fe200078e000a */
[----:B------:R-:W-:Y:S02]  /*40a0*/  CS2R R14, SRZ ;  /* 0x00000000000e7805 */ /* 0x000fe4000001ff00 */
[----:B------:R1:W5:Y:S01]  /*40b0*/  @!P5 LDG.E.64 R12, desc[UR4][R8.64] ;  /* 0x00000004080cd981 */ /* 0x000362000c1e1b00 */
[----:B----4-:R-:W-:Y:S01]  /*40c0*/  @!P3 IMAD.WIDE.U32 R24, R25, 0x8, R16 ;  /* 0x000000081918b825 */ /* 0x010fe200078e0010 */
[----:B------:R-:W-:Y:S02]  /*40d0*/  CS2R R16, SRZ ;  /* 0x0000000000107805 */ /* 0x000fe4000001ff00 */
[----:B------:R1:W5:Y:S01]  /*40e0*/  @!P4 LDG.E.64 R14, desc[UR4][R10.64] ;  /* 0x000000040a0ec981 */ /* 0x000362000c1e1b00 */
[----:B0-----:R-:W-:Y:S01]  /*40f0*/  @!P2 IMAD.WIDE.U32 R26, R27, 0x8, R18 ;  /* 0x000000081b1aa825 */ /* 0x001fe200078e0012 */
[----:B------:R-:W-:Y:S02]  /*4100*/  CS2R R18, SRZ ;  /* 0x0000000000127805 */ /* 0x000fe4000001ff00 */
[----:B------:R1:W5:Y:S01]  /*4110*/  @!P3 LDG.E.64 R16, desc[UR4][R24.64] ;  /* 0x000000041810b981 */ /* 0x000362000c1e1b00 */
[----:B------:R-:W-:Y:S01]  /*4120*/  @!P1 IMAD.WIDE.U32 R34, R35, 0x8, R20 ;  /* 0x0000000823229825 */ /* 0x000fe200078e0014 */
[----:B------:R-:W-:-:S02]  /*4130*/  CS2R R20, SRZ ;  /* 0x0000000000147805 */ /* 0x000fc4000001ff00 */
[----:B------:R1:W5:Y:S01]  /*4140*/  @!P2 LDG.E.64 R18, desc[UR4][R26.64] ;  /* 0x000000041a12a981 */ /* 0x000362000c1e1b00 */
[----:B------:R-:W-:Y:S01]  /*4150*/  @!P6 IMAD.WIDE.U32 R4, R5, 0x8, R28 ;  /* 0x000000080504e825 */ /* 0x000fe200078e001c */
[----:B------:R-:W-:Y:S02]  /*4160*/  CS2R R28, SRZ ;  /* 0x00000000001c7805 */ /* 0x000fe4000001ff00 */
[----:B------:R1:W5:Y:S01]  /*4170*/  @!P1 LDG.E.64 R20, desc[UR4][R34.64] ;  /* 0x0000000422149981 */ /* 0x000362000c1e1b00 */
[----:B------:R-:W-:-:S03]  /*4180*/  @!P0 IMAD.WIDE.U32 R2, R31, 0x8, R2 ;  /* 0x000000081f028825 */ /* 0x000fc600078e0002 */
[----:B------:R1:W5:Y:S04]  /*4190*/  @!P6 LDG.E.64 R32, desc[UR4][R4.64] ;  /* 0x000000040420e981 */ /* 0x000368000c1e1b00 */
[----:B------:R1:W5:Y:S01]  /*41a0*/  @!P0 LDG.E.64 R28, desc[UR4][R2.64] ;  /* 0x00000004021c8981 */ /* 0x000362000c1e1b00 */
[----:B------:R-:W-:Y:S04]  /*41b0*/  BSSY B1, `(.L_x_2643) ;  /* 0x000007c000017945 */ /* 0x000fe80003800000 */
[----:B------:R-:W-:Y:S05]  /*41c0*/  @P0 BRA `(.L_x_2644) ;  /* 0x0000000400e80947 */ /* 0x000fea0003800000 */
[----:B-1---5:R-:W-:Y:S01]  /*41d0*/  LOP3.LUT R11, R29, 0x7fffffff, RZ, 0xc0, !PT ;  /* 0x7fffffff1d0b7812 */ /* 0x022fe200078ec0ff */
[----:B------:R-:W-:Y:S01]  /*41e0*/  BSSY B2, `(.L_x_2645) ;  /* 0x0000076000027945 */ /* 0x000fe20003800000 */
[----:B------:R-:W-:Y:S02]  /*41f0*/  MOV R10, R28 ;  /* 0x0000001c000a7202 */ /* 0x000fe40000000f00 */
[----:B------:R-:W-:-:S13]  /*4200*/  ISETP.GE.U32.AND P0, PT, R11, 0x3ff00000, PT ;  /* 0x3ff000000b00780c */ /* 0x000fda0003f06070 */
        /* <DEDUP_REMOVED lines=81> */
[----:B------:R-:W-:Y:S02]  /*4720*/  IMAD.MOV.U32 R2, RZ, RZ, R8 ;  /* 0x000000ffff027224 */ /* 0x000fe400078e0008 */
[----:B------:R-:W-:-:S07]  /*4730*/  IMAD.MOV.U32 R3, RZ, RZ, R9 ;  /* 0x000000ffff037224 */ /* 0x000fce00078e0009 */
[----:B------:R-:W-:Y:S05]  /*4740*/  CALL.REL.NOINC `($__internal_4_$__cuda_sm20_div_rn_f64_full) ;  /* 0x0000003c006c7944 */ /* 0x000fea0003c00000 */
.L_x_2648:
[----:B------:R-:W-:Y:S05]  /*4750*/  BSYNC B3 ;  /* 0x0000000000037941 */ /* 0x000fea0003800000 */
.L_x_2647:
[----:B------:R-:W-:Y:S01]  /*4760*/  DADD R2, R8, R2 ;  /* 0x0000000008027229 */ /* 0x000fe20000000002 */
[----:B------:R-:W-:Y:S01]  /*4770*/  UMOV UR6, 0x8fb9f87e ;  /* 0x8fb9f87e00067882 */ /* 0x000fe20000000000 */
[----:B------:R-:W-:Y:S02]  /*4780*/  UMOV UR7, 0x408633ce ;  /* 0x408633ce00077882 */ /* 0x000fe40000000000 */
[----:B------:R-:W-:-:S06]  /*4790*/  DSETP.GE.AND P0, PT, R10, UR6, PT ;  /* 0x000000060a007e2a */ /* 0x000fcc000bf06000 */
[----:B------:R-:W-:Y:S02]  /*47a0*/  FSEL R4, R2, RZ, !P0 ;  /* 0x000000ff02047208 */ /* 0x000fe40004000000 */
[----:B------:R-:W-:Y:S01]  /*47b0*/  FSEL R5, R3, +QNAN , !P0 ;  /* 0x7ff0000003057808 */ /* 0x000fe20004000000 */
[----:B------:R-:W-:Y:S06]  /*47c0*/  BRA `(.L_x_2649) ;  /* 0x00000000005c7947 */ /* 0x000fec0003800000 */
.L_x_2646:
        /* <DEDUP_REMOVED lines=23> */
.L_x_2649:
[----:B------:R-:W-:Y:S05]  /*4940*/  BSYNC B2 ;  /* 0x0000000000027941 */ /* 0x000fea0003800000 */
.L_x_2645:
[----:B------:R-:W-:Y:S01]  /*4950*/  LOP3.LUT R29, R5, 0x80000000, R29, 0xb8, !PT ;  /* 0x80000000051d7812 */ /* 0x000fe200078eb81d */
[----:B------:R-:W-:-:S07]  /*4960*/  IMAD.MOV.U32 R28, RZ, RZ, R4 ;  /* 0x000000ffff1c7224 */ /* 0x000fce00078e0004 */
.L_x_2644:
[----:B------:R-:W-:Y:S05]  /*4970*/  BSYNC B1 ;  /* 0x0000000000017941 */ /* 0x000fea0003800000 */
.L_x_2643:
[----:B-1----:R-:W0:Y:S01]  /*4980*/  S2R R3, SR_TID.X ;  /* 0x0000000000037919 */ /* 0x002e220000002100 */
[----:B------:R-:W-:Y:S01]  /*4990*/  BSSY B1, `(.L_x_2650) ;  /* 0x000007e000017945 */ /* 0x000fe20003800000 */
[----:B0-----:R-:W-:-:S04]  /*49a0*/  IADD3 R3, R3, 0x80, RZ ;  /* 0x0000008003037810 */ /* 0x001fc80007ffe0ff */
        /* <DEDUP_REMOVED lines=90> */
.L_x_2655:
[----:B------:R-:W-:Y:S05]  /*4f50*/  BSYNC B3 ;  /* 0x0000000000037941 */ /* 0x000fea0003800000 */
.L_x_2654:
[----:B------:R-:W-:Y:S01]  /*4f60*/  DADD R2, R8, R2 ;  /* 0x0000000008027229 */ /* 0x000fe20000000002 */
[----:B------:R-:W-:Y:S01]  /*4f70*/  UMOV UR6, 0x8fb9f87e ;  /* 0x8fb9f87e00067882 */ /* 0x000fe20000000000 */
[----:B------:R-:W-:Y:S02]  /*4f80*/  UMOV UR7, 0x408633ce ;  /* 0x408633ce00077882 */ /* 0x000fe40000000000 */
[----:B------:R-:W-:-:S06]  /*4f90*/  DSETP.GE.AND P0, PT, R10, UR6, PT ;  /* 0x000000060a007e2a */ /* 0x000fcc000bf06000 */
[----:B------:R-:W-:Y:S02]  /*4fa0*/  FSEL R4, R2, RZ, !P0 ;  /* 0x000000ff02047208 */ /* 0x000fe40004000000 */
[----:B------:R-:W-:Y:S01]  /*4fb0*/  FSEL R5, R3, +QNAN , !P0 ;  /* 0x7ff0000003057808 */ /* 0x000fe20004000000 */
[----:B------:R-:W-:Y:S06]  /*4fc0*/  BRA `(.L_x_2656) ;  /* 0x00000000005c7947 */ /* 0x000fec0003800000 */
.L_x_2653:
        /* <DEDUP_REMOVED lines=23> */
.L_x_2656:
[----:B------:R-:W-:Y:S05]  /*5140*/  BSYNC B2 ;  /* 0x0000000000027941 */ /* 0x000fea0003800000 */
.L_x_2652:
[----:B------:R-:W-:Y:S02]  /*5150*/  LOP3.LUT R23, R5, 0x80000000, R23, 0xb8, !PT ;  /* 0x8000000005177812 */ /* 0x000fe400078eb817 */
[----:B------:R-:W-:-:S07]  /*5160*/  MOV R22, R4 ;  /* 0x0000000400167202 */ /* 0x000fce0000000f00 */
.L_x_2651:
[----:B------:R-:W-:Y:S05]  /*5170*/  BSYNC B1 ;  /* 0x0000000000017941 */ /* 0x000fea0003800000 */
.L_x_2650:
        /* <DEDUP_REMOVED lines=93> */
.L_x_2662:
[----:B------:R-:W-:Y:S05]  /*5750*/  BSYNC B3 ;  /* 0x0000000000037941 */ /* 0x000fea0003800000 */
.L_x_2661:
[----:B------:R-:W-:Y:S01]  /*5760*/  DADD R2, R8, R2 ;  /* 0x0000000008027229 */ /* 0x000fe20000000002 */
[----:B------:R-:W-:Y:S01]  /*5770*/  UMOV UR6, 0x8fb9f87e ;  /* 0x8fb9f87e00067882 */ /* 0x000fe20000000000 */
[----:B------:R-:W-:Y:S02]  /*5780*/  UMOV UR7, 0x408633ce ;  /* 0x408633ce00077882 */ /* 0x000fe40000000000 */
[----:B------:R-:W-:-:S06]  /*5790*/  DSETP.GE.AND P0, PT, R10, UR6, PT ;  /* 0x000000060a007e2a */ /* 0x000fcc000bf06000 */
[----:B------:R-:W-:Y:S02]  /*57a0*/  FSEL R8, R2, RZ, !P0 ;  /* 0x000000ff02087208 */ /* 0x000fe40004000000 */
[----:B------:R-:W-:Y:S01]  /*57b0*/  FSEL R9, R3, +QNAN , !P0 ;  /* 0x7ff0000003097808 */ /* 0x000fe20004000000 */
[----:B------:R-:W-:Y:S06]  /*57c0*/  BRA `(.L_x_2663) ;  /* 0x00000000005c7947 */ /* 0x000fec0003800000 */
.L_x_2660:
[----:B------:R-:W-:Y:S01]  /*57d0*/  DMUL R2, R10, R10 ;  /* 0x0000000a0a027228 */ /* 0x000fe20000000000 */
[----:B------:R-:W-:Y:S01]  /*57e0*/  IMAD.MOV.U32 R4, RZ, RZ, 0x61d87def ;  /* 0x61d87defff047424 */ /* 0x000fe200078e00ff */
[----:B------:R-:W-:Y:S01]  /*57f0*/  MOV R5, 0x3de611a5 ;  /* 0x3de611a500057802 */ /* 0x000fe20000000f00 */
        /* <DEDUP_REMOVED lines=20> */
.L_x_2663:
[----:B------:R-:W-:Y:S05]  /*5940*/  BSYNC B2 ;  /* 0x0000000000027941 */ /* 0x000fea0003800000 */
.L_x_2659:
[----:B------:R-:W-:-:S07]  /*5950*/  LOP3.LUT R9, R9, 0x80000000, R13, 0xb8, !PT ;  /* 0x8000000009097812 */ /* 0x000fce00078eb80d */
.L_x_2658:
[----:B------:R-:W-:Y:S05]  /*5960*/  BSYNC B1 ;  /* 0x0000000000017941 */ /* 0x000fea0003800000 */
.L_x_2657:
        /* <DEDUP_REMOVED lines=93> */
.L_x_2669:
[----:B------:R-:W-:Y:S05]  /*5f40*/  BSYNC B3 ;  /* 0x0000000000037941 */ /* 0x000fea0003800000 */
.L_x_2668:
[----:B------:R-:W-:Y:S01]  /*5f50*/  DADD R2, R10, R2 ;  /* 0x000000000a027229 */ /* 0x000fe20000000002 */
[----:B------:R-:W-:Y:S01]  /*5f60*/  UMOV UR6, 0x8fb9f87e ;  /* 0x8fb9f87e00067882 */ /* 0x000fe20000000000 */
[----:B------:R-:W-:Y:S02]  /*5f70*/  UMOV UR7, 0x408633ce ;  /* 0x408633ce00077882 */ /* 0x000fe40000000000 */
[----:B------:R-:W-:-:S06]  /*5f80*/  DSETP.GE.AND P0, PT, R12, UR6, PT ;  /* 0x000000060c007e2a */ /* 0x000fcc000bf06000 */
[----:B------:R-:W-:Y:S02]  /*5f90*/  FSEL R10, R2, RZ, !P0 ;  /* 0x000000ff020a7208 */ /* 0x000fe40004000000 */
[----:B------:R-:W-:Y:S01]  /*5fa0*/  FSEL R11, R3, +QNAN , !P0 ;  /* 0x7ff00000030b7808 */ /* 0x000fe20004000000 */
[----:B------:R-:W-:Y:S06]  /*5fb0*/  BRA `(.L_x_2670) ;  /* 0x00000000005c7947 */ /* 0x000fec0003800000 */
.L_x_2667:
        /* <DEDUP_REMOVED lines=23> */
.L_x_2670:
[----:B------:R-:W-:Y:S05]  /*6130*/  BSYNC B2 ;  /* 0x0000000000027941 */ /* 0x000fea0003800000 */
.L_x_2666:
[----:B------:R-:W-:-:S07]  /*6140*/  LOP3.LUT R11, R11, 0x80000000, R15, 0xb8, !PT ;  /* 0x800000000b0b7812 */ /* 0x000fce00078eb80f */
.L_x_2665:
[----:B------:R-:W-:Y:S05]  /*6150*/  BSYNC B1 ;  /* 0x0000000000017941 */ /* 0x000fea0003800000 */
.L_x_2664:
        /* <DEDUP_REMOVED lines=93> */
.L_x_2676:
[----:B------:R-:W-:Y:S05]  /*6730*/  BSYNC B3 ;  /* 0x0000000000037941 */ /* 0x000fea0003800000 */
.L_x_2675:
[----:B------:R-:W-:Y:S01]  /*6740*/  DADD R2, R12, R2 ;  /* 0x000000000c027229 */ /* 0x000fe20000000002 */
[----:B------:R-:W-:Y:S01]  /*6750*/  UMOV UR6, 0x8fb9f87e ;  /* 0x8fb9f87e00067882 */ /* 0x000fe20000000000 */
[----:B------:R-:W-:Y:S02]  /*6760*/  UMOV UR7, 0x408633ce ;  /* 0x408633ce00077882 */ /* 0x000fe40000000000 */
[----:B------:R-:W-:-:S06]  /*6770*/  DSETP.GE.AND P0, PT, R14, UR6, PT ;  /* 0x000000060e007e2a */ /* 0x000fcc000bf06000 */
[----:B------:R-:W-:Y:S02]  /*6780*/  FSEL R12, R2, RZ, !P0 ;  /* 0x000000ff020c7208 */ /* 0x000fe40004000000 */
[----:B------:R-:W-:Y:S01]  /*6790*/  FSEL R13, R3, +QNAN , !P0 ;  /* 0x7ff00000030d7808 */ /* 0x000fe20004000000 */
[----:B------:R-:W-:Y:S06]  /*67a0*/  BRA `(.L_x_2677) ;  /* 0x00000000005c7947 */ /* 0x000fec0003800000 */
.L_x_2674:
        /* <DEDUP_REMOVED lines=23> */
.L_x_2677:
[----:B------:R-:W-:Y:S05]  /*6920*/  BSYNC B2 ;  /* 0x0000000000027941 */ /* 0x000fea0003800000 */
.L_x_2673:
[----:B------:R-:W-:-:S07]  /*6930*/  LOP3.LUT R13, R13, 0x80000000, R17, 0xb8, !PT ;  /* 0x800000000d0d7812 */ /* 0x000fce00078eb811 */
.L_x_2672:
[----:B------:R-:W-:Y:S05]  /*6940*/  BSYNC B1 ;  /* 0x0000000000017941 */ /* 0x000fea0003800000 */
.L_x_2671:
        /* <DEDUP_REMOVED lines=93> */
.L_x_2683:
[----:B------:R-:W-:Y:S05]  /*6f20*/  BSYNC B3 ;  /* 0x0000000000037941 */ /* 0x000fea0003800000 */
.L_x_2682:
[----:B------:R-:W-:Y:S01]  /*6f30*/  DADD R2, R14, R2 ;  /* 0x000000000e027229 */ /* 0x000fe20000000002 */
[----:B------:R-:W-:Y:S01]  /*6f40*/  UMOV UR6, 0x8fb9f87e ;  /* 0x8fb9f87e00067882 */ /* 0x000fe20000000000 */
[----:B------:R-:W-:Y:S02]  /*6f50*/  UMOV UR7, 0x408633ce ;  /* 0x408633ce00077882 */ /* 0x000fe40000000000 */
[----:B------:R-:W-:-:S06]  /*6f60*/  DSETP.GE.AND P0, PT, R16, UR6, PT ;  /* 0x0000000610007e2a */ /* 0x000fcc000bf06000 */
[----:B------:R-:W-:Y:S02]  /*6f70*/  FSEL R14, R2, RZ, !P0 ;  /* 0x000000ff020e7208 */ /* 0x000fe40004000000 */
[----:B------:R-:W-:Y:S01]  /*6f80*/  FSEL R15, R3, +QNAN , !P0 ;  /* 0x7ff00000030f7808 */ /* 0x000fe20004000000 */
[----:B------:R-:W-:Y:S06]  /*6f90*/  BRA `(.L_x_2684) ;  /* 0x00000000005c7947 */ /* 0x000fec0003800000 */
.L_x_2681:
        /* <DEDUP_REMOVED lines=23> */
.L_x_2684:
[----:B------:R-:W-:Y:S05]  /*7110*/  BSYNC B2 ;  /* 0x0000000000027941 */ /* 0x000fea0003800000 */
.L_x_2680:
[----:B------:R-:W-:-:S07]  /*7120*/  LOP3.LUT R15, R15, 0x80000000, R19, 0xb8, !PT ;  /* 0x800000000f0f7812 */ /* 0x000fce00078eb813 */
.L_x_2679:
[----:B------:R-:W-:Y:S05]  /*7130*/  BSYNC B1 ;  /* 0x0000000000017941 */ /* 0x000fea0003800000 */
.L_x_2678:
        /* <DEDUP_REMOVED lines=93> */
.L_x_2690:
[----:B------:R-:W-:Y:S05]  /*7710*/  BSYNC B3 ;  /* 0x0000000000037941 */ /* 0x000fea0003800000 */
.L_x_2689:
[----:B------:R-:W-:Y:S01]  /*7720*/  DADD R2, R16, R2 ;  /* 0x0000000010027229 */ /* 0x000fe20000000002 */
[----:B------:R-:W-:Y:S01]  /*7730*/  UMOV UR6, 0x8fb9f87e ;  /* 0x8fb9f87e00067882 */ /* 0x000fe20000000000 */
[----:B------:R-:W-:Y:S02]  /*7740*/  UMOV UR7, 0x408633ce ;  /* 0x408633ce00077882 */ /* 0x000fe40000000000 */
[----:B------:R-:W-:-:S06]  /*7750*/  DSETP.GE.AND P0, PT, R18, UR6, PT ;  /* 0x0000000612007e2a */ /* 0x000fcc000bf06000 */
[----:B------:R-:W-:Y:S02]  /*7760*/  FSEL R16, R2, RZ, !P0 ;  /* 0x000000ff02107208 */ /* 0x000fe40004000000 */
[----:B------:R-:W-:Y:S01]  /*7770*/  FSEL R17, R3, +QNAN , !P0 ;  /* 0x7ff0000003117808 */ /* 0x000fe20004000000 */
[----:B------:R-:W-:Y:S06]  /*7780*/  BRA `(.L_x_2691) ;  /* 0x00000000005c7947 */ /* 0x000fec0003800000 */
.L_x_2688:
        /* <DEDUP_REMOVED lines=23> */
.L_x_2691:
[----:B------:R-:W-:Y:S05]  /*7900*/  BSYNC B2 ;  /* 0x0000000000027941 */ /* 0x000fea0003800000 */
.L_x_2687:
[----:B------:R-:W-:-:S07]  /*7910*/  LOP3.LUT R17, R17, 0x80000000, R21, 0xb8, !PT ;  /* 0x8000000011117812 */ /* 0x000fce00078eb815 */
.L_x_2686:
[----:B------:R-:W-:Y:S05]  /*7920*/  BSYNC B1 ;  /* 0x0000000000017941 */ /* 0x000fea0003800000 */
.L_x_2685:
        /* <DEDUP_REMOVED lines=93> */
.L_x_2697:
[----:B------:R-:W-:Y:S05]  /*7f00*/  BSYNC B3 ;  /* 0x0000000000037941 */ /* 0x000fea0003800000 */
.L_x_2696:
[----:B------:R-:W-:Y:S01]  /*7f10*/  DADD R2, R20, R2 ;  /* 0x0000000014027229 */ /* 0x000fe20000000002 */
[----:B------:R-:W-:Y:S01]  /*7f20*/  UMOV UR6, 0x8fb9f87e ;  /* 0x8fb9f87e00067882 */ /* 0x000fe20000000000 */
[----:B------:R-:W-:Y:S02]  /*7f30*/  UMOV UR7, 0x408633ce ;  /* 0x408633ce00077882 */ /* 0x000fe40000000000 */
[----:B------:R-:W-:-:S06]  /*7f40*/  DSETP.GE.AND P0, PT, R18, UR6, PT ;  /* 0x0000000612007e2a */ /* 0x000fcc000bf06000 */
[----:B------:R-:W-:Y:S02]  /*7f50*/  FSEL R4, R2, RZ, !P0 ;  /* 0x000000ff02047208 */ /* 0x000fe40004000000 */
[----:B------:R-:W-:Y:S01]  /*7f60*/  FSEL R5, R3, +QNAN , !P0 ;  /* 0x7ff0000003057808 */ /* 0x000fe20004000000 */
[----:B------:R-:W-:Y:S06]  /*7f70*/  BRA `(.L_x_2698) ;  /* 0x00000000005c7947 */ /* 0x000fec0003800000 */
.L_x_2695:
        /* <DEDUP_REMOVED lines=23> */
.L_x_2698:
[----:B------:R-:W-:Y:S05]  /*80f0*/  BSYNC B2 ;  /* 0x0000000000027941 */ /* 0x000fea0003800000 */
.L_x_2694:
[----:B------:R-:W-:Y:S01]  /*8100*/  LOP3.LUT R33, R5, 0x80000000, R33, 0xb8, !PT ;  /* 0x8000000005217812 */ /* 0x000fe200078eb821 */
[----:B------:R-:W-:-:S07]  /*8110*/  IMAD.MOV.U32 R32, RZ, RZ, R4 ;  /* 0x000000ffff207224 */ /* 0x000fce00078e0004 */
.L_x_2693:
[----:B------:R-:W-:Y:S05]  /*8120*/  BSYNC B1 ;  /* 0x0000000000017941 */ /* 0x000fea0003800000 */
.L_x_2692:
[----:B------:R-:W0:Y:S01]  /*8130*/  S2R R0, SR_TID.X ;  /* 0x0000000000007919 */ /* 0x000e220000002100 */
[----:B------:R-:W-:Y:S04]  /*8140*/  BSSY B0, `(.L_x_2699) ;  /* 0x0000033000007945 */ /* 0x000fe80003800000 */
[----:B------:R-:W-:Y:S01]  /*8150*/  BSSY B1, `(.L_x_2700) ;  /* 0x000002b000017945 */ /* 0x000fe20003800000 */
[----:B0-----:R-:W-:-:S13]  /*8160*/  ISETP.GE.AND P0, PT, R0, R30, PT ;  /* 0x0000001e0000720c */ /* 0x001fda0003f06270 */
[----:B------:R-:W0:Y:S01]  /*8170*/  @!P0 LDC.64 R2, c[0x0][0x218] ;  /* 0x00008600ff028b82 */ /* 0x000e220000000a00 */
[----:B------:R-:W-:Y:S02]  /*8180*/  @!P0 IMAD.IADD R5, R7, 0x1, R0 ;  /* 0x0000000107058824 */ /* 0x000fe400078e0200 */
[----:B------:R-:W-:Y:S02]  /*8190*/  @!P0 VIADD R0, R0, 0x80 ;  /* 0x0000008000008836 */ /* 0x000fe40000000000 */
[----:B0-----:R-:W-:-:S05]  /*81a0*/  @!P0 IMAD.WIDE.U32 R2, R5, 0x8, R2 ;  /* 0x0000000805028825 */ /* 0x001fca00078e0002 */
[----:B-----5:R0:W-:Y:S01]  /*81b0*/  @!P0 STG.E.64 desc[UR4][R2.64], R28 ;  /* 0x0000001c02008986 */ /* 0x0201e2000c101b04 */
[----:B------:R-:W-:-:S13]  /*81c0*/  ISETP.GE.AND P0, PT, R0, R30, PT ;  /* 0x0000001e0000720c */ /* 0x000fda0003f06270 */
[----:B0-----:R-:W-:Y:S05]  /*81d0*/  @P0 BRA `(.L_x_2701) ;  /* 0x0000000000300947 */ /* 0x001fea0003800000 */
[----:B------:R-:W0:Y:S01]  /*81e0*/  LDC.64 R2, c[0x0][0x218] ;  /* 0x00008600ff027b82 */ /* 0x000e220000000a00 */
[----:B------:R-:W-:Y:S02]  /*81f0*/  IMAD.IADD R5, R7, 0x1, R0 ;  /* 0x0000000107057824 */ /* 0x000fe400078e0200 */
[----:B------:R-:W-:-:S05]  /*8200*/  VIADD R0, R0, 0x80 ;  /* 0x0000008000007836 */ /* 0x000fca0000000000 */
[----:B------:R-:W-:Y:S01]  /*8210*/  ISETP.GE.AND P0, PT, R0, R30, PT ;  /* 0x0000001e0000720c */ /* 0x000fe20003f06270 */
[----:B0-----:R-:W-:-:S05]  /*8220*/  IMAD.WIDE.U32 R2, R5, 0x8, R2 ;  /* 0x0000000805027825 */ /* 0x001fca00078e0002 */
[----:B------:R0:W-:Y:S07]  /*8230*/  STG.E.64 desc[UR4][R2.64], R22 ;  /* 0x0000001602007986 */ /* 0x0001ee000c101b04 */
[----:B------:R-:W-:Y:S05]  /*8240*/  @P0 BRA `(.L_x_2702) ;  /* 0x0000000000300947 */ /* 0x000fea0003800000 */
[----:B0-----:R-:W0:Y:S01]  /*8250*/  LDC.64 R2, c[0x0][0x218] ;  /* 0x00008600ff027b82 */ /* 0x001e220000000a00 */
[----:B------:R-:W-:Y:S02]  /*8260*/  IMAD.IADD R5, R7, 0x1, R0 ;  /* 0x0000000107057824 */ /* 0x000fe400078e0200 */
[----:B------:R-:W-:Y:S02]  /*8270*/  VIADD R0, R0, 0x80 ;  /* 0x0000008000007836 */ /* 0x000fe40000000000 */
[----:B0-----:R-:W-:-:S05]  /*8280*/  IMAD.WIDE.U32 R2, R5, 0x8, R2 ;  /* 0x0000000805027825 */ /* 0x001fca00078e0002 */
[----:B------:R0:W-:Y:S02]  /*8290*/  STG.E.64 desc[UR4][R2.64], R8 ;  /* 0x0000000802007986 */ /* 0x0001e4000c101b04 */
.L_x_2701:
[----:B------:R-:W-:-:S13]  /*82a0*/  ISETP.GE.AND P0, PT, R0, R30, PT ;  /* 0x0000001e0000720c */ /* 0x000fda0003f06270 */
[----:B------:R-:W-:Y:S05]  /*82b0*/  @P0 BRA `(.L_x_2703) ;  /* 0x0000000000300947 */ /* 0x000fea0003800000 */
[----:B0-----:R-:W0:Y:S01]  /*82c0*/  LDC.64 R2, c[0x0][0x218] ;  /* 0x00008600ff027b82 */ /* 0x001e220000000a00 */
[----:B------:R-:W-:Y:S02]  /*82d0*/  IMAD.IADD R5, R7, 0x1, R0 ;  /* 0x0000000107057824 */ /* 0x000fe400078e0200 */
[----:B------:R-:W-:Y:S02]  /*82e0*/  VIADD R0, R0, 0x80 ;  /* 0x0000008000007836 */ /* 0x000fe40000000000 */
[----:B0-----:R-:W-:-:S05]  /*82f0*/  IMAD.WIDE.U32 R2, R5, 0x8, R2 ;  /* 0x0000000805027825 */ /* 0x001fca00078e0002 */
[----:B------:R1:W-:Y:S02]  /*8300*/  STG.E.64 desc[UR4][R2.64], R10 ;  /* 0x0000000a02007986 */ /* 0x0003e4000c101b04 */
.L_x_2702:
[----:B------:R-:W-:-:S13]  /*8310*/  ISETP.GE.AND P0, PT, R0, R30, PT ;  /* 0x0000001e0000720c */ /* 0x000fda0003f06270 */
[----:B------:R-:W-:Y:S05]  /*8320*/  @P0 BRA `(.L_x_2704) ;  /* 0x0000000000340947 */ /* 0x000fea0003800000 */
[----:B01----:R-:W0:Y:S01]  /*8330*/  LDC.64 R2, c[0x0][0x218] ;  /* 0x00008600ff027b82 */ /* 0x003e220000000a00 */
[----:B------:R-:W-:Y:S01]  /*8340*/  IADD3 R5, R7, R0, RZ ;  /* 0x0000000007057210 */ /* 0x000fe20007ffe0ff */
[----:B------:R-:W-:-:S04]  /*8350*/  VIADD R0, R0, 0x80 ;  /* 0x0000008000007836 */ /* 0x000fc80000000000 */
[----:B0-----:R-:W-:-:S05]  /*8360*/  IMAD.WIDE.U32 R2, R5, 0x8, R2 ;  /* 0x0000000805027825 */ /* 0x001fca00078e0002 */
[----:B------:R1:W-:Y:S02]  /*8370*/  STG.E.64 desc[UR4][R2.64], R12 ;  /* 0x0000000c02007986 */ /* 0x0003e4000c101b04 */
.L_x_2703:
[----:B------:R-:W-:-:S13]  /*8380*/  ISETP.GE.AND P0, PT, R0, R30, PT ;  /* 0x0000001e0000720c */ /* 0x000fda0003f06270 */
[----:B------:R-:W-:Y:S05]  /*8390*/  @P0 BREAK B1 ;  /* 0x0000000000010942 */ /* 0x000fea0003800000 */
[----:B------:R-:W-:Y:S05]  /*83a0*/  @P0 BRA `(.L_x_2705) ;  /* 0x0000000000300947 */ /* 0x000fea0003800000 */
[----:B01----:R-:W0:Y:S01]  /*83b0*/  LDC.64 R2, c[0x0][0x218] ;  /* 0x00008600ff027b82 */ /* 0x003e220000000a00 */
[----:B------:R-:W-:Y:S02]  /*83c0*/  IMAD.IADD R5, R7, 0x1, R0 ;  /* 0x0000000107057824 */ /* 0x000fe400078e0200 */
[----:B------:R-:W-:Y:S02]  /*83d0*/  VIADD R0, R0, 0x80 ;  /* 0x0000008000007836 */ /* 0x000fe40000000000 */
[----:B0-----:R-:W-:-:S05]  /*83e0*/  IMAD.WIDE.U32 R2, R5, 0x8, R2 ;  /* 0x0000000805027825 */ /* 0x001fca00078e0002 */
[----:B------:R2:W-:Y:S02]  /*83f0*/  STG.E.64 desc[UR4][R2.64], R14 ;  /* 0x0000000e02007986 */ /* 0x0005e4000c101b04 */
.L_x_2704:
[----:B------:R-:W-:Y:S05]  /*8400*/  BSYNC B1 ;  /* 0x0000000000017941 */ /* 0x000fea0003800000 */
.L_x_2700:
[----:B------:R-:W-:-:S13]  /*8410*/  ISETP.GE.AND P0, PT, R0, R30, PT ;  /* 0x0000001e0000720c */ /* 0x000fda0003f06270 */
[----:B012---:R-:W0:Y:S01]  /*8420*/  @!P0 LDC.64 R2, c[0x0][0x218] ;  /* 0x00008600ff028b82 */ /* 0x007e220000000a00 */
[----:B------:R-:W-:Y:S02]  /*8430*/  @!P0 IMAD.IADD R5, R7, 0x1, R0 ;  /* 0x0000000107058824 */ /* 0x000fe400078e0200 */
[----:B------:R-:W-:Y:S02]  /*8440*/  @!P0 VIADD R0, R0, 0x80 ;  /* 0x0000008000008836 */ /* 0x000fe40000000000 */
[----:B0-----:R-:W-:-:S05]  /*8450*/  @!P0 IMAD.WIDE.U32 R2, R5, 0x8, R2 ;  /* 0x0000000805028825 */ /* 0x001fca00078e0002 */
[----:B------:R2:W-:Y:S02]  /*8460*/  @!P0 STG.E.64 desc[UR4][R2.64], R16 ;  /* 0x0000001002008986 */ /* 0x0005e4000c101b04 */
.L_x_2705:
[----:B------:R-:W-:Y:S05]  /*8470*/  BSYNC B0 ;  /* 0x0000000000007941 */ /* 0x000fea0003800000 */
.L_x_2699:
[----:B------:R-:W-:Y:S05]  /*8480*/  WARPSYNC.ALL ;  /* 0x0000000000007948 */ /* 0x000fea0003800000 */
[----:B------:R-:W-:-:S13]  /*8490*/  ISETP.GE.AND P0, PT, R0, R30, PT ;  /* 0x0000001e0000720c */ /* 0x000fda0003f06270 */
[----:B------:R-:W-:Y:S05]  /*84a0*/  @P0 EXIT ;  /* 0x000000000000094d */ /* 0x000fea0003800000 */
[----:B012---:R-:W0:Y:S01]  /*84b0*/  LDC.64 R2, c[0x0][0x218] ;  /* 0x00008600ff027b82 */ /* 0x007e220000000a00 */
[----:B------:R-:W-:-:S04]  /*84c0*/  IMAD.IADD R7, R7, 0x1, R0 ;  /* 0x0000000107077824 */ /* 0x000fc800078e0200 */
[----:B0-----:R-:W-:-:S05]  /*84d0*/  IMAD.WIDE.U32 R2, R7, 0x8, R2 ;  /* 0x0000000807027825 */ /* 0x001fca00078e0002 */
[----:B------:R-:W-:Y:S01]  /*84e0*/  STG.E.64 desc[UR4][R2.64], R32 ;  /* 0x0000002002007986 */ /* 0x000fe2000c101b04 */
[----:B------:R-:W-:Y:S05]  /*84f0*/  EXIT ;  /* 0x000000000000794d */ /* 0x000fea0003800000 */
        .weak           $__internal_4_$__cuda_sm20_div_rn_f64_full
        .type           $__internal_4_$__cuda_sm20_div_rn_f64_full,@function
        .size           $__internal_4_$__cuda_sm20_div_rn_f64_full,(.L_x_2936 - $__internal_4_$__cuda_sm20_div_rn_f64_full)
$__internal_4_$__cuda_sm20_div_rn_f64_full:
[----:B------:R-:W-:Y:S01]  /*8500*/  IMAD.MOV.U32 R35, RZ, RZ, R3 ;  /* 0x000000ffff237224 */ /* 0x000fe200078e0003 */
[----:B------:R-:W-:Y:S01]  /*8510*/  FSETP.GEU.AND P0, PT, |R5|, 1.469367938527859385e-39, PT ;  /* 0x001000000500780b */ /* 0x000fe20003f0e200 */
[----:B------:R-:W-:Y:S01]  /*8520*/  IMAD.MOV.U32 R26, RZ, RZ, R24 ;  /* 0x000000ffff1a7224 */ /* 0x000fe200078e0018 */
[----:B------:R-:W-:Y:S01]  /*8530*/  MOV R27, R5 ;  /* 0x00000005001b7202 */ /* 0x000fe20000000f00 */
[----:B------:R-:W-:Y:S01]  /*8540*/  IMAD.MOV.U32 R34, RZ, RZ, R2 ;  /* 0x000000ffff227224 */ /* 0x000fe200078e0002 */
[----:B------:R-:W-:Y:S01]  /*8550*/  FSETP.GEU.AND P2, PT, |R35|, 1.469367938527859385e-39, PT ;  /* 0x001000002300780b */ /* 0x000fe20003f4e200 */
[----:B------:R-:W-:Y:S01]  /*8560*/  IMAD.MOV.U32 R36, RZ, RZ, 0x1 ;  /* 0x00000001ff247424 */ /* 0x000fe200078e00ff */
[----:B------:R-:W-:Y:S01]  /*8570*/  LOP3.LUT R25, R5, 0x800fffff, RZ, 0xc0, !PT ;  /* 0x800fffff05197812 */ /* 0x000fe200078ec0ff */
[----:B------:R-:W-:Y:S01]  /*8580*/  IMAD.MOV.U32 R38, RZ, RZ, R34 ;  /* 0x000000ffff267224 */ /* 0x000fe200078e0022 */
[----:B------:R-:W-:Y:S01]  /*8590*/  LOP3.LUT R3, R35, 0x7ff00000, RZ, 0xc0, !PT ;  /* 0x7ff0000023037812 */ /* 0x000fe200078ec0ff */
[----:B------:R-:W-:Y:S01]  /*85a0*/  BSSY B0, `(.L_x_2706) ;  /* 0x0000055000007945 */ /* 0x000fe20003800000 */
[----:B------:R-:W-:-:S02]  /*85b0*/  LOP3.LUT R25, R25, 0x3ff00000, RZ, 0xfc, !PT ;  /* 0x3ff0000019197812 */ /* 0x000fc400078efcff */
[----:B------:R-:W-:Y:S01]  /*85c0*/  LOP3.LUT R4, R5, 0x7ff00000, RZ, 0xc0, !PT ;  /* 0x7ff0000005047812 */ /* 0x000fe200078ec0ff */
[----:B------:R-:W-:-:S03]  /*85d0*/  @!P0 DMUL R24, R26, 8.98846567431157953865e+307 ;  /* 0x7fe000001a188828 */ /* 0x000fc60000000000 */
[----:B------:R-:W-:Y:S01]  /*85e0*/  ISETP.GE.U32.AND P1, PT, R3, R4, PT ;  /* 0x000000040300720c */ /* 0x000fe20003f26070 */
[----:B------:R-:W-:Y:S01]  /*85f0*/  @!P2 IMAD.MOV.U32 R40, RZ, RZ, RZ ;  /* 0x000000ffff28a224 */ /* 0x000fe200078e00ff */
[----:B------:R-:W-:Y:S01]  /*8600*/  @!P2 LOP3.LUT R2, R27, 0x7ff00000, RZ, 0xc0, !PT ;  /* 0x7ff000001b02a812 */ /* 0x000fe200078ec0ff */
[----:B------:R-:W0:Y:S03]  /*8610*/  MUFU.RCP64H R37, R25 ;  /* 0x0000001900257308 */ /* 0x000e260000001800 */
[----:B------:R-:W-:Y:S01]  /*8620*/  @!P2 ISETP.GE.U32.AND P3, PT, R3, R2, PT ;  /* 0x000000020300a20c */ /* 0x000fe20003f66070 */
[----:B------:R-:W-:Y:S01]  /*8630*/  IMAD.MOV.U32 R2, RZ, RZ, 0x1ca00000 ;  /* 0x1ca00000ff027424 */ /* 0x000fe200078e00ff */
[----:B------:R-:W-:-:S04]  /*8640*/  @!P0 LOP3.LUT R4, R25, 0x7ff00000, RZ, 0xc0, !PT ;  /* 0x7ff0000019048812 */ /* 0x000fc800078ec0ff */
[C---:B------:R-:W-:Y:S02]  /*8650*/  @!P2 SEL R5, R2.reuse, 0x63400000, !P3 ;  /* 0x634000000205a807 */ /* 0x040fe40005800000 */
[----:B------:R-:W-:Y:S02]  /*8660*/  SEL R6, R2, 0x63400000, !P1 ;  /* 0x6340000002067807 */ /* 0x000fe40004800000 */
[--C-:B------:R-:W-:Y:S02]  /*8670*/  @!P2 LOP3.LUT R5, R5, 0x80000000, R35.reuse, 0xf8, !PT ;  /* 0x800000000505a812 */ /* 0x100fe400078ef823 */
[----:B------:R-:W-:Y:S02]  /*8680*/  LOP3.LUT R39, R6, 0x800fffff, R35, 0xf8, !PT ;  /* 0x800fffff06277812 */ /* 0x000fe400078ef823 */
[----:B------:R-:W-:-:S06]  /*8690*/  @!P2 LOP3.LUT R41, R5, 0x100000, RZ, 0xfc, !PT ;  /* 0x001000000529a812 */ /* 0x000fcc00078efcff */
[----:B------:R-:W-:Y:S02]  /*86a0*/  @!P2 DFMA R38, R38, 2, -R40 ;  /* 0x400000002626a82b */ /* 0x000fe40000000828 */
[----:B0-----:R-:W-:-:S08]  /*86b0*/  DFMA R40, R36, -R24, 1 ;  /* 0x3ff000002428742b */ /* 0x001fd00000000818 */
[----:B------:R-:W-:Y:S01]  /*86c0*/  DFMA R40, R40, R40, R40 ;  /* 0x000000282828722b */ /* 0x000fe20000000028 */
[----:B------:R-:W-:-:S05]  /*86d0*/  @!P2 LOP3.LUT R3, R39, 0x7ff00000, RZ, 0xc0, !PT ;  /* 0x7ff000002703a812 */ /* 0x000fca00078ec0ff */
[----:B------:R-:W-:Y:S02]  /*86e0*/  VIADD R5, R3, 0xffffffff ;  /* 0xffffffff03057836 */ /* 0x000fe40000000000 */
[----:B------:R-:W-:-:S03]  /*86f0*/  DFMA R36, R36, R40, R36 ;  /* 0x000000282424722b */ /* 0x000fc60000000024 */
[----:B------:R-:W-:Y:S01]  /*8700*/  ISETP.GT.U32.AND P0, PT, R5, 0x7feffffe, PT ;  /* 0x7feffffe0500780c */ /* 0x000fe20003f04070 */
[----:B------:R-:W-:-:S04]  /*8710*/  VIADD R5, R4, 0xffffffff ;  /* 0xffffffff04057836 */ /* 0x000fc80000000000 */
[----:B------:R-:W-:Y:S01]  /*8720*/  DFMA R42, R36, -R24, 1 ;  /* 0x3ff00000242a742b */ /* 0x000fe20000000818 */
[----:B------:R-:W-:-:S07]  /*8730*/  ISETP.GT.U32.OR P0, PT, R5, 0x7feffffe, P0 ;  /* 0x7feffffe0500780c */ /* 0x000fce0000704470 */
[----:B------:R-:W-:-:S08]  /*8740*/  DFMA R42, R36, R42, R36 ;  /* 0x0000002a242a722b */ /* 0x000fd00000000024 */
[----:B------:R-:W-:-:S08]  /*8750*/  DMUL R40, R42, R38 ;  /* 0x000000262a287228 */ /* 0x000fd00000000000 */
[----:B------:R-:W-:-:S08]  /*8760*/  DFMA R36, R40, -R24, R38 ;  /* 0x800000182824722b */ /* 0x000fd00000000026 */
[----:B------:R-:W-:Y:S01]  /*8770*/  DFMA R36, R42, R36, R40 ;  /* 0x000000242a24722b */ /* 0x000fe20000000028 */
[----:B------:R-:W-:Y:S10]  /*8780*/  @P0 BRA `(.L_x_2707) ;  /* 0x0000000000780947 */ /* 0x000ff40003800000 */
[----:B------:R-:W-:Y:S02]  /*8790*/  LOP3.LUT R3, R35, 0x7ff00000, RZ, 0xc0, !PT ;  /* 0x7ff0000023037812 */ /* 0x000fe400078ec0ff */
        /* <DEDUP_REMOVED lines=26> */
[----:B------:R-:W-:Y:S02]  /*8940*/  IMAD.MOV.U32 R40, RZ, RZ, R2 ;  /* 0x000000ffff287224 */ /* 0x000fe400078e0002 */
[----:B------:R-:W-:Y:S01]  /*8950*/  IMAD.MOV.U32 R41, RZ, RZ, R3 ;  /* 0x000000ffff297224 */ /* 0x000fe200078e0003 */
[----:B------:R-:W-:Y:S06]  /*8960*/  BRA `(.L_x_2708) ;  /* 0x0000000000607947 */ /* 0x000fec0003800000 */
.L_x_2707:
        /* <DEDUP_REMOVED lines=13> */
[----:B------:R-:W-:Y:S01]  /*8a40*/  @!P0 IMAD.MOV.U32 R41, RZ, RZ, R27 ;  /* 0x000000ffff298224 */ /* 0x000fe200078e001b */
[----:B------:R-:W-:Y:S01]  /*8a50*/  @P0 MOV R41, R2 ;  /* 0x0000000200290202 */ /* 0x000fe20000000f00 */
[----:B------:R-:W-:Y:S01]  /*8a60*/  @P0 IMAD.MOV.U32 R40, RZ, RZ, RZ ;  /* 0x000000ffff280224 */ /* 0x000fe200078e00ff */
[----:B------:R-:W-:Y:S06]  /*8a70*/  BRA `(.L_x_2708) ;  /* 0x00000000001c7947 */ /* 0x000fec0003800000 */
.L_x_2710:
[----:B------:R-:W-:Y:S01]  /*8a80*/  LOP3.LUT R3, R27, 0x80000, RZ, 0xfc, !PT ;  /* 0x000800001b037812 */ /* 0x000fe200078efcff */
[----:B------:R-:W-:-:S04]  /*8a90*/  IMAD.MOV.U32 R40, RZ, RZ, R26 ;  /* 0x000000ffff287224 */ /* 0x000fc800078e001a */
[----:B------:R-:W-:Y:S01]  /*8aa0*/  IMAD.MOV.U32 R41, RZ, RZ, R3 ;  /* 0x000000ffff297224 */ /* 0x000fe200078e0003 */
[----:B------:R-:W-:Y:S06]  /*8ab0*/  BRA `(.L_x_2708) ;  /* 0x00000000000c7947 */ /* 0x000fec0003800000 */
.L_x_2709:
[----:B------:R-:W-:Y:S01]  /*8ac0*/  LOP3.LUT R3, R35, 0x80000, RZ, 0xfc, !PT ;  /* 0x0008000023037812 */ /* 0x000fe200078efcff */
[----:B------:R-:W-:-:S04]  /*8ad0*/  IMAD.MOV.U32 R40, RZ, RZ, R34 ;  /* 0x000000ffff287224 */ /* 0x000fc800078e0022 */
[----:B------:R-:W-:-:S07]  /*8ae0*/  IMAD.MOV.U32 R41, RZ, RZ, R3 ;  /* 0x000000ffff297224 */ /* 0x000fce00078e0003 */
.L_x_2708:
[----:B------:R-:W-:Y:S05]  /*8af0*/  BSYNC B0 ;  /* 0x0000000000007941 */ /* 0x000fea0003800000 */
.L_x_2706:
[----:B------:R-:W-:Y:S02]  /*8b00*/  IMAD.MOV.U32 R4, RZ, RZ, R0 ;  /* 0x000000ffff047224 */ /* 0x000fe400078e0000 */
[----:B------:R-:W-:Y:S02]  /*8b10*/  IMAD.MOV.U32 R5, RZ, RZ, 0x0 ;  /* 0x00000000ff057424 */ /* 0x000fe400078e00ff */
[----:B------:R-:W-:Y:S02]  /*8b20*/  IMAD.MOV.U32 R2, RZ, RZ, R40 ;  /* 0x000000ffff027224 */ /* 0x000fe400078e0028 */
[----:B------:R-:W-:Y:S01]  /*8b30*/  IMAD.MOV.U32 R3, RZ, RZ, R41 ;  /* 0x000000ffff037224 */ /* 0x000fe200078e0029 */
[----:B------:R-:W-:Y:S06]  /*8b40*/  RET.REL.NODEC R4 `(_ZN2at6native29vectorized_elementwise_kernelILi2EZZZNS0_16sinh_kernel_cudaERNS_18TensorIteratorBaseEENKUlvE0_clEvENKUlvE_clEvEUldE_St5arrayIPcLm2EEEEviT0_T1_) ;  /* 0xffffff74042c7950 */ /* 0x000fec0003c3ffff */
.L_x_2711:
        /* <DEDUP_REMOVED lines=11> */
.L_x_2936:


//--------------------- .text._ZN2at6native29vectorized_elementwise_kernelILi4EZZZNS0_16sinh_kernel_cudaERNS_18TensorIteratorBaseEENKUlvE0_clEvENKUlvE_clEvEUldE_St5arrayIPcLm2EEEEviT0_T1_ --------------------------
	.section	.text._ZN2at6native29vectorized_elementwise_kernelILi4EZZZNS0_16sinh_kernel_cudaERNS_18TensorIteratorBaseEENKUlvE0_clEvENKUlvE_clEvEUldE_St5arrayIPcLm2EEEEviT0_T1_,"ax",@progbits
	.align	128
        .global         _ZN2at6native29vectorized_elementwise_kernelILi4EZZZNS0_16sinh_kernel_cudaERNS_18TensorIteratorBaseEENKUlvE0_clEvENKUlvE_clEvEUldE_St5arrayIPcLm2EEEEviT0_T1_
        .type           _ZN2at6native29vectorized_elementwise_kernelILi4EZZZNS0_16sinh_kernel_cudaERNS_18TensorIteratorBaseEENKUlvE0_clEvENKUlvE_clEvEUldE_St5arrayIPcLm2EEEEviT0_T1_,@function
        .size           _ZN2at6native29vectorized_elementwise_kernelILi4EZZZNS0_16sinh_kernel_cudaERNS_18TensorIteratorBaseEENKUlvE0_clEvENKUlvE_clEvEUldE_St5arrayIPcLm2EEEEviT0_T1_,(.L_x_2937 - _ZN2at6native29vectorized_elementwise_kernelILi4EZZZNS0_16sinh_kernel_cudaERNS_18TensorIteratorBaseEENKUlvE0_clEvENKUlvE_clEvEUldE_St5arrayIPcLm2EEEEviT0_T1_)
        .other          _ZN2at6native29vectorized_elementwise_kernelILi4EZZZNS0_16sinh_kernel_cudaERNS_18TensorIteratorBaseEENKUlvE0_clEvENKUlvE_clEvEUldE_St5arrayIPcLm2EEEEviT0_T1_,@"STO_CUDA_ENTRY STV_DEFAULT"
_ZN2at6native29vectorized_elementwise_kernelILi4EZZZNS0_16sinh_kernel_cudaERNS_18TensorIteratorBaseEENKUlvE0_clEvENKUlvE_clEvEUldE_St5arrayIPcLm2EEEEviT0_T1_:
.text._ZN2at6native29vectorized_elementwise_kernelILi4EZZZNS0_16sinh_kernel_cudaERNS_18TensorIteratorBaseEENKUlvE0_clEvENKUlvE_clEvEUldE_St5arrayIPcLm2EEEEviT0_T1_:
        /* <DEDUP_REMOVED lines=102> */
[----:B-----5:R-:W-:Y:S05]  /*0660*/  CALL.REL.NOINC `($__internal_5_$__cuda_sm20_div_rn_f64_full) ;  /* 0x0000007c00a47944 */ /* 0x020fea0003c00000 */
.L_x_2716:
[----:B------:R-:W-:Y:S05]  /*0670*/  BSYNC B2 ;  /* 0x0000000000027941 */ /* 0x000fea0003800000 */
.L_x_2715:
[----:B------:R-:W-:Y:S01]  /*0680*/  DADD R2, R28, R2 ;  /* 0x000000001c027229 */ /* 0x000fe20000000002 */
[----:B------:R-:W-:Y:S01]  /*0690*/  UMOV UR6, 0x8fb9f87e ;  /* 0x8fb9f87e00067882 */ /* 0x000fe20000000000 */
[----:B------:R-:W-:Y:S02]  /*06a0*/  UMOV UR7, 0x408633ce ;  /* 0x408633ce00077882 */ /* 0x000fe40000000000 */
[----:B------:R-:W-:-:S06]  /*06b0*/  DSETP.GE.AND P0, PT, R30, UR6, PT ;  /* 0x000000061e007e2a */ /* 0x000fcc000bf06000 */
[----:B------:R-:W-:Y:S02]  /*06c0*/  FSEL R4, R2, RZ, !P0 ;  /* 0x000000ff02047208 */ /* 0x000fe40004000000 */
[----:B------:R-:W-:Y:S01]  /*06d0*/  FSEL R5, R3, +QNAN , !P0 ;  /* 0x7ff0000003057808 */ /* 0x000fe20004000000 */
[----:B------:R-:W-:Y:S06]  /*06e0*/  BRA `(.L_x_2717) ;  /* 0x00000000005c7947 */ /* 0x000fec0003800000 */
.L_x_2714:
        /* <DEDUP_REMOVED lines=23> */
.L_x_2717:
[----:B------:R-:W-:Y:S05]  /*0860*/  BSYNC B1 ;  /* 0x0000000000017941 */ /* 0x000fea0003800000 */
.L_x_2713:
        /* <DEDUP_REMOVED lines=89> */
.L_x_2721:
[----:B------:R-:W-:Y:S05]  /*0e00*/  BSYNC B2 ;  /* 0x0000000000027941 */ /* 0x000fea0003800000 */
.L_x_2720:
[----:B------:R-:W-:Y:S01]  /*0e10*/  DADD R2, R30, R2 ;  /* 0x000000001e027229 */ /* 0x000fe20000000002 */
[----:B------:R-:W-:Y:S01]  /*0e20*/  UMOV UR6, 0x8fb9f87e ;  /* 0x8fb9f87e00067882 */ /* 0x000fe20000000000 */
[----:B------:R-:W-:Y:S02]  /*0e30*/  UMOV UR7, 0x408633ce ;  /* 0x408633ce00077882 */ /* 0x000fe40000000000 */
[----:B------:R-:W-:-:S06]  /*0e40*/  DSETP.GE.AND P0, PT, R28, UR6, PT ;  /* 0x000000061c007e2a */ /* 0x000fcc000bf06000 */
[----:B------:R-:W-:Y:S02]  /*0e50*/  FSEL R4, R2, RZ, !P0 ;  /* 0x000000ff02047208 */ /* 0x000fe40004000000 */
[----:B------:R-:W-:Y:S01]  /*0e60*/  FSEL R5, R3, +QNAN , !P0 ;  /* 0x7ff0000003057808 */ /* 0x000fe20004000000 */
[----:B------:R-:W-:Y:S06]  /*0e70*/  BRA `(.L_x_2722) ;  /* 0x00000000005c7947 */ /* 0x000fec0003800000 */
.L_x_2719:
        /* <DEDUP_REMOVED lines=23> */
.L_x_2722:
[----:B------:R-:W-:Y:S05]  /*0ff0*/  BSYNC B1 ;  /* 0x0000000000017941 */ /* 0x000fea0003800000 */
.L_x_2718:
        /* <DEDUP_REMOVED lines=88> */
[----:B------:R-:W-:Y:S05]  /*1580*/  CALL.REL.NOINC `($__internal_5_$__cuda_sm20_div_rn_f64_full) ;  /* 0x0000006c00dc7944 */ /* 0x000fea0003c00000 */
.L_x_2726:
[----:B------:R-:W-:Y:S05]  /*1590*/  BSYNC B2 ;  /* 0x0000000000027941 */ /* 0x000fea0003800000 */
.L_x_2725:
[----:B------:R-:W-:Y:S01]  /*15a0*/  DADD R2, R30, R2 ;  /* 0x000000001e027229 */ /* 0x000fe20000000002 */
[----:B------:R-:W-:Y:S01]  /*15b0*/  UMOV UR6, 0x8fb9f87e ;  /* 0x8fb9f87e00067882 */ /* 0x000fe20000000000 */
[----:B------:R-:W-:Y:S02]  /*15c0*/  UMOV UR7, 0x408633ce ;  /* 0x408633ce00077882 */ /* 0x000fe40000000000 */
[----:B------:R-:W-:-:S06]  /*15d0*/  DSETP.GE.AND P0, PT, R28, UR6, PT ;  /* 0x000000061c007e2a */ /* 0x000fcc000bf06000 */
[----:B------:R-:W-:Y:S02]  /*15e0*/  FSEL R4, R2, RZ, !P0 ;  /* 0x000000ff02047208 */ /* 0x000fe40004000000 */
[----:B------:R-:W-:Y:S01]  /*15f0*/  FSEL R5, R3, +QNAN , !P0 ;  /* 0x7ff0000003057808 */ /* 0x000fe20004000000 */
[----:B------:R-:W-:Y:S06]  /*1600*/  BRA `(.L_x_2727) ;  /* 0x00000000005c7947 */ /* 0x000fec0003800000 */
.L_x_2724:
        /* <DEDUP_REMOVED lines=23> */
.L_x_2727:
[----:B------:R-:W-:Y:S05]  /*1780*/  BSYNC B1 ;  /* 0x0000000000017941 */ /* 0x000fea0003800000 */
.L_x_2723:
        /* <DEDUP_REMOVED lines=88> */
[----:B------:R-:W-:Y:S05]  /*1d10*/  CALL.REL.NOINC `($__internal_5_$__cuda_sm20_div_rn_f64_full) ;  /* 0x0000006400f87944 */ /* 0x000fea0003c00000 */
.L_x_2731:
[----:B------:R-:W-:Y:S05]  /*1d20*/  BSYNC B2 ;  /* 0x0000000000027941 */ /* 0x000fea0003800000 */
.L_x_2730:
[----:B------:R-:W-:Y:S01]  /*1d30*/  DADD R2, R30, R2 ;  /* 0x000000001e027229 */ /* 0x000fe20000000002 */
[----:B------:R-:W-:Y:S01]  /*1d40*/  UMOV UR6, 0x8fb9f87e ;  /* 0x8fb9f87e00067882 */ /* 0x000fe20000000000 */
[----:B------:R-:W-:Y:S02]  /*1d50*/  UMOV UR7, 0x408633ce ;  /* 0x408633ce00077882 */ /* 0x000fe40000000000 */
[----:B------:R-:W-:-:S06]  /*1d60*/  DSETP.GE.AND P0, PT, R28, UR6, PT ;  /* 0x000000061c007e2a */ /* 0x000fcc000bf06000 */
[----:B------:R-:W-:Y:S02]  /*1d70*/  FSEL R4, R2, RZ, !P0 ;  /* 0x000000ff02047208 */ /* 0x000fe40004000000 */
[----:B------:R-:W-:Y:S01]  /*1d80*/  FSEL R5, R3, +QNAN , !P0 ;  /* 0x7ff0000003057808 */ /* 0x000fe20004000000 */
[----:B------:R-:W-:Y:S06]  /*1d90*/  BRA `(.L_x_2732) ;  /* 0x00000000005c7947 */ /* 0x000fec0003800000 */
.L_x_2729:
        /* <DEDUP_REMOVED lines=23> */
.L_x_2732:
[----:B------:R-:W-:Y:S05]  /*1f10*/  BSYNC B1 ;  /* 0x0000000000017941 */ /* 0x000fea0003800000 */
.L_x_2728:
        /* <DEDUP_REMOVED lines=89> */
.L_x_2736:
[----:B------:R-:W-:Y:S05]  /*24b0*/  BSYNC B2 ;  /* 0x0000000000027941 */ /* 0x000fea0003800000 */
.L_x_2735:
[----:B------:R-:W-:Y:S01]  /*24c0*/  DADD R2, R30, R2 ;  /* 0x000000001e027229 */ /* 0x000fe20000000002 */
[----:B------:R-:W-:Y:S01]  /*24d0*/  UMOV UR6, 0x8fb9f87e ;  /* 0x8fb9f87e00067882 */ /* 0x000fe20000000000 */
[----:B------:R-:W-:Y:S02]  /*24e0*/  UMOV UR7, 0x408633ce ;  /* 0x408633ce00077882 */ /* 0x000fe40000000000 */
[----:B------:R-:W-:-:S06]  /*24f0*/  DSETP.GE.AND P0, PT, R28, UR6, PT ;  /* 0x000000061c007e2a */ /* 0x000fcc000bf06000 */
[----:B------:R-:W-:Y:S02]  /*2500*/  FSEL R4, R2, RZ, !P0 ;  /* 0x000000ff02047208 */ /* 0x000fe40004000000 */
[----:B------:R-:W-:Y:S01]  /*2510*/  FSEL R5, R3, +QNAN , !P0 ;  /* 0x7ff0000003057808 */ /* 0x000fe20004000000 */
[----:B------:R-:W-:Y:S06]  /*2520*/  BRA `(.L_x_2737) ;  /* 0x00000000005c7947 */ /* 0x000fec0003800000 */
.L_x_2734:
        /* <DEDUP_REMOVED lines=23> */
.L_x_2737:
[----:B------:R-:W-:Y:S05]  /*26a0*/  BSYNC B1 ;  /* 0x0000000000017941 */ /* 0x000fea0003800000 */
.L_x_2733:
        /* <DEDUP_REMOVED lines=88> */
[----:B------:R-:W-:Y:S05]  /*2c30*/  CALL.REL.NOINC `($__internal_5_$__cuda_sm20_div_rn_f64_full) ;  /* 0x0000005800307944 */ /* 0x000fea0003c00000 */
.L_x_2741:
[----:B------:R-:W-:Y:S05]  /*2c40*/  BSYNC B2 ;  /* 0x0000000000027941 */ /* 0x000fea0003800000 */
.L_x_2740:
[----:B------:R-:W-:Y:S01]  /*2c50*/  DADD R2, R30, R2 ;  /* 0x000000001e027229 */ /* 0x000fe20000000002 */
[----:B------:R-:W-:Y:S01]  /*2c60*/  UMOV UR6, 0x8fb9f87e ;  /* 0x8fb9f87e00067882 */ /* 0x000fe20000000000 */
[----:B------:R-:W-:Y:S02]  /*2c70*/  UMOV UR7, 0x408633ce ;  /* 0x408633ce00077882 */ /* 0x000fe40000000000 */
[----:B------:R-:W-:-:S06]  /*2c80*/  DSETP.GE.AND P0, PT, R28, UR6, PT ;  /* 0x000000061c007e2a */ /* 0x000fcc000bf06000 */
[----:B------:R-:W-:Y:S02]  /*2c90*/  FSEL R4, R2, RZ, !P0 ;  /* 0x000000ff02047208 */ /* 0x000fe40004000000 */
[----:B------:R-:W-:Y:S01]  /*2ca0*/  FSEL R5, R3, +QNAN , !P0 ;  /* 0x7ff0000003057808 */ /* 0x000fe20004000000 */
[----:B------:R-:W-:Y:S06]  /*2cb0*/  BRA `(.L_x_2742) ;  /* 0x00000000005c7947 */ /* 0x000fec0003800000 */
.L_x_2739:
        /* <DEDUP_REMOVED lines=23> */
.L_x_2742:
[----:B------:R-:W-:Y:S05]  /*2e30*/  BSYNC B1 ;  /* 0x0000000000017941 */ /* 0x000fea0003800000 */
.L_x_2738:
        /* <DEDUP_REMOVED lines=89> */
.L_x_2746:
[----:B------:R-:W-:Y:S05]  /*33d0*/  BSYNC B2 ;  /* 0x0000000000027941 */ /* 0x000fea0003800000 */
.L_x_2745:
[----:B------:R-:W-:Y:S01]  /*33e0*/  DADD R2, R30, R2 ;  /* 0x000000001e027229 */ /* 0x000fe20000000002 */
[----:B------:R-:W-:Y:S01]  /*33f0*/  UMOV UR6, 0x8fb9f87e ;  /* 0x8fb9f87e00067882 */ /* 0x000fe20000000000 */
[----:B------:R-:W-:Y:S02]  /*3400*/  UMOV UR7, 0x408633ce ;  /* 0x408633ce00077882 */ /* 0x000fe40000000000 */
[----:B------:R-:W-:-:S06]  /*3410*/  DSETP.GE.AND P0, PT, R28, UR6, PT ;  /* 0x000000061c007e2a */ /* 0x000fcc000bf06000 */
[----:B------:R-:W-:Y:S02]  /*3420*/  FSEL R4, R2, RZ, !P0 ;  /* 0x000000ff02047208 */ /* 0x000fe40004000000 */
[----:B------:R-:W-:Y:S01]  /*3430*/  FSEL R5, R3, +QNAN , !P0 ;  /* 0x7ff0000003057808 */ /* 0x000fe20004000000 */
[----:B------:R-:W-:Y:S06]  /*3440*/  BRA `(.L_x_2747) ;  /* 0x00000000005c7947 */ /* 0x000fec0003800000 */
.L_x_2744:
        /* <DEDUP_REMOVED lines=23> */
.L_x_2747:
[----:B------:R-:W-:Y:S05]  /*35c0*/  BSYNC B1 ;  /* 0x0000000000017941 */ /* 0x000fea0003800000 */
.L_x_2743:
        /* <DEDUP_REMOVED lines=89> */
.L_x_2751:
[----:B------:R-:W-:Y:S05]  /*3b60*/  BSYNC B2 ;  /* 0x0000000000027941 */ /* 0x000fea0003800000 */
.L_x_2750:
[----:B------:R-:W-:Y:S01]  /*3b70*/  DADD R2, R30, R2 ;  /* 0x000000001e027229 */ /* 0x000fe20000000002 */
[----:B------:R-:W-:Y:S01]  /*3b80*/  UMOV UR6, 0x8fb9f87e ;  /* 0x8fb9f87e00067882 */ /* 0x000fe20000000000 */
[----:B------:R-:W-:Y:S02]  /*3b90*/  UMOV UR7, 0x408633ce ;  /* 0x408633ce00077882 */ /* 0x000fe40000000000 */
[----:B------:R-:W-:-:S06]  /*3ba0*/  DSETP.GE.AND P0, PT, R28, UR6, PT ;  /* 0x000000061c007e2a */ /* 0x000fcc000bf06000 */
[----:B------:R-:W-:Y:S02]  /*3bb0*/  FSEL R4, R2, RZ, !P0 ;  /* 0x000000ff02047208 */ /* 0x000fe40004000000 */
[----:B------:R-:W-:Y:S01]  /*3bc0*/  FSEL R5, R3, +QNAN , !P0 ;  /* 0x7ff0000003057808 */ /* 0x000fe20004000000 */
[----:B------:R-:W-:Y:S06]  /*3bd0*/  BRA `(.L_x_2752) ;  /* 0x00000000005c7947 */ /* 0x000fec0003800000 */
.L_x_2749:
        /* <DEDUP_REMOVED lines=23> */
.L_x_2752:
[----:B------:R-:W-:Y:S05]  /*3d50*/  BSYNC B1 ;  /* 0x0000000000017941 */ /* 0x000fea0003800000 */
.L_x_2748:
        /* <DEDUP_REMOVED lines=13> */
.L_x_2712:
        /* <DEDUP_REMOVED lines=145> */
[----:B------:R-:W-:Y:S05]  /*4740*/  CALL.REL.NOINC `($__internal_5_$__cuda_sm20_div_rn_f64_full) ;  /* 0x0000003c006c7944 */ /* 0x000fea0003c00000 */
.L_x_2758:
[----:B------:R-:W-:Y:S05]  /*4750*/  BSYNC B3 ;  /* 0x0000000000037941 */ /* 0x000fea0003800000 */
.L_x_2757:
[----:B------:R-:W-:Y:S01]  /*4760*/  DADD R2, R8, R2 ;  /* 0x0000000008027229 */ /* 0x000fe20000000002 */
[----:B------:R-:W-:Y:S01]  /*4770*/  UMOV UR6, 0x8fb9f87e ;  /* 0x8fb9f87e00067882 */ /* 0x000fe20000000000 */
[----:B------:R-:W-:Y:S02]  /*4780*/  UMOV UR7, 0x408633ce ;  /* 0x408633ce00077882 */ /* 0x000fe40000000000 */
[----:B------:R-:W-:-:S06]  /*4790*/  DSETP.GE.AND P0, PT, R10, UR6, PT ;  /* 0x000000060a007e2a */ /* 0x000fcc000bf06000 */
[----:B------:R-:W-:Y:S02]  /*47a0*/  FSEL R4, R2, RZ, !P0 ;  /* 0x000000ff02047208 */ /* 0x000fe40004000000 */
[----:B------:R-:W-:Y:S01]  /*47b0*/  FSEL R5, R3, +QNAN , !P0 ;  /* 0x7ff0000003057808 */ /* 0x000fe20004000000 */
[----:B------:R-:W-:Y:S06]  /*47c0*/  BRA `(.L_x_2759) ;  /* 0x00000000005c7947 */ /* 0x000fec0003800000 */
.L_x_2756:
        /* <DEDUP_REMOVED lines=23> */
.L_x_2759:
[----:B------:R-:W-:Y:S05]  /*4940*/  BSYNC B2 ;  /* 0x0000000000027941 */ /* 0x000fea0003800000 */
.L_x_2755:
[----:B------:R-:W-:Y:S01]  /*4950*/  LOP3.LUT R29, R5, 0x80000000, R29, 0xb8, !PT ;  /* 0x80000000051d7812 */ /* 0x000fe200078eb81d */
[----:B------:R-:W-:-:S07]  /*4960*/  IMAD.MOV.U32 R28, RZ, RZ, R4 ;  /* 0x000000ffff1c7224 */ /* 0x000fce00078e0004 */
.L_x_2754:
[----:B------:R-:W-:Y:S05]  /*4970*/  BSYNC B1 ;  /* 0x0000000000017941 */ /* 0x000fea0003800000 */
.L_x_2753:
        /* <DEDUP_REMOVED lines=93> */
.L_x_2765:
[----:B------:R-:W-:Y:S05]  /*4f50*/  BSYNC B3 ;  /* 0x0000000000037941 */ /* 0x000fea0003800000 */
.L_x_2764:
[----:B------:R-:W-:Y:S01]  /*4f60*/  DADD R2, R8, R2 ;  /* 0x0000000008027229 */ /* 0x000fe20000000002 */
[----:B------:R-:W-:Y:S01]  /*4f70*/  UMOV UR6, 0x8fb9f87e ;  /* 0x8fb9f87e00067882 */ /* 0x000fe20000000000 */
[----:B------:R-:W-:Y:S02]  /*4f80*/  UMOV UR7, 0x408633ce ;  /* 0x408633ce00077882 */ /* 0x000fe40000000000 */
[----:B------:R-:W-:-:S06]  /*4f90*/  DSETP.GE.AND P0, PT, R10, UR6, PT ;  /* 0x000000060a007e2a */ /* 0x000fcc000bf06000 */
[----:B------:R-:W-:Y:S02]  /*4fa0*/  FSEL R4, R2, RZ, !P0 ;  /* 0x000000ff02047208 */ /* 0x000fe40004000000 */
[----:B------:R-:W-:Y:S01]  /*4fb0*/  FSEL R5, R3, +QNAN , !P0 ;  /* 0x7ff0000003057808 */ /* 0x000fe20004000000 */
[----:B------:R-:W-:Y:S06]  /*4fc0*/  BRA `(.L_x_2766) ;  /* 0x00000000005c7947 */ /* 0x000fec0003800000 */
.L_x_2763:
        /* <DEDUP_REMOVED lines=23> */
.L_x_2766:
[----:B------:R-:W-:Y:S05]  /*5140*/  BSYNC B2 ;  /* 0x0000000000027941 */ /* 0x000fea0003800000 */
.L_x_2762:
[----:B------:R-:W-:Y:S02]  /*5150*/  LOP3.LUT R23, R5, 0x80000000, R23, 0xb8, !PT ;  /* 0x8000000005177812 */ /* 0x000fe400078eb817 */
[----:B------:R-:W-:-:S07]  /*5160*/  MOV R22, R4 ;  /* 0x0000000400167202 */ /* 0x000fce0000000f00 */
.L_x_2761:
[----:B------:R-:W-:Y:S05]  /*5170*/  BSYNC B1 ;  /* 0x0000000000017941 */ /* 0x000fea0003800000 */
.L_x_2760:
        /* <DEDUP_REMOVED lines=93> */
.L_x_2772:
[----:B------:R-:W-:Y:S05]  /*5750*/  BSYNC B3 ;  /* 0x0000000000037941 */ /* 0x000fea0003800000 */
.L_x_2771:
[----:B------:R-:W-:Y:S01]  /*5760*/  DADD R2, R8, R2 ;  /* 0x0000000008027229 */ /* 0x000fe20000000002 */
[----:B------:R-:W-:Y:S01]  /*5770*/  UMOV UR6, 0x8fb9f87e ;  /* 0x8fb9f87e00067882 */ /* 0x000fe20000000000 */
[----:B------:R-:W-:Y:S02]  /*5780*/  UMOV UR7, 0x408633ce ;  /* 0x408633ce00077882 */ /* 0x000fe40000000000 */
[----:B------:R-:W-:-:S06]  /*5790*/  DSETP.GE.AND P0, PT, R10, UR6, PT ;  /* 0x000000060a007e2a */ /* 0x000fcc000bf06000 */
[----:B------:R-:W-:Y:S02]  /*57a0*/  FSEL R8, R2, RZ, !P0 ;  /* 0x000000ff02087208 */ /* 0x000fe40004000000 */
[----:B------:R-:W-:Y:S01]  /*57b0*/  FSEL R9, R3, +QNAN , !P0 ;  /* 0x7ff0000003097808 */ /* 0x000fe20004000000 */
[----:B------:R-:W-:Y:S06]  /*57c0*/  BRA `(.L_x_2773) ;  /* 0x00000000005c7947 */ /* 0x000fec0003800000 */
.L_x_2770:
        /* <DEDUP_REMOVED lines=23> */
.L_x_2773:
[----:B------:R-:W-:Y:S05]  /*5940*/  BSYNC B2 ;  /* 0x0000000000027941 */ /* 0x000fea0003800000 */
.L_x_2769:
[----:B------:R-:W-:-:S07]  /*5950*/  LOP3.LUT R9, R9, 0x80000000, R13, 0xb8, !PT ;  /* 0x8000000009097812 */ /* 0x000fce00078eb80d */
.L_x_2768:
[----:B------:R-:W-:Y:S05]  /*5960*/  BSYNC B1 ;  /* 0x0000000000017941 */ /* 0x000fea0003800000 */
.L_x_2767:
        /* <DEDUP_REMOVED lines=93> */
.L_x_2779:
[----:B------:R-:W-:Y:S05]  /*5f40*/  BSYNC B3 ;  /* 0x0000000000037941 */ /* 0x000fea0003800000 */
.L_x_2778:
[----:B------:R-:W-:Y:S01]  /*5f50*/  DADD R2, R10, R2 ;  /* 0x000000000a027229 */ /* 0x000fe20000000002 */
[----:B------:R-:W-:Y:S01]  /*5f60*/  UMOV UR6, 0x8fb9f87e ;  /* 0x8fb9f87e00067882 */ /* 0x000fe20000000000 */
[----:B------:R-:W-:Y:S02]  /*5f70*/  UMOV UR7, 0x408633ce ;  /* 0x408633ce00077882 */ /* 0x000fe40000000000 */
[----:B------:R-:W-:-:S06]  /*5f80*/  DSETP.GE.AND P0, PT, R12, UR6, PT ;  /* 0x000000060c007e2a */ /* 0x000fcc000bf06000 */
[----:B------:R-:W-:Y:S02]  /*5f90*/  FSEL R10, R2, RZ, !P0 ;  /* 0x000000ff020a7208 */ /* 0x000fe40004000000 */
[----:B------:R-:W-:Y:S01]  /*5fa0*/  FSEL R11, R3, +QNAN , !P0 ;  /* 0x7ff00000030b7808 */ /* 0x000fe20004000000 */
[----:B------:R-:W-:Y:S06]  /*5fb0*/  BRA `(.L_x_2780) ;  /* 0x00000000005c7947 */ /* 0x000fec0003800000 */
.L_x_2777:
        /* <DEDUP_REMOVED lines=23> */
.L_x_2780:
[----:B------:R-:W-:Y:S05]  /*6130*/  BSYNC B2 ;  /* 0x0000000000027941 */ /* 0x000fea0003800000 */
.L_x_2776:
[----:B------:R-:W-:-:S07]  /*6140*/  LOP3.LUT R11, R11, 0x80000000, R15, 0xb8, !PT ;  /* 0x800000000b0b7812 */ /* 0x000fce00078eb80f */
.L_x_2775:
[----:B------:R-:W-:Y:S05]  /*6150*/  BSYNC B1 ;  /* 0x0000000000017941 */ /* 0x000fea0003800000 */
.L_x_2774:
        /* <DEDUP_REMOVED lines=93> */
.L_x_2786:
[----:B------:R-:W-:Y:S05]  /*6730*/  BSYNC B3 ;  /* 0x0000000000037941 */ /* 0x000fea0003800000 */
.L_x_2785:
[----:B------:R-:W-:Y:S01]  /*6740*/  DADD R2, R12, R2 ;  /* 0x000000000c027229 */ /* 0x000fe20000000002 */
[----:B------:R-:W-:Y:S01]  /*6750*/  UMOV UR6, 0x8fb9f87e ;  /* 0x8fb9f87e00067882 */ /* 0x000fe20000000000 */
[----:B------:R-:W-:Y:S02]  /*6760*/  UMOV UR7, 0x408633ce ;  /* 0x408633ce00077882 */ /* 0x000fe40000000000 */
[----:B------:R-:W-:-:S06]  /*6770*/  DSETP.GE.AND P0, PT, R14, UR6, PT ;  /* 0x000000060e007e2a */ /* 0x000fcc000bf06000 */
[----:B------:R-:W-:Y:S02]  /*6780*/  FSEL R12, R2, RZ, !P0 ;  /* 0x000000ff020c7208 */ /* 0x000fe40004000000 */
[----:B------:R-:W-:Y:S01]  /*6790*/  FSEL R13, R3, +QNAN , !P0 ;  /* 0x7ff00000030d7808 */ /* 0x000fe20004000000 */
[----:B------:R-:W-:Y:S06]  /*67a0*/  BRA `(.L_x_2787) ;  /* 0x00000000005c7947 */ /* 0x000fec0003800000 */
.L_x_2784:
        /* <DEDUP_REMOVED lines=23> */
.L_x_2787:
[----:B------:R-:W-:Y:S05]  /*6920*/  BSYNC B2 ;  /* 0x0000000000027941 */ /* 0x000fea0003800000 */
.L_x_2783:
[----:B------:R-:W-:-:S07]  /*6930*/  LOP3.LUT R13, R13, 0x80000000, R17, 0xb8, !PT ;  /* 0x800000000d0d7812 */ /* 0x000fce00078eb811 */
.L_x_2782:
[----:B------:R-:W-:Y:S05]  /*6940*/  BSYNC B1 ;  /* 0x0000000000017941 */ /* 0x000fea0003800000 */
.L_x_2781:
        /* <DEDUP_REMOVED lines=93> */
.L_x_2793:
[----:B------:R-:W-:Y:S05]  /*6f20*/  BSYNC B3 ;  /* 0x0000000000037941 */ /* 0x000fea0003800000 */
.L_x_2792:
[----:B------:R-:W-:Y:S01]  /*6f30*/  DADD R2, R14, R2 ;  /* 0x000000000e027229 */ /* 0x000fe20000000002 */
[----:B------:R-:W-:Y:S01]  /*6f40*/  UMOV UR6, 0x8fb9f87e ;  /* 0x8fb9f87e00067882 */ /* 0x000fe20000000000 */
[----:B------:R-:W-:Y:S02]  /*6f50*/  UMOV UR7, 0x408633ce ;  /* 0x408633ce00077882 */ /* 0x000fe40000000000 */
[----:B------:R-:W-:-:S06]  /*6f60*/  DSETP.GE.AND P0, PT, R16, UR6, PT ;  /* 0x0000000610007e2a */ /* 0x000fcc000bf06000 */
[----:B------:R-:W-:Y:S02]  /*6f70*/  FSEL R14, R2, RZ, !P0 ;  /* 0x000000ff020e7208 */ /* 0x000fe40004000000 */
[----:B------:R-:W-:Y:S01]  /*6f80*/  FSEL R15, R3, +QNAN , !P0 ;  /* 0x7ff00000030f7808 */ /* 0x000fe20004000000 */
[----:B------:R-:W-:Y:S06]  /*6f90*/  BRA `(.L_x_2794) ;  /* 0x00000000005c7947 */ /* 0x000fec0003800000 */
.L_x_2791:
        /* <DEDUP_REMOVED lines=23> */
.L_x_2794:
[----:B------:R-:W-:Y:S05]  /*7110*/  BSYNC B2 ;  /* 0x0000000000027941 */ /* 0x000fea0003800000 */
.L_x_2790:
[----:B------:R-:W-:-:S07]  /*7120*/  LOP3.LUT R15, R15, 0x80000000, R19, 0xb8, !PT ;  /* 0x800000000f0f7812 */ /* 0x000fce00078eb813 */
.L_x_2789:
[----:B------:R-:W-:Y:S05]  /*7130*/  BSYNC B1 ;  /* 0x0000000000017941 */ /* 0x000fea0003800000 */
.L_x_2788:
        /* <DEDUP_REMOVED lines=93> */
.L_x_2800:
[----:B------:R-:W-:Y:S05]  /*7710*/  BSYNC B3 ;  /* 0x0000000000037941 */ /* 0x000fea0003800000 */
.L_x_2799:
[----:B------:R-:W-:Y:S01]  /*7720*/  DADD R2, R16, R2 ;  /* 0x0000000010027229 */ /* 0x000fe20000000002 */
[----:B------:R-:W-:Y:S01]  /*7730*/  UMOV UR6, 0x8fb9f87e ;  /* 0x8fb9f87e00067882 */ /* 0x000fe20000000000 */
[----:B------:R-:W-:Y:S02]  /*7740*/  UMOV UR7, 0x408633ce ;  /* 0x408633ce00077882 */ /* 0x000fe40000000000 */
[----:B------:R-:W-:-:S06]  /*7750*/  DSETP.GE.AND P0, PT, R18, UR6, PT ;  /* 0x0000000612007e2a */ /* 0x000fcc000bf06000 */
[----:B------:R-:W-:Y:S02]  /*7760*/  FSEL R16, R2, RZ, !P0 ;  /* 0x000000ff02107208 */ /* 0x000fe40004000000 */
[----:B------:R-:W-:Y:S01]  /*7770*/  FSEL R17, R3, +QNAN , !P0 ;  /* 0x7ff0000003117808 */ /* 0x000fe20004000000 */
[----:B------:R-:W-:Y:S06]  /*7780*/  BRA `(.L_x_2801) ;  /* 0x00000000005c7947 */ /* 0x000fec0003800000 */
.L_x_2798:
        /* <DEDUP_REMOVED lines=23> */
.L_x_2801:
[----:B------:R-:W-:Y:S05]  /*7900*/  BSYNC B2 ;  /* 0x0000000000027941 */ /* 0x000fea0003800000 */
.L_x_2797:
[----:B------:R-:W-:-:S07]  /*7910*/  LOP3.LUT R17, R17, 0x80000000, R21, 0xb8, !PT ;  /* 0x8000000011117812 */ /* 0x000fce00078eb815 */
.L_x_2796:
[----:B------:R-:W-:Y:S05]  /*7920*/  BSYNC B1 ;  /* 0x0000000000017941 */ /* 0x000fea0003800000 */
.L_x_2795:
        /* <DEDUP_REMOVED lines=93> */
.L_x_2807:
[----:B------:R-:W-:Y:S05]  /*7f00*/  BSYNC B3 ;  /* 0x0000000000037941 */ /* 0x000fea0003800000 */
.L_x_2806:
[----:B------:R-:W-:Y:S01]  /*7f10*/  DADD R2, R20, R2 ;  /* 0x0000000014027229 */ /* 0x000fe20000000002 */
[----:B------:R-:W-:Y:S01]  /*7f20*/  UMOV UR6, 0x8fb9f87e ;  /* 0x8fb9f87e00067882 */ /* 0x000fe20000000000 */
[----:B------:R-:W-:Y:S02]  /*7f30*/  UMOV UR7, 0x408633ce ;  /* 0x408633ce00077882 */ /* 0x000fe40000000000 */
[----:B------:R-:W-:-:S06]  /*7f40*/  DSETP.GE.AND P0, PT, R18, UR6, PT ;  /* 0x0000000612007e2a */ /* 0x000fcc000bf06000 */
[----:B------:R-:W-:Y:S02]  /*7f50*/  FSEL R4, R2, RZ, !P0 ;  /* 0x000000ff02047208 */ /* 0x000fe40004000000 */
[----:B------:R-:W-:Y:S01]  /*7f60*/  FSEL R5, R3, +QNAN , !P0 ;  /* 0x7ff0000003057808 */ /* 0x000fe20004000000 */
[----:B------:R-:W-:Y:S06]  /*7f70*/  BRA `(.L_x_2808) ;  /* 0x00000000005c7947 */ /* 0x000fec0003800000 */
.L_x_2805:
        /* <DEDUP_REMOVED lines=23> */
.L_x_2808:
[----:B------:R-:W-:Y:S05]  /*80f0*/  BSYNC B2 ;  /* 0x0000000000027941 */ /* 0x000fea0003800000 */
.L_x_2804:
[----:B------:R-:W-:Y:S01]  /*8100*/  LOP3.LUT R33, R5, 0x80000000, R33, 0xb8, !PT ;  /* 0x8000000005217812 */ /* 0x000fe200078eb821 */
[----:B------:R-:W-:-:S07]  /*8110*/  IMAD.MOV.U32 R32, RZ, RZ, R4 ;  /* 0x000000ffff207224 */ /* 0x000fce00078e0004 */
.L_x_2803:
[----:B------:R-:W-:Y:S05]  /*8120*/  BSYNC B1 ;  /* 0x0000000000017941 */ /* 0x000fea0003800000 */
.L_x_2802:
        /* <DEDUP_REMOVED lines=23> */
.L_x_2811:
[----:B------:R-:W-:-:S13]  /*82a0*/  ISETP.GE.AND P0, PT, R0, R30, PT ;  /* 0x0000001e0000720c */ /* 0x000fda0003f06270 */
[----:B------:R-:W-:Y:S05]  /*82b0*/  @P0 BRA `(.L_x_2813) ;  /* 0x0000000000300947 */ /* 0x000fea0003800000 */
[----:B0-----:R-:W0:Y:S01]  /*82c0*/  LDC.64 R2, c[0x0][0x218] ;  /* 0x00008600ff027b82 */ /* 0x001e220000000a00 */
[----:B------:R-:W-:Y:S02]  /*82d0*/  IMAD.IADD R5, R7, 0x1, R0 ;  /* 0x0000000107057824 */ /* 0x000fe400078e0200 */
[----:B------:R-:W-:Y:S02]  /*82e0*/  VIADD R0, R0, 0x80 ;  /* 0x0000008000007836 */ /* 0x000fe40000000000 */
[----:B0-----:R-:W-:-:S05]  /*82f0*/  IMAD.WIDE.U32 R2, R5, 0x8, R2 ;  /* 0x0000000805027825 */ /* 0x001fca00078e0002 */
[----:B------:R1:W-:Y:S02]  /*8300*/  STG.E.64 desc[UR4][R2.64], R10 ;  /* 0x0000000a02007986 */ /* 0x0003e4000c101b04 */
.L_x_2812:
[----:B------:R-:W-:-:S13]  /*8310*/  ISETP.GE.AND P0, PT, R0, R30, PT ;  /* 0x0000001e0000720c */ /* 0x000fda0003f06270 */
[----:B------:R-:W-:Y:S05]  /*8320*/  @P0 BRA `(.L_x_2814) ;  /* 0x0000000000340947 */ /* 0x000fea0003800000 */
[----:B01----:R-:W0:Y:S01]  /*8330*/  LDC.64 R2, c[0x0][0x218] ;  /* 0x00008600ff027b82 */ /* 0x003e220000000a00 */
[----:B------:R-:W-:Y:S01]  /*8340*/  IADD3 R5, R7, R0, RZ ;  /* 0x0000000007057210 */ /* 0x000fe20007ffe0ff */
[----:B------:R-:W-:-:S04]  /*8350*/  VIADD R0, R0, 0x80 ;  /* 0x0000008000007836 */ /* 0x000fc80000000000 */
[----:B0-----:R-:W-:-:S05]  /*8360*/  IMAD.WIDE.U32 R2, R5, 0x8, R2 ;  /* 0x0000000805027825 */ /* 0x001fca00078e0002 */
[----:B------:R1:W-:Y:S02]  /*8370*/  STG.E.64 desc[UR4][R2.64], R12 ;  /* 0x0000000c02007986 */ /* 0x0003e4000c101b04 */
.L_x_2813:
        /* <DEDUP_REMOVED lines=8> */
.L_x_2814:
[----:B------:R-:W-:Y:S05]  /*8400*/  BSYNC B1 ;  /* 0x0000000000017941 */ /* 0x000fea0003800000 */
.L_x_2810:
[----:B------:R-:W-:-:S13]  /*8410*/  ISETP.GE.AND P0, PT, R0, R30, PT ;  /* 0x0000001e0000720c */ /* 0x000fda0003f06270 */
[----:B012---:R-:W0:Y:S01]  /*8420*/  @!P0 LDC.64 R2, c[0x0][0x218] ;  /* 0x00008600ff028b82 */ /* 0x007e220000000a00 */
[----:B------:R-:W-:Y:S02]  /*8430*/  @!P0 IMAD.IADD R5, R7, 0x1, R0 ;  /* 0x0000000107058824 */ /* 0x000fe400078e0200 */
[----:B------:R-:W-:Y:S02]  /*8440*/  @!P0 VIADD R0, R0, 0x80 ;  /* 0x0000008000008836 */ /* 0x000fe40000000000 */
[----:B0-----:R-:W-:-:S05]  /*8450*/  @!P0 IMAD.WIDE.U32 R2, R5, 0x8, R2 ;  /* 0x0000000805028825 */ /* 0x001fca00078e0002 */
[----:B------:R2:W-:Y:S02]  /*8460*/  @!P0 STG.E.64 desc[UR4][R2.64], R16 ;  /* 0x0000001002008986 */ /* 0x0005e4000c101b04 */
.L_x_2815:
[----:B------:R-:W-:Y:S05]  /*8470*/  BSYNC B0 ;  /* 0x0000000000007941 */ /* 0x000fea0003800000 */
.L_x_2809:
        /* <DEDUP_REMOVED lines=8> */
        .weak           $__internal_5_$__cuda_sm20_div_rn_f64_full
        .type           $__internal_5_$__cuda_sm20_div_rn_f64_full,@function
        .size           $__internal_5_$__cuda_sm20_div_rn_f64_full,(.L_x_2937 - $__internal_5_$__cuda_sm20_div_rn_f64_full)
$__internal_5_$__cuda_sm20_div_rn_f64_full:
        /* <DEDUP_REMOVED lines=71> */
.L_x_2817:
        /* <DEDUP_REMOVED lines=17> */
.L_x_2820:
[----:B------:R-:W-:Y:S01]  /*8a80*/  LOP3.LUT R3, R27, 0x80000, RZ, 0xfc, !PT ;  /* 0x000800001b037812 */ /* 0x000fe200078efcff */
[----:B------:R-:W-:-:S04]  /*8a90*/  IMAD.MOV.U32 R40, RZ, RZ, R26 ;  /* 0x000000ffff287224 */ /* 0x000fc800078e001a */
[----:B------:R-:W-:Y:S01]  /*8aa0*/  IMAD.MOV.U32 R41, RZ, RZ, R3 ;  /* 0x000000ffff297224 */ /* 0x000fe200078e0003 */
[----:B------:R-:W-:Y:S06]  /*8ab0*/  BRA `(.L_x_2818) ;  /* 0x00000000000c7947 */ /* 0x000fec0003800000 */
.L_x_2819:
[----:B------:R-:W-:Y:S01]  /*8ac0*/  LOP3.LUT R3, R35, 0x80000, RZ, 0xfc, !PT ;  /* 0x0008000023037812 */ /* 0x000fe200078efcff */
[----:B------:R-:W-:-:S04]  /*8ad0*/  IMAD.MOV.U32 R40, RZ, RZ, R34 ;  /* 0x000000ffff287224 */ /* 0x000fc800078e0022 */
[----:B------:R-:W-:-:S07]  /*8ae0*/  IMAD.MOV.U32 R41, RZ, RZ, R3 ;  /* 0x000000ffff297224 */ /* 0x000fce00078e0003 */
.L_x_2818:
[----:B------:R-:W-:Y:S05]  /*8af0*/  BSYNC B0 ;  /* 0x0000000000007941 */ /* 0x000fea0003800000 */
.L_x_2816:
[----:B------:R-:W-:Y:S02]  /*8b00*/  IMAD.MOV.U32 R4, RZ, RZ, R0 ;  /* 0x000000ffff047224 */ /* 0x000fe400078e0000 */
[----:B------:R-:W-:Y:S02]  /*8b10*/  IMAD.MOV.U32 R5, RZ, RZ, 0x0 ;  /* 0x00000000ff057424 */ /* 0x000fe400078e00ff */
[----:B------:R-:W-:Y:S02]  /*8b20*/  IMAD.MOV.U32 R2, RZ, RZ, R40 ;  /* 0x000000ffff027224 */ /* 0x000fe400078e0028 */
[----:B------:R-:W-:Y:S01]  /*8b30*/  IMAD.MOV.U32 R3, RZ, RZ, R41 ;  /* 0x000000ffff037224 */ /* 0x000fe200078e0029 */
[----:B------:R-:W-:Y:S06]  /*8b40*/  RET.REL.NODEC R4 `(_ZN2at6native29vectorized_elementwise_kernelILi4EZZZNS0_16sinh_kernel_cudaERNS_18TensorIteratorBaseEENKUlvE0_clEvENKUlvE_clEvEUldE_St5arrayIPcLm2EEEEviT0_T1_) ;  /* 0xffffff74042c7950 */ /* 0x000fec0003c3ffff */
.L_x_2821:
        /* <DEDUP_REMOVED lines=11> */
.L_x_2937:


//--------------------- .text._ZN2at6native29vectorized_elementwise_kernelILi8EZZZNS0_16sinh_kernel_cudaERNS_18TensorIteratorBaseEENKUlvE0_clEvENKUlvE_clEvEUldE_St5arrayIPcLm2EEEEviT0_T1_ --------------------------
	.section	.text._ZN2at6native29vectorized_elementwise_kernelILi8EZZZNS0_16sinh_kernel_cudaERNS_18TensorIteratorBaseEENKUlvE0_clEvENKUlvE_clEvEUldE_St5arrayIPcLm2EEEEviT0_T1_,"ax",@progbits
	.align	128
        .global         _ZN2at6native29vectorized_elementwise_kernelILi8EZZZNS0_16sinh_kernel_cudaERNS_18TensorIteratorBaseEENKUlvE0_clEvENKUlvE_clEvEUldE_St5arrayIPcLm2EEEEviT0_T1_
        .type           _ZN2at6native29vectorized_elementwise_kernelILi8EZZZNS0_16sinh_kernel_cudaERNS_18TensorIteratorBaseEENKUlvE0_clEvENKUlvE_clEvEUldE_St5arrayIPcLm2EEEEviT0_T1_,@function
        .size           _ZN2at6native29vectorized_elementwise_kernelILi8EZZZNS0_16sinh_kernel_cudaERNS_18TensorIteratorBaseEENKUlvE0_clEvENKUlvE_clEvEUldE_St5arrayIPcLm2EEEEviT0_T1_,(.L_x_2938 - _ZN2at6native29vectorized_elementwise_kernelILi8EZZZNS0_16sinh_kernel_cudaERNS_18TensorIteratorBaseEENKUlvE0_clEvENKUlvE_clEvEUldE_St5arrayIPcLm2EEEEviT0_T1_)
        .other          _ZN2at6native29vectorized_elementwise_kernelILi8EZZZNS0_16sinh_kernel_cudaERNS_18TensorIteratorBaseEENKUlvE0_clEvENKUlvE_clEvEUldE_St5arrayIPcLm2EEEEviT0_T1_,@"STO_CUDA_ENTRY STV_DEFAULT"
_ZN2at6native29vectorized_elementwise_kernelILi8EZZZNS0_16sinh_kernel_cudaERNS_18TensorIteratorBaseEENKUlvE0_clEvENKUlvE_clEvEUldE_St5arrayIPcLm2EEEEviT0_T1_:
.text._ZN2at6native29vectorized_elementwise_kernelILi8EZZZNS0_16sinh_kernel_cudaERNS_18TensorIteratorBaseEENKUlvE0_clEvENKUlvE_clEvEUldE_St5arrayIPcLm2EEEEviT0_T1_:
        /* <DEDUP_REMOVED lines=102> */
[----:B-----5:R-:W-:Y:S05]  /*0660*/  CALL.REL.NOINC `($__internal_6_$__cuda_sm20_div_rn_f64_full) ;  /* 0x0000007c00a47944 */ /* 0x020fea0003c00000 */
.L_x_2826:
[----:B------:R-:W-:Y:S05]  /*0670*/  BSYNC B2 ;  /* 0x0000000000027941 */ /* 0x000fea0003800000 */
.L_x_2825:
[----:B------:R-:W-:Y:S01]  /*0680*/  DADD R2, R28, R2 ;  /* 0x000000001c027229 */ /* 0x000fe20000000002 */
[----:B------:R-:W-:Y:S01]  /*0690*/  UMOV UR6, 0x8fb9f87e ;  /* 0x8fb9f87e00067882 */ /* 0x000fe20000000000 */
[----:B------:R-:W-:Y:S02]  /*06a0*/  UMOV UR7, 0x408633ce ;  /* 0x408633ce00077882 */ /* 0x000fe40000000000 */
[----:B------:R-:W-:-:S06]  /*06b0*/  DSETP.GE.AND P0, PT, R30, UR6, PT ;  /* 0x000000061e007e2a */ /* 0x000fcc000bf06000 */
[----:B------:R-:W-:Y:S02]  /*06c0*/  FSEL R4, R2, RZ, !P0 ;  /* 0x000000ff02047208 */ /* 0x000fe40004000000 */
[----:B------:R-:W-:Y:S01]  /*06d0*/  FSEL R5, R3, +QNAN , !P0 ;  /* 0x7ff0000003057808 */ /* 0x000fe20004000000 */
[----:B------:R-:W-:Y:S06]  /*06e0*/  BRA `(.L_x_2827) ;  /* 0x00000000005c7947 */ /* 0x000fec0003800000 */
.L_x_2824:
        /* <DEDUP_REMOVED lines=23> */
.L_x_2827:
[----:B------:R-:W-:Y:S05]  /*0860*/  BSYNC B1 ;  /* 0x0000000000017941 */ /* 0x000fea0003800000 */
.L_x_2823:
        /* <DEDUP_REMOVED lines=89> */
.L_x_2831:
[----:B------:R-:W-:Y:S05]  /*0e00*/  BSYNC B2 ;  /* 0x0000000000027941 */ /* 0x000fea0003800000 */
.L_x_2830:
[----:B------:R-:W-:Y:S01]  /*0e10*/  DADD R2, R30, R2 ;  /* 0x000000001e027229 */ /* 0x000fe20000000002 */
[----:B------:R-:W-:Y:S01]  /*0e20*/  UMOV UR6, 0x8fb9f87e ;  /* 0x8fb9f87e00067882 */ /* 0x000fe20000000000 */
[----:B------:R-:W-:Y:S02]  /*0e30*/  UMOV UR7, 0x408633ce ;  /* 0x408633ce00077882 */ /* 0x000fe40000000000 */
[----:B------:R-:W-:-:S06]  /*0e40*/  DSETP.GE.AND P0, PT, R28, UR6, PT ;  /* 0x000000061c007e2a */ /* 0x000fcc000bf06000 */
[----:B------:R-:W-:Y:S02]  /*0e50*/  FSEL R4, R2, RZ, !P0 ;  /* 0x000000ff02047208 */ /* 0x000fe40004000000 */
[----:B------:R-:W-:Y:S01]  /*0e60*/  FSEL R5, R3, +QNAN , !P0 ;  /* 0x7ff0000003057808 */ /* 0x000fe20004000000 */
[----:B------:R-:W-:Y:S06]  /*0e70*/  BRA `(.L_x_2832) ;  /* 0x00000000005c7947 */ /* 0x000fec0003800000 */
.L_x_2829:
        /* <DEDUP_REMOVED lines=23> */
.L_x_2832:
[----:B------:R-:W-:Y:S05]  /*0ff0*/  BSYNC B1 ;  /* 0x0000000000017941 */ /* 0x000fea0003800000 */
.L_x_2828:
        /* <DEDUP_REMOVED lines=88> */
[----:B------:R-:W-:Y:S05]  /*1580*/  CALL.REL.NOINC `($__internal_6_$__cuda_sm20_div_rn_f64_full) ;  /* 0x0000006c00dc7944 */ /* 0x000fea0003c00000 */
.L_x_2836:
[----:B------:R-:W-:Y:S05]  /*1590*/  BSYNC B2 ;  /* 0x0000000000027941 */ /* 0x000fea0003800000 */
.L_x_2835:
[----:B------:R-:W-:Y:S01]  /*15a0*/  DADD R2, R30, R2 ;  /* 0x000000001e027229 */ /* 0x000fe20000000002 */
[----:B------:R-:W-:Y:S01]  /*15b0*/  UMOV UR6, 0x8fb9f87e ;  /* 0x8fb9f87e00067882 */ /* 0x000fe20000000000 */
[----:B------:R-:W-:Y:S02]  /*15c0*/  UMOV UR7, 0x408633ce ;  /* 0x408633ce00077882 */ /* 0x000fe40000000000 */
[----:B------:R-:W-:-:S06]  /*15d0*/  DSETP.GE.AND P0, PT, R28, UR6, PT ;  /* 0x000000061c007e2a */ /* 0x000fcc000bf06000 */
[----:B------:R-:W-:Y:S02]  /*15e0*/  FSEL R4, R2, RZ, !P0 ;  /* 0x000000ff02047208 */ /* 0x000fe40004000000 */
[----:B------:R-:W-:Y:S01]  /*15f0*/  FSEL R5, R3, +QNAN , !P0 ;  /* 0x7ff0000003057808 */ /* 0x000fe20004000000 */
[----:B------:R-:W-:Y:S06]  /*1600*/  BRA `(.L_x_2837) ;  /* 0x00000000005c7947 */ /* 0x000fec0003800000 */
.L_x_2834:
        /* <DEDUP_REMOVED lines=23> */
.L_x_2837:
[----:B------:R-:W-:Y:S05]  /*1780*/  BSYNC B1 ;  /* 0x0000000000017941 */ /* 0x000fea0003800000 */
.L_x_2833:
        /* <DEDUP_REMOVED lines=88> */
[----:B------:R-:W-:Y:S05]  /*1d10*/  CALL.REL.NOINC `($__internal_6_$__cuda_sm20_div_rn_f64_full) ;  /* 0x0000006400f87944 */ /* 0x000fea0003c00000 */
.L_x_2841:
[----:B------:R-:W-:Y:S05]  /*1d20*/  BSYNC B2 ;  /* 0x0000000000027941 */ /* 0x000fea0003800000 */
.L_x_2840:
[----:B------:R-:W-:Y:S01]  /*1d30*/  DADD R2, R30, R2 ;  /* 0x000000001e027229 */ /* 0x000fe20000000002 */
[----:B------:R-:W-:Y:S01]  /*1d40*/  UMOV UR6, 0x8fb9f87e ;  /* 0x8fb9f87e00067882 */ /* 0x000fe20000000000 */
[----:B------:R-:W-:Y:S02]  /*1d50*/  UMOV UR7, 0x408633ce ;  /* 0x408633ce00077882 */ /* 0x000fe40000000000 */
[----:B------:R-:W-:-:S06]  /*1d60*/  DSETP.GE.AND P0, PT, R28, UR6, PT ;  /* 0x000000061c007e2a */ /* 0x000fcc000bf06000 */
[----:B------:R-:W-:Y:S02]  /*1d70*/  FSEL R4, R2, RZ, !P0 ;  /* 0x000000ff02047208 */ /* 0x000fe40004000000 */
[----:B------:R-:W-:Y:S01]  /*1d80*/  FSEL R5, R3, +QNAN , !P0 ;  /* 0x7ff0000003057808 */ /* 0x000fe20004000000 */
[----:B------:R-:W-:Y:S06]  /*1d90*/  BRA `(.L_x_2842) ;  /* 0x00000000005c7947 */ /* 0x000fec0003800000 */
.L_x_2839:
        /* <DEDUP_REMOVED lines=23> */
.L_x_2842:
[----:B------:R-:W-:Y:S05]  /*1f10*/  BSYNC B1 ;  /* 0x0000000000017941 */ /* 0x000fea0003800000 */
.L_x_2838:
        /* <DEDUP_REMOVED lines=89> */
.L_x_2846:
[----:B------:R-:W-:Y:S05]  /*24b0*/  BSYNC B2 ;  /* 0x0000000000027941 */ /* 0x000fea0003800000 */
.L_x_2845:
[----:B------:R-:W-:Y:S01]  /*24c0*/  DADD R2, R30, R2 ;  /* 0x000000001e027229 */ /* 0x000fe20000000002 */
[----:B------:R-:W-:Y:S01]  /*24d0*/  UMOV UR6, 0x8fb9f87e ;  /* 0x8fb9f87e00067882 */ /* 0x000fe20000000000 */
[----:B------:R-:W-:Y:S02]  /*24e0*/  UMOV UR7, 0x408633ce ;  /* 0x408633ce00077882 */ /* 0x000fe40000000000 */
[----:B------:R-:W-:-:S06]  /*24f0*/  DSETP.GE.AND P0, PT, R28, UR6, PT ;  /* 0x000000061c007e2a */ /* 0x000fcc000bf06000 */
[----:B------:R-:W-:Y:S02]  /*2500*/  FSEL R4, R2, RZ, !P0 ;  /* 0x000000ff02047208 */ /* 0x000fe40004000000 */
[----:B------:R-:W-:Y:S01]  /*2510*/  FSEL R5, R3, +QNAN , !P0 ;  /* 0x7ff0000003057808 */ /* 0x000fe20004000000 */
[----:B------:R-:W-:Y:S06]  /*2520*/  BRA `(.L_x_2847) ;  /* 0x00000000005c7947 */ /* 0x000fec0003800000 */
.L_x_2844:
        /* <DEDUP_REMOVED lines=23> */
.L_x_2847:
[----:B------:R-:W-:Y:S05]  /*26a0*/  BSYNC B1 ;  /* 0x0000000000017941 */ /* 0x000fea0003800000 */
.L_x_2843:
        /* <DEDUP_REMOVED lines=88> */
[----:B------:R-:W-:Y:S05]  /*2c30*/  CALL.REL.NOINC `($__internal_6_$__cuda_sm20_div_rn_f64_full) ;  /* 0x0000005800307944 */ /* 0x000fea0003c00000 */
.L_x_2851:
[----:B------:R-:W-:Y:S05]  /*2c40*/  BSYNC B2 ;  /* 0x0000000000027941 */ /* 0x000fea0003800000 */
.L_x_2850:
[----:B------:R-:W-:Y:S01]  /*2c50*/  DADD R2, R30, R2 ;  /* 0x000000001e027229 */ /* 0x000fe20000000002 */
[----:B------:R-:W-:Y:S01]  /*2c60*/  UMOV UR6, 0x8fb9f87e ;  /* 0x8fb9f87e00067882 */ /* 0x000fe20000000000 */
[----:B------:R-:W-:Y:S02]  /*2c70*/  UMOV UR7, 0x408633ce ;  /* 0x408633ce00077882 */ /* 0x000fe40000000000 */
[----:B------:R-:W-:-:S06]  /*2c80*/  DSETP.GE.AND P0, PT, R28, UR6, PT ;  /* 0x000000061c007e2a */ /* 0x000fcc000bf06000 */
[----:B------:R-:W-:Y:S02]  /*2c90*/  FSEL R4, R2, RZ, !P0 ;  /* 0x000000ff02047208 */ /* 0x000fe40004000000 */
[----:B------:R-:W-:Y:S01]  /*2ca0*/  FSEL R5, R3, +QNAN , !P0 ;  /* 0x7ff0000003057808 */ /* 0x000fe20004000000 */
[----:B------:R-:W-:Y:S06]  /*2cb0*/  BRA `(.L_x_2852) ;  /* 0x00000000005c7947 */ /* 0x000fec0003800000 */
.L_x_2849:
        /* <DEDUP_REMOVED lines=23> */
.L_x_2852:
[----:B------:R-:W-:Y:S05]  /*2e30*/  BSYNC B1 ;  /* 0x0000000000017941 */ /* 0x000fea0003800000 */
.L_x_2848:
        /* <DEDUP_REMOVED lines=89> */
.L_x_2856:
[----:B------:R-:W-:Y:S05]  /*33d0*/  BSYNC B2 ;  /* 0x0000000000027941 */ /* 0x000fea0003800000 */
.L_x_2855:
[----:B------:R-:W-:Y:S01]  /*33e0*/  DADD R2, R30, R2 ;  /* 0x000000001e027229 */ /* 0x000fe20000000002 */
[----:B------:R-:W-:Y:S01]  /*33f0*/  UMOV UR6, 0x8fb9f87e ;  /* 0x8fb9f87e00067882 */ /* 0x000fe20000000000 */
[----:B------:R-:W-:Y:S02]  /*3400*/  UMOV UR7, 0x408633ce ;  /* 0x408633ce00077882 */ /* 0x000fe40000000000 */
[----:B------:R-:W-:-:S06]  /*3410*/  DSETP.GE.AND P0, PT, R28, UR6, PT ;  /* 0x000000061c007e2a */ /* 0x000fcc000bf06000 */
[----:B------:R-:W-:Y:S02]  /*3420*/  FSEL R4, R2, RZ, !P0 ;  /* 0x000000ff02047208 */ /* 0x000fe40004000000 */
[----:B------:R-:W-:Y:S01]  /*3430*/  FSEL R5, R3, +QNAN , !P0 ;  /* 0x7ff0000003057808 */ /* 0x000fe20004000000 */
[----:B------:R-:W-:Y:S06]  /*3440*/  BRA `(.L_x_2857) ;  /* 0x00000000005c7947 */ /* 0x000fec0003800000 */
.L_x_2854:
        /* <DEDUP_REMOVED lines=23> */
.L_x_2857:
[----:B------:R-:W-:Y:S05]  /*35c0*/  BSYNC B1 ;  /* 0x0000000000017941 */ /* 0x000fea0003800000 */
.L_x_2853:
        /* <DEDUP_REMOVED lines=89> */
.L_x_2861:
[----:B------:R-:W-:Y:S05]  /*3b60*/  BSYNC B2 ;  /* 0x0000000000027941 */ /* 0x000fea0003800000 */
.L_x_2860:
[----:B------:R-:W-:Y:S01]  /*3b70*/  DADD R2, R30, R2 ;  /* 0x000000001e027229 */ /* 0x000fe20000000002 */
[----:B------:R-:W-:Y:S01]  /*3b80*/  UMOV UR6, 0x8fb9f87e ;  /* 0x8fb9f87e00067882 */ /* 0x000fe20000000000 */
[----:B------:R-:W-:Y:S02]  /*3b90*/  UMOV UR7, 0x408633ce ;  /* 0x408633ce00077882 */ /* 0x000fe40000000000 */
[----:B------:R-:W-:-:S06]  /*3ba0*/  DSETP.GE.AND P0, PT, R28, UR6, PT ;  /* 0x000000061c007e2a */ /* 0x000fcc000bf06000 */
[----:B------:R-:W-:Y:S02]  /*3bb0*/  FSEL R4, R2, RZ, !P0 ;  /* 0x000000ff02047208 */ /* 0x000fe40004000000 */
[----:B------:R-:W-:Y:S01]  /*3bc0*/  FSEL R5, R3, +QNAN , !P0 ;  /* 0x7ff0000003057808 */ /* 0x000fe20004000000 */
[----:B------:R-:W-:Y:S06]  /*3bd0*/  BRA `(.L_x_2862) ;  /* 0x00000000005c7947 */ /* 0x000fec0003800000 */
.L_x_2859:
        /* <DEDUP_REMOVED lines=23> */
.L_x_2862:
[----:B------:R-:W-:Y:S05]  /*3d50*/  BSYNC B1 ;  /* 0x0000000000017941 */ /* 0x000fea0003800000 */
.L_x_2858:
        /* <DEDUP_REMOVED lines=13> */
.L_x_2822:
        /* <DEDUP_REMOVED lines=145> */
[----:B------:R-:W-:Y:S05]  /*4740*/  CALL.REL.NOINC `($__internal_6_$__cuda_sm20_div_rn_f64_full) ;  /* 0x0000003c006c7944 */ /* 0x000fea0003c00000 */
.L_x_2868:
[----:B------:R-:W-:Y:S05]  /*4750*/  BSYNC B3 ;  /* 0x0000000000037941 */ /* 0x000fea0003800000 */
.L_x_2867:
[----:B------:R-:W-:Y:S01]  /*4760*/  DADD R2, R8, R2 ;  /* 0x0000000008027229 */ /* 0x000fe20000000002 */
[----:B------:R-:W-:Y:S01]  /*4770*/  UMOV UR6, 0x8fb9f87e ;  /* 0x8fb9f87e00067882 */ /* 0x000fe20000000000 */
[----:B------:R-:W-:Y:S02]  /*4780*/  UMOV UR7, 0x408633ce ;  /* 0x408633ce00077882 */ /* 0x000fe40000000000 */
[----:B------:R-:W-:-:S06]  /*4790*/  DSETP.GE.AND P0, PT, R10, UR6, PT ;  /* 0x000000060a007e2a */ /* 0x000fcc000bf06000 */
[----:B------:R-:W-:Y:S02]  /*47a0*/  FSEL R4, R2, RZ, !P0 ;  /* 0x000000ff02047208 */ /* 0x000fe40004000000 */
[----:B------:R-:W-:Y:S01]  /*47b0*/  FSEL R5, R3, +QNAN , !P0 ;  /* 0x7ff0000003057808 */ /* 0x000fe20004000000 */
[----:B------:R-:W-:Y:S06]  /*47c0*/  BRA `(.L_x_2869) ;  /* 0x00000000005c7947 */ /* 0x000fec0003800000 */
.L_x_2866:
        /* <DEDUP_REMOVED lines=23> */
.L_x_2869:
[----:B------:R-:W-:Y:S05]  /*4940*/  BSYNC B2 ;  /* 0x0000000000027941 */ /* 0x000fea0003800000 */
.L_x_2865:
[----:B------:R-:W-:Y:S01]  /*4950*/  LOP3.LUT R29, R5, 0x80000000, R29, 0xb8, !PT ;  /* 0x80000000051d7812 */ /* 0x000fe200078eb81d */
[----:B------:R-:W-:-:S07]  /*4960*/  IMAD.MOV.U32 R28, RZ, RZ, R4 ;  /* 0x000000ffff1c7224 */ /* 0x000fce00078e0004 */
.L_x_2864:
[----:B------:R-:W-:Y:S05]  /*4970*/  BSYNC B1 ;  /* 0x0000000000017941 */ /* 0x000fea0003800000 */
.L_x_2863:
        /* <DEDUP_REMOVED lines=93> */
.L_x_2875:
[----:B------:R-:W-:Y:S05]  /*4f50*/  BSYNC B3 ;  /* 0x0000000000037941 */ /* 0x000fea0003800000 */
.L_x_2874:
[----:B------:R-:W-:Y:S01]  /*4f60*/  DADD R2, R8, R2 ;  /* 0x0000000008027229 */ /* 0x000fe20000000002 */
[----:B------:R-:W-:Y:S01]  /*4f70*/  UMOV UR6, 0x8fb9f87e ;  /* 0x8fb9f87e00067882 */ /* 0x000fe20000000000 */
[----:B------:R-:W-:Y:S02]  /*4f80*/  UMOV UR7, 0x408633ce ;  /* 0x408633ce00077882 */ /* 0x000fe40000000000 */
[----:B------:R-:W-:-:S06]  /*4f90*/  DSETP.GE.AND P0, PT, R10, UR6, PT ;  /* 0x000000060a007e2a */ /* 0x000fcc000bf06000 */
[----:B------:R-:W-:Y:S02]  /*4fa0*/  FSEL R4, R2, RZ, !P0 ;  /* 0x000000ff02047208 */ /* 0x000fe40004000000 */
[----:B------:R-:W-:Y:S01]  /*4fb0*/  FSEL R5, R3, +QNAN , !P0 ;  /* 0x7ff0000003057808 */ /* 0x000fe20004000000 */
[----:B------:R-:W-:Y:S06]  /*4fc0*/  BRA `(.L_x_2876) ;  /* 0x00000000005c7947 */ /* 0x000fec0003800000 */
.L_x_2873:
        /* <DEDUP_REMOVED lines=23> */
.L_x_2876:
[----:B------:R-:W-:Y:S05]  /*5140*/  BSYNC B2 ;  /* 0x0000000000027941 */ /* 0x000fea0003800000 */
.L_x_2872:
[----:B------:R-:W-:Y:S02]  /*5150*/  LOP3.LUT R23, R5, 0x80000000, R23, 0xb8, !PT ;  /* 0x8000000005177812 */ /* 0x000fe400078eb817 */
[----:B------:R-:W-:-:S07]  /*5160*/  MOV R22, R4 ;  /* 0x0000000400167202 */ /* 0x000fce0000000f00 */
.L_x_2871:
[----:B------:R-:W-:Y:S05]  /*5170*/  BSYNC B1 ;  /* 0x0000000000017941 */ /* 0x000fea0003800000 */
.L_x_2870:
        /* <DEDUP_REMOVED lines=93> */
.L_x_2882:
[----:B------:R-:W-:Y:S05]  /*5750*/  BSYNC B3 ;  /* 0x0000000000037941 */ /* 0x000fea0003800000 */
.L_x_2881:
[----:B------:R-:W-:Y:S01]  /*5760*/  DADD R2, R8, R2 ;  /* 0x0000000008027229 */ /* 0x000fe20000000002 */
[----:B------:R-:W-:Y:S01]  /*5770*/  UMOV UR6, 0x8fb9f87e ;  /* 0x8fb9f87e00067882 */ /* 0x000fe20000000000 */
[----:B------:R-:W-:Y:S02]  /*5780*/  UMOV UR7, 0x408633ce ;  /* 0x408633ce00077882 */ /* 0x000fe40000000000 */
[----:B------:R-:W-:-:S06]  /*5790*/  DSETP.GE.AND P0, PT, R10, UR6, PT ;  /* 0x000000060a007e2a */ /* 0x000fcc000bf06000 */
[----:B------:R-:W-:Y:S02]  /*57a0*/  FSEL R8, R2, RZ, !P0 ;  /* 0x000000ff02087208 */ /* 0x000fe40004000000 */
[----:B------:R-:W-:Y:S01]  /*57b0*/  FSEL R9, R3, +QNAN , !P0 ;  /* 0x7ff0000003097808 */ /* 0x000fe20004000000 */
[----:B------:R-:W-:Y:S06]  /*57c0*/  BRA `(.L_x_2883) ;  /* 0x00000000005c7947 */ /* 0x000fec0003800000 */
.L_x_2880:
        /* <DEDUP_REMOVED lines=23> */
.L_x_2883:
[----:B------:R-:W-:Y:S05]  /*5940*/  BSYNC B2 ;  /* 0x0000000000027941 */ /* 0x000fea0003800000 */
.L_x_2879:
[----:B------:R-:W-:-:S07]  /*5950*/  LOP3.LUT R9, R9, 0x80000000, R13, 0xb8, !PT ;  /* 0x8000000009097812 */ /* 0x000fce00078eb80d */
.L_x_2878:
[----:B------:R-:W-:Y:S05]  /*5960*/  BSYNC B1 ;  /* 0x0000000000017941 */ /* 0x000fea0003800000 */
.L_x_2877:
        /* <DEDUP_REMOVED lines=93> */
.L_x_2889:
[----:B------:R-:W-:Y:S05]  /*5f40*/  BSYNC B3 ;  /* 0x0000000000037941 */ /* 0x000fea0003800000 */
.L_x_2888:
[----:B------:R-:W-:Y:S01]  /*5f50*/  DADD R2, R10, R2 ;  /* 0x000000000a027229 */ /* 0x000fe20000000002 */
[----:B------:R-:W-:Y:S01]  /*5f60*/  UMOV UR6, 0x8fb9f87e ;  /* 0x8fb9f87e00067882 */ /* 0x000fe20000000000 */
[----:B------:R-:W-:Y:S02]  /*5f70*/  UMOV UR7, 0x408633ce ;  /* 0x408633ce00077882 */ /* 0x000fe40000000000 */
[----:B------:R-:W-:-:S06]  /*5f80*/  DSETP.GE.AND P0, PT, R12, UR6, PT ;  /* 0x000000060c007e2a */ /* 0x000fcc000bf06000 */
[----:B------:R-:W-:Y:S02]  /*5f90*/  FSEL R10, R2, RZ, !P0 ;  /* 0x000000ff020a7208 */ /* 0x000fe40004000000 */
[----:B------:R-:W-:Y:S01]  /*5fa0*/  FSEL R11, R3, +QNAN , !P0 ;  /* 0x7ff00000030b7808 */ /* 0x000fe20004000000 */
[----:B------:R-:W-:Y:S06]  /*5fb0*/  BRA `(.L_x_2890) ;  /* 0x00000000005c7947 */ /* 0x000fec0003800000 */
.L_x_2887:
        /* <DEDUP_REMOVED lines=23> */
.L_x_2890:
[----:B------:R-:W-:Y:S05]  /*6130*/  BSYNC B2 ;  /* 0x0000000000027941 */ /* 0x000fea0003800000 */
.L_x_2886:
[----:B------:R-:W-:-:S07]  /*6140*/  LOP3.LUT R11, R11, 0x80000000, R15, 0xb8, !PT ;  /* 0x800000000b0b7812 */ /* 0x000fce00078eb80f */
.L_x_2885:
[----:B------:R-:W-:Y:S05]  /*6150*/  BSYNC B1 ;  /* 0x0000000000017941 */ /* 0x000fea0003800000 */
.L_x_2884:
        /* <DEDUP_REMOVED lines=93> */
.L_x_2896:
[----:B------:R-:W-:Y:S05]  /*6730*/  BSYNC B3 ;  /* 0x0000000000037941 */ /* 0x000fea0003800000 */
.L_x_2895:
[----:B------:R-:W-:Y:S01]  /*6740*/  DADD R2, R12, R2 ;  /* 0x000000000c027229 */ /* 0x000fe20000000002 */
[----:B------:R-:W-:Y:S01]  /*6750*/  UMOV UR6, 0x8fb9f87e ;  /* 0x8fb9f87e00067882 */ /* 0x000fe20000000000 */
[----:B------:R-:W-:Y:S02]  /*6760*/  UMOV UR7, 0x408633ce ;  /* 0x408633ce00077882 */ /* 0x000fe40000000000 */
[----:B------:R-:W-:-:S06]  /*6770*/  DSETP.GE.AND P0, PT, R14, UR6, PT ;  /* 0x000000060e007e2a */ /* 0x000fcc000bf06000 */
[----:B------:R-:W-:Y:S02]  /*6780*/  FSEL R12, R2, RZ, !P0 ;  /* 0x000000ff020c7208 */ /* 0x000fe40004000000 */
[----:B------:R-:W-:Y:S01]  /*6790*/  FSEL R13, R3, +QNAN , !P0 ;  /* 0x7ff00000030d7808 */ /* 0x000fe20004000000 */
[----:B------:R-:W-:Y:S06]  /*67a0*/  BRA `(.L_x_2897) ;  /* 0x00000000005c7947 */ /* 0x000fec0003800000 */
.L_x_2894:
        /* <DEDUP_REMOVED lines=23> */
.L_x_2897:
[----:B------:R-:W-:Y:S05]  /*6920*/  BSYNC B2 ;  /* 0x0000000000027941 */ /* 0x000fea0003800000 */
.L_x_2893:
[----:B------:R-:W-:-:S07]  /*6930*/  LOP3.LUT R13, R13, 0x80000000, R17, 0xb8, !PT ;  /* 0x800000000d0d7812 */ /* 0x000fce00078eb811 */
.L_x_2892:
[----:B------:R-:W-:Y:S05]  /*6940*/  BSYNC B1 ;  /* 0x0000000000017941 */ /* 0x000fea0003800000 */
.L_x_2891:
        /* <DEDUP_REMOVED lines=93> */
.L_x_2903:
[----:B------:R-:W-:Y:S05]  /*6f20*/  BSYNC B3 ;  /* 0x0000000000037941 */ /* 0x000fea0003800000 */
.L_x_2902:
[----:B------:R-:W-:Y:S01]  /*6f30*/  DADD R2, R14, R2 ;  /* 0x000000000e027229 */ /* 0x000fe20000000002 */
[----:B------:R-:W-:Y:S01]  /*6f40*/  UMOV UR6, 0x8fb9f87e ;  /* 0x8fb9f87e00067882 */ /* 0x000fe20000000000 */
[----:B------:R-:W-:Y:S02]  /*6f50*/  UMOV UR7, 0x408633ce ;  /* 0x408633ce00077882 */ /* 0x000fe40000000000 */
[----:B------:R-:W-:-:S06]  /*6f60*/  DSETP.GE.AND P0, PT, R16, UR6, PT ;  /* 0x0000000610007e2a */ /* 0x000fcc000bf06000 */
[----:B------:R-:W-:Y:S02]  /*6f70*/  FSEL R14, R2, RZ, !P0 ;  /* 0x000000ff020e7208 */ /* 0x000fe40004000000 */
[----:B------:R-:W-:Y:S01]  /*6f80*/  FSEL R15, R3, +QNAN , !P0 ;  /* 0x7ff00000030f7808 */ /* 0x000fe20004000000 */
[----:B------:R-:W-:Y:S06]  /*6f90*/  BRA `(.L_x_2904) ;  /* 0x00000000005c7947 */ /* 0x000fec0003800000 */
.L_x_2901:
        /* <DEDUP_REMOVED lines=23> */
.L_x_2904:
[----:B------:R-:W-:Y:S05]  /*7110*/  BSYNC B2 ;  /* 0x0000000000027941 */ /* 0x000fea0003800000 */
.L_x_2900:
[----:B------:R-:W-:-:S07]  /*7120*/  LOP3.LUT R15, R15, 0x80000000, R19, 0xb8, !PT ;  /* 0x800000000f0f7812 */ /* 0x000fce00078eb813 */
.L_x_2899:
[----:B------:R-:W-:Y:S05]  /*7130*/  BSYNC B1 ;  /* 0x0000000000017941 */ /* 0x000fea0003800000 */
.L_x_2898:
        /* <DEDUP_REMOVED lines=93> */
.L_x_2910:
[----:B------:R-:W-:Y:S05]  /*7710*/  BSYNC B3 ;  /* 0x0000000000037941 */ /* 0x000fea0003800000 */
.L_x_2909:
[----:B------:R-:W-:Y:S01]  /*7720*/  DADD R2, R16, R2 ;  /* 0x0000000010027229 */ /* 0x000fe20000000002 */
[----:B------:R-:W-:Y:S01]  /*7730*/  UMOV UR6, 0x8fb9f87e ;  /* 0x8fb9f87e00067882 */ /* 0x000fe20000000000 */
[----:B------:R-:W-:Y:S02]  /*7740*/  UMOV UR7, 0x408633ce ;  /* 0x408633ce00077882 */ /* 0x000fe40000000000 */
[----:B------:R-:W-:-:S06]  /*7750*/  DSETP.GE.AND P0, PT, R18, UR6, PT ;  /* 0x0000000612007e2a */ /* 0x000fcc000bf06000 */
[----:B------:R-:W-:Y:S02]  /*7760*/  FSEL R16, R2, RZ, !P0 ;  /* 0x000000ff02107208 */ /* 0x000fe40004000000 */
[----:B------:R-:W-:Y:S01]  /*7770*/  FSEL R17, R3, +QNAN , !P0 ;  /* 0x7ff0000003117808 */ /* 0x000fe20004000000 */
[----:B------:R-:W-:Y:S06]  /*7780*/  BRA `(.L_x_2911) ;  /* 0x00000000005c7947 */ /* 0x000fec0003800000 */
.L_x_2908:
        /* <DEDUP_REMOVED lines=23> */
.L_x_2911:
[----:B------:R-:W-:Y:S05]  /*7900*/  BSYNC B2 ;  /* 0x0000000000027941 */ /* 0x000fea0003800000 */
.L_x_2907:
[----:B------:R-:W-:-:S07]  /*7910*/  LOP3.LUT R17, R17, 0x80000000, R21, 0xb8, !PT ;  /* 0x8000000011117812 */ /* 0x000fce00078eb815 */
.L_x_2906:
[----:B------:R-:W-:Y:S05]  /*7920*/  BSYNC B1 ;  /* 0x0000000000017941 */ /* 0x000fea0003800000 */
.L_x_2905:
        /* <DEDUP_REMOVED lines=93> */
.L_x_2917:
[----:B------:R-:W-:Y:S05]  /*7f00*/  BSYNC B3 ;  /* 0x0000000000037941 */ /* 0x000fea0003800000 */
.L_x_2916:
[----:B------:R-:W-:Y:S01]  /*7f10*/  DADD R2, R20, R2 ;  /* 0x0000000014027229 */ /* 0x000fe20000000002 */
[----:B------:R-:W-:Y:S01]  /*7f20*/  UMOV UR6, 0x8fb9f87e ;  /* 0x8fb9f87e00067882 */ /* 0x000fe20000000000 */
[----:B------:R-:W-:Y:S02]  /*7f30*/  UMOV UR7, 0x408633ce ;  /* 0x408633ce00077882 */ /* 0x000fe40000000000 */
[----:B------:R-:W-:-:S06]  /*7f40*/  DSETP.GE.AND P0, PT, R18, UR6, PT ;  /* 0x0000000612007e2a */ /* 0x000fcc000bf06000 */
[----:B------:R-:W-:Y:S02]  /*7f50*/  FSEL R4, R2, RZ, !P0 ;  /* 0x000000ff02047208 */ /* 0x000fe40004000000 */
[----:B------:R-:W-:Y:S01]  /*7f60*/  FSEL R5, R3, +QNAN , !P0 ;  /* 0x7ff0000003057808 */ /* 0x000fe20004000000 */
[----:B------:R-:W-:Y:S06]  /*7f70*/  BRA `(.L_x_2918) ;  /* 0x00000000005c7947 */ /* 0x000fec0003800000 */
.L_x_2915:
        /* <DEDUP_REMOVED lines=23> */
.L_x_2918:
[----:B------:R-:W-:Y:S05]  /*80f0*/  BSYNC B2 ;  /* 0x0000000000027941 */ /* 0x000fea0003800000 */
.L_x_2914:
[----:B------:R-:W-:Y:S01]  /*8100*/  LOP3.LUT R33, R5, 0x80000000, R33, 0xb8, !PT ;  /* 0x8000000005217812 */ /* 0x000fe200078eb821 */
[----:B------:R-:W-:-:S07]  /*8110*/  IMAD.MOV.U32 R32, RZ, RZ, R4 ;  /* 0x000000ffff207224 */ /* 0x000fce00078e0004 */
.L_x_2913:
[----:B------:R-:W-:Y:S05]  /*8120*/  BSYNC B1 ;  /* 0x0000000000017941 */ /* 0x000fea0003800000 */
.L_x_2912:
        /* <DEDUP_REMOVED lines=23> */
.L_x_2921:
[----:B------:R-:W-:-:S13]  /*82a0*/  ISETP.GE.AND P0, PT, R0, R30, PT ;  /* 0x0000001e0000720c */ /* 0x000fda0003f06270 */
[----:B------:R-:W-:Y:S05]  /*82b0*/  @P0 BRA `(.L_x_2923) ;  /* 0x0000000000300947 */ /* 0x000fea0003800000 */
[----:B0-----:R-:W0:Y:S01]  /*82c0*/  LDC.64 R2, c[0x0][0x218] ;  /* 0x00008600ff027b82 */ /* 0x001e220000000a00 */
[----:B------:R-:W-:Y:S02]  /*82d0*/  IMAD.IADD R5, R7, 0x1, R0 ;  /* 0x0000000107057824 */ /* 0x000fe400078e0200 */
[----:B------:R-:W-:Y:S02]  /*82e0*/  VIADD R0, R0, 0x80 ;  /* 0x0000008000007836 */ /* 0x000fe40000000000 */
[----:B0-----:R-:W-:-:S05]  /*82f0*/  IMAD.WIDE.U32 R2, R5, 0x8, R2 ;  /* 0x0000000805027825 */ /* 0x001fca00078e0002 */
[----:B------:R1:W-:Y:S02]  /*8300*/  STG.E.64 desc[UR4][R2.64], R10 ;  /* 0x0000000a02007986 */ /* 0x0003e4000c101b04 */
.L_x_2922:
[----:B------:R-:W-:-:S13]  /*8310*/  ISETP.GE.AND P0, PT, R0, R30, PT ;  /* 0x0000001e0000720c */ /* 0x000fda0003f06270 */
[----:B------:R-:W-:Y:S05]  /*8320*/  @P0 BRA `(.L_x_2924) ;  /* 0x0000000000340947 */ /* 0x000fea0003800000 */
[----:B01----:R-:W0:Y:S01]  /*8330*/  LDC.64 R2, c[0x0][0x218] ;  /* 0x00008600ff027b82 */ /* 0x003e220000000a00 */
[----:B------:R-:W-:Y:S01]  /*8340*/  IADD3 R5, R7, R0, RZ ;  /* 0x0000000007057210 */ /* 0x000fe20007ffe0ff */
[----:B------:R-:W-:-:S04]  /*8350*/  VIADD R0, R0, 0x80 ;  /* 0x0000008000007836 */ /* 0x000fc80000000000 */
[----:B0-----:R-:W-:-:S05]  /*8360*/  IMAD.WIDE.U32 R2, R5, 0x8, R2 ;  /* 0x0000000805027825 */ /* 0x001fca00078e0002 */
[----:B------:R1:W-:Y:S02]  /*8370*/  STG.E.64 desc[UR4][R2.64], R12 ;  /* 0x0000000c02007986 */ /* 0x0003e4000c101b04 */
.L_x_2923:
        /* <DEDUP_REMOVED lines=8> */
.L_x_2924:
[----:B------:R-:W-:Y:S05]  /*8400*/  BSYNC B1 ;  /* 0x0000000000017941 */ /* 0x000fea0003800000 */
.L_x_2920:
[----:B------:R-:W-:-:S13]  /*8410*/  ISETP.GE.AND P0, PT, R0, R30, PT ;  /* 0x0000001e0000720c */ /* 0x000fda0003f06270 */
[----:B012---:R-:W0:Y:S01]  /*8420*/  @!P0 LDC.64 R2, c[0x0][0x218] ;  /* 0x00008600ff028b82 */ /* 0x007e220000000a00 */
[----:B------:R-:W-:Y:S02]  /*8430*/  @!P0 IMAD.IADD R5, R7, 0x1, R0 ;  /* 0x0000000107058824 */ /* 0x000fe400078e0200 */
[----:B------:R-:W-:Y:S02]  /*8440*/  @!P0 VIADD R0, R0, 0x80 ;  /* 0x0000008000008836 */ /* 0x000fe40000000000 */
[----:B0-----:R-:W-:-:S05]  /*8450*/  @!P0 IMAD.WIDE.U32 R2, R5, 0x8, R2 ;  /* 0x0000000805028825 */ /* 0x001fca00078e0002 */
[----:B------:R2:W-:Y:S02]  /*8460*/  @!P0 STG.E.64 desc[UR4][R2.64], R16 ;  /* 0x0000001002008986 */ /* 0x0005e4000c101b04 */
.L_x_2925:
[----:B------:R-:W-:Y:S05]  /*8470*/  BSYNC B0 ;  /* 0x0000000000007941 */ /* 0x000fea0003800000 */
.L_x_2919:
        /* <DEDUP_REMOVED lines=8> */
        .weak           $__internal_6_$__cuda_sm20_div_rn_f64_full
        .type           $__internal_6_$__cuda_sm20_div_rn_f64_full,@function
        .size           $__internal_6_$__cuda_sm20_div_rn_f64_full,(.L_x_2938 - $__internal_6_$__cuda_sm20_div_rn_f64_full)
$__internal_6_$__cuda_sm20_div_rn_f64_full:
        /* <DEDUP_REMOVED lines=71> */
.L_x_2927:
        /* <DEDUP_REMOVED lines=17> */
.L_x_2930:
[----:B------:R-:W-:Y:S01]  /*8a80*/  LOP3.LUT R3, R27, 0x80000, RZ, 0xfc, !PT ;  /* 0x000800001b037812 */ /* 0x000fe200078efcff */
[----:B------:R-:W-:-:S04]  /*8a90*/  IMAD.MOV.U32 R40, RZ, RZ, R26 ;  /* 0x000000ffff287224 */ /* 0x000fc800078e001a */
[----:B------:R-:W-:Y:S01]  /*8aa0*/  IMAD.MOV.U32 R41, RZ, RZ, R3 ;  /* 0x000000ffff297224 */ /* 0x000fe200078e0003 */
[----:B------:R-:W-:Y:S06]  /*8ab0*/  BRA `(.L_x_2928) ;  /* 0x00000000000c7947 */ /* 0x000fec0003800000 */
.L_x_2929:
[----:B------:R-:W-:Y:S01]  /*8ac0*/  LOP3.LUT R3, R35, 0x80000, RZ, 0xfc, !PT ;  /* 0x0008000023037812 */ /* 0x000fe200078efcff */
[----:B------:R-:W-:-:S04]  /*8ad0*/  IMAD.MOV.U32 R40, RZ, RZ, R34 ;  /* 0x000000ffff287224 */ /* 0x000fc800078e0022 */
[----:B------:R-:W-:-:S07]  /*8ae0*/  IMAD.MOV.U32 R41, RZ, RZ, R3 ;  /* 0x000000ffff297224 */ /* 0x000fce00078e0003 */
.L_x_2928:
[----:B------:R-:W-:Y:S05]  /*8af0*/  BSYNC B0 ;  /* 0x0000000000007941 */ /* 0x000fea0003800000 */
.L_x_2926:
[----:B------:R-:W-:Y:S02]  /*8b00*/  IMAD.MOV.U32 R4, RZ, RZ, R0 ;  /* 0x000000ffff047224 */ /* 0x000fe400078e0000 */
[----:B------:R-:W-:Y:S02]  /*8b10*/  IMAD.MOV.U32 R5, RZ, RZ, 0x0 ;  /* 0x00000000ff057424 */ /* 0x000fe400078e00ff */
[----:B------:R-:W-:Y:S02]  /*8b20*/  IMAD.MOV.U32 R2, RZ, RZ, R40 ;  /* 0x000000ffff027224 */ /* 0x000fe400078e0028 */
[----:B------:R-:W-:Y:S01]  /*8b30*/  IMAD.MOV.U32 R3, RZ, RZ, R41 ;  /* 0x000000ffff037224 */ /* 0x000fe200078e0029 */
[----:B------:R-:W-:Y:S06]  /*8b40*/  RET.REL.NODEC R4 `(_ZN2at6native29vectorized_elementwise_kernelILi8EZZZNS0_16sinh_kernel_cudaERNS_18TensorIteratorBaseEENKUlvE0_clEvENKUlvE_clEvEUldE_St5arrayIPcLm2EEEEviT0_T1_) ;  /* 0xffffff74042c7950 */ /* 0x000fec0003c3ffff */
.L_x_2931:
        /* <DEDUP_REMOVED lines=11> */
.L_x_2938:


//--------------------- .nv.global.init           --------------------------
	.section	.nv.global.init,"aw",@progbits
.nv.global.init:
	.type		$str$6,@object
	.size		$str$6,(__unnamed_1 - $str$6)
$str$6:
        /*0000*/ 	.byte	0x66, 0x61, 0x6c, 0x73, 0x65, 0x00
	.type		__unnamed_1,@object
	.size		__unnamed_1,(__unnamed_5 - __unnamed_1)
__unnamed_1:
        /*0006*/ 	.byte	0x66, 0x65, 0x74, 0x63, 0x68, 0x5f, 0x61, 0x6e, 0x64, 0x5f, 0x63, 0x61, 0x73, 0x74, 0x00
	.type		__unnamed_5,@object
	.size		__unnamed_5,(__unnamed_3 - __unnamed_5)
__unnamed_5:
        /*0015*/ 	.byte	0x66, 0x65, 0x74, 0x63, 0x68, 0x5f, 0x61, 0x6e, 0x64, 0x5f, 0x63, 0x61, 0x73, 0x74, 0x00
	.type		__unnamed_3,@object
	.size		__unnamed_3,(__unnamed_7 - __unnamed_3)
__unnamed_3:
        /*0024*/ 	.byte	0x66, 0x65, 0x74, 0x63, 0x68, 0x5f, 0x61, 0x6e, 0x64, 0x5f, 0x63, 0x61, 0x73, 0x74, 0x00
	.type		__unnamed_7,@object
	.size		__unnamed_7,(__unnamed_2 - __unnamed_7)
__unnamed_7:
        /*0033*/ 	.byte	0x66, 0x65, 0x74, 0x63, 0x68, 0x5f, 0x61, 0x6e, 0x64, 0x5f, 0x63, 0x61, 0x73, 0x74, 0x00
	.type		__unnamed_2,@object
	.size		__unnamed_2,(__unnamed_6 - __unnamed_2)
__unnamed_2:
        /*0042*/ 	.byte	0x63, 0x61, 0x73, 0x74, 0x5f, 0x61, 0x6e, 0x64, 0x5f, 0x73, 0x74, 0x6f, 0x72, 0x65, 0x00
	.type		__unnamed_6,@object
	.size		__unnamed_6,(__unnamed_4 - __unnamed_6)
__unnamed_6:
        /*0051*/ 	.byte	0x63, 0x61, 0x73, 0x74, 0x5f, 0x61, 0x6e, 0x64, 0x5f, 0x73, 0x74, 0x6f, 0x72, 0x65, 0x00
	.type		__unnamed_4,@object
	.size		__unnamed_4,(__unnamed_8 - __unnamed_4)
__unnamed_4:
        /*0060*/ 	.byte	0x63, 0x61, 0x73, 0x74, 0x5f, 0x61, 0x6e, 0x64, 0x5f, 0x73, 0x74, 0x6f, 0x72, 0x65, 0x00
	.type		__unnamed_8,@object
	.size		__unnamed_8,($str$7 - __unnamed_8)
__unnamed_8:
        /*006f*/ 	.byte	0x63, 0x61, 0x73, 0x74, 0x5f, 0x61, 0x6e, 0x64, 0x5f, 0x73, 0x74, 0x6f, 0x72, 0x65, 0x00
	.type		$str$7,@object
	.size		$str$7,(.L_37 - $str$7)
$str$7:
        /*007e*/ 	.byte	0x2f, 0x72, 0x6f, 0x6f, 0x74, 0x2f, 0x2e, 0x70, 0x79, 0x65, 0x6e, 0x76, 0x2f, 0x76, 0x65, 0x72
        /*008e*/ 	.byte	0x73, 0x69, 0x6f, 0x6e, 0x73, 0x2f, 0x33, 0x2e, 0x31, 0x33, 0x2e, 0x31, 0x32, 0x2f, 0x6c, 0x69
        /*009e*/ 	.byte	0x62, 0x2f, 0x70, 0x79, 0x74, 0x68, 0x6f, 0x6e, 0x33, 0x2e, 0x31, 0x33, 0x2f, 0x73, 0x69, 0x74
        /*00ae*/ 	.byte	0x65, 0x2d, 0x70, 0x61, 0x63, 0x6b, 0x61, 0x67, 0x65, 0x73, 0x2f, 0x74, 0x6f, 0x72, 0x63, 0x68
        /*00be*/ 	.byte	0x2f, 0x69, 0x6e, 0x63, 0x6c, 0x75, 0x64, 0x65, 0x2f, 0x63, 0x31, 0x30, 0x2f, 0x63, 0x6f, 0x72
        /*00ce*/ 	.byte	0x65, 0x2f, 0x44, 0x79, 0x6e, 0x61, 0x6d, 0x69, 0x63, 0x43, 0x61, 0x73, 0x74, 0x2e, 0x68, 0x00
.L_37:


//--------------------- .nv.shared.reserved.0     --------------------------
	.section	.nv.shared.reserved.0,"aw",@nobits
	.weak		__nv_reservedSMEM_offset_0_alias
	.size		__nv_reservedSMEM_offset_0_alias, 0, 0
	.other		__nv_reservedSMEM_offset_0_alias,@"STO_CUDA_RESERVED_SHARED STV_DEFAULT"
__nv_reservedSMEM_offset_0_alias:
	.zero		0


//--------------------- .nv.global                --------------------------
	.section	.nv.global,"aw",@nobits
.nv.global:
	.type		_ZN58_INTERNAL_beb0505b_27_UnaryGeometricSinhKernel_cu_a7da51164cuda3std3__48in_placeE,@object
	.size		_ZN58_INTERNAL_beb0505b_27_UnaryGeometricSinhKernel_cu_a7da51164cuda3std3__48in_placeE,(_ZN58_INTERNAL_beb0505b_27_UnaryGeometricSinhKernel_cu_a7da51164cuda3std6ranges3__45__cpo8distanceE - _ZN58_INTERNAL_beb0505b_27_UnaryGeometricSinhKernel_cu_a7da51164cuda3std3__48in_placeE)
_ZN58_INTERNAL_beb0505b_27_UnaryGeometricSinhKernel_cu_a7da51164cuda3std3__48in_placeE:
	.zero		1
	.type		_ZN58_INTERNAL_beb0505b_27_UnaryGeometricSinhKernel_cu_a7da51164cuda3std6ranges3__45__cpo8distanceE,@object
	.size		_ZN58_INTERNAL_beb0505b_27_UnaryGeometricSinhKernel_cu_a7da51164cuda3std6ranges3__45__cpo8distanceE,(_ZN58_INTERNAL_beb0505b_27_UnaryGeometricSinhKernel_cu_a7da51164cuda3std3__45__cpo6cbeginE - _ZN58_INTERNAL_beb0505b_27_UnaryGeometricSinhKernel_cu_a7da51164cuda3std6ranges3__45__cpo8distanceE)
_ZN58_INTERNAL_beb0505b_27_UnaryGeometricSinhKernel_cu_a7da51164cuda3std6ranges3__45__cpo8distanceE:
	.zero		1
	.type		_ZN58_INTERNAL_beb0505b_27_UnaryGeometricSinhKernel_cu_a7da51164cuda3std3__45__cpo6cbeginE,@object
	.size		_ZN58_INTERNAL_beb0505b_27_UnaryGeometricSinhKernel_cu_a7da51164cuda3std3__45__cpo6cbeginE,(_ZN58_INTERNAL_beb0505b_27_UnaryGeometricSinhKernel_cu_a7da51164cuda3std6ranges3__45__cpo7advanceE - _ZN58_INTERNAL_beb0505b_27_UnaryGeometricSinhKernel_cu_a7da51164cuda3std3__45__cpo6cbeginE)
_ZN58_INTERNAL_beb0505b_27_UnaryGeometricSinhKernel_cu_a7da51164cuda3std3__45__cpo6cbeginE:
	.zero		1
	.type		_ZN58_INTERNAL_beb0505b_27_UnaryGeometricSinhKernel_cu_a7da51164cuda3std6ranges3__45__cpo7advanceE,@object
	.size		_ZN58_INTERNAL_beb0505b_27_UnaryGeometricSinhKernel_cu_a7da51164cuda3std6ranges3__45__cpo7advanceE,(_ZN58_INTERNAL_beb0505b_27_UnaryGeometricSinhKernel_cu_a7da51164cuda3std3__45__cpo7crbeginE - _ZN58_INTERNAL_beb0505b_27_UnaryGeometricSinhKernel_cu_a7da51164cuda3std6ranges3__45__cpo7advanceE)
_ZN58_INTERNAL_beb0505b_27_UnaryGeometricSinhKernel_cu_a7da51164cuda3std6ranges3__45__cpo7advanceE:
	.zero		1
	.type		_ZN58_INTERNAL_beb0505b_27_UnaryGeometricSinhKernel_cu_a7da51164cuda3std3__45__cpo7crbeginE,@object
	.size		_ZN58_INTERNAL_beb0505b_27_UnaryGeometricSinhKernel_cu_a7da51164cuda3std3__45__cpo7crbeginE,(_ZN58_INTERNAL_beb0505b_27_UnaryGeometricSinhKernel_cu_a7da51164cuda3std6ranges3__45__cpo4dataE - _ZN58_INTERNAL_beb0505b_27_UnaryGeometricSinhKernel_cu_a7da51164cuda3std3__45__cpo7crbeginE)
_ZN58_INTERNAL_beb0505b_27_UnaryGeometricSinhKernel_cu_a7da51164cuda3std3__45__cpo7crbeginE:
	.zero		1
	.type		_ZN58_INTERNAL_beb0505b_27_UnaryGeometricSinhKernel_cu_a7da51164cuda3std6ranges3__45__cpo4dataE,@object
	.size		_ZN58_INTERNAL_beb0505b_27_UnaryGeometricSinhKernel_cu_a7da51164cuda3std6ranges3__45__cpo4dataE,(_ZN58_INTERNAL_beb0505b_27_UnaryGeometricSinhKernel_cu_a7da51164cuda3std6ranges3__45__cpo5beginE - _ZN58_INTERNAL_beb0505b_27_UnaryGeometricSinhKernel_cu_a7da51164cuda3std6ranges3__45__cpo4dataE)
_ZN58_INTERNAL_beb0505b_27_UnaryGeometricSinhKernel_cu_a7da51164cuda3std6ranges3__45__cpo4dataE:
	.zero		1
	.type		_ZN58_INTERNAL_beb0505b_27_UnaryGeometricSinhKernel_cu_a7da51164cuda3std6ranges3__45__cpo5beginE,@object
	.size		_ZN58_INTERNAL_beb0505b_27_UnaryGeometricSinhKernel_cu_a7da51164cuda3std6ranges3__45__cpo5beginE,(_ZN58_INTERNAL_beb0505b_27_UnaryGeometricSinhKernel_cu_a7da51164cuda3std3__460_GLOBAL__N__beb0505b_27_UnaryGeometricSinhKernel_cu_a7da51166ignoreE - _ZN58_INTERNAL_beb0505b_27_UnaryGeometricSinhKernel_cu_a7da51164cuda3std6ranges3__45__cpo5beginE)
_ZN58_INTERNAL_beb0505b_27_UnaryGeometricSinhKernel_cu_a7da51164cuda3std6ranges3__45__cpo5beginE:
	.zero		1
	.type		_ZN58_INTERNAL_beb0505b_27_UnaryGeometricSinhKernel_cu_a7da51164cuda3std3__460_GLOBAL__N__beb0505b_27_UnaryGeometricSinhKernel_cu_a7da51166ignoreE,@object
	.size		_ZN58_INTERNAL_beb0505b_27_UnaryGeometricSinhKernel_cu_a7da51164cuda3std3__460_GLOBAL__N__beb0505b_27_UnaryGeometricSinhKernel_cu_a7da51166ignoreE,(_ZN58_INTERNAL_beb0505b_27_UnaryGeometricSinhKernel_cu_a7da51164cuda3std6ranges3__45__cpo4sizeE - _ZN58_INTERNAL_beb0505b_27_UnaryGeometricSinhKernel_cu_a7da51164cuda3std3__460_GLOBAL__N__beb0505b_27_UnaryGeometricSinhKernel_cu_a7da51166ignoreE)
_ZN58_INTERNAL_beb0505b_27_UnaryGeometricSinhKernel_cu_a7da51164cuda3std3__460_GLOBAL__N__beb0505b_27_UnaryGeometricSinhKernel_cu_a7da51166ignoreE:
	.zero		1
	.type		_ZN58_INTERNAL_beb0505b_27_UnaryGeometricSinhKernel_cu_a7da51164cuda3std6ranges3__45__cpo4sizeE,@object
	.size		_ZN58_INTERNAL_beb0505b_27_UnaryGeometricSinhKernel_cu_a7da51164cuda3std6ranges3__45__cpo4sizeE,(_ZN58_INTERNAL_beb0505b_27_UnaryGeometricSinhKernel_cu_a7da51164cuda3std3__45__cpo5beginE - _ZN58_INTERNAL_beb0505b_27_UnaryGeometricSinhKernel_cu_a7da51164cuda3std6ranges3__45__cpo4sizeE)
_ZN58_INTERNAL_beb0505b_27_UnaryGeometricSinhKernel_cu_a7da51164cuda3std6ranges3__45__cpo4sizeE:
	.zero		1
	.type		_ZN58_INTERNAL_beb0505b_27_UnaryGeometricSinhKernel_cu_a7da51164cuda3std3__45__cpo5beginE,@object
	.size		_ZN58_INTERNAL_beb0505b_27_UnaryGeometricSinhKernel_cu_a7da51164cuda3std3__45__cpo5beginE,(_ZN58_INTERNAL_beb0505b_27_UnaryGeometricSinhKernel_cu_a7da51164cuda3std6ranges3__45__cpo6cbeginE - _ZN58_INTERNAL_beb0505b_27_UnaryGeometricSinhKernel_cu_a7da51164cuda3std3__45__cpo5beginE)
_ZN58_INTERNAL_beb0505b_27_UnaryGeometricSinhKernel_cu_a7da51164cuda3std3__45__cpo5beginE:
	.zero		1
	.type		_ZN58_INTERNAL_beb0505b_27_UnaryGeometricSinhKernel_cu_a7da51164cuda3std6ranges3__45__cpo6cbeginE,@object
	.size		_ZN58_INTERNAL_beb0505b_27_UnaryGeometricSinhKernel_cu_a7da51164cuda3std6ranges3__45__cpo6cbeginE,(_ZN58_INTERNAL_beb0505b_27_UnaryGeometricSinhKernel_cu_a7da51164cuda3std3__45__cpo6rbeginE - _ZN58_INTERNAL_beb0505b_27_UnaryGeometricSinhKernel_cu_a7da51164cuda3std6ranges3__45__cpo6cbeginE)
_ZN58_INTERNAL_beb0505b_27_UnaryGeometricSinhKernel_cu_a7da51164cuda3std6ranges3__45__cpo6cbeginE:
	.zero		1
	.type		_ZN58_INTERNAL_beb0505b_27_UnaryGeometricSinhKernel_cu_a7da51164cuda3std3__45__cpo6rbeginE,@object
	.size		_ZN58_INTERNAL_beb0505b_27_UnaryGeometricSinhKernel_cu_a7da51164cuda3std3__45__cpo6rbeginE,(_ZN58_INTERNAL_beb0505b_27_UnaryGeometricSinhKernel_cu_a7da51164cuda3std6ranges3__45__cpo4nextE - _ZN58_INTERNAL_beb0505b_27_UnaryGeometricSinhKernel_cu_a7da51164cuda3std3__45__cpo6rbeginE)
_ZN58_INTERNAL_beb0505b_27_UnaryGeometricSinhKernel_cu_a7da51164cuda3std3__45__cpo6rbeginE:
	.zero		1
	.type		_ZN58_INTERNAL_beb0505b_27_UnaryGeometricSinhKernel_cu_a7da51164cuda3std6ranges3__45__cpo4nextE,@object
	.size		_ZN58_INTERNAL_beb0505b_27_UnaryGeometricSinhKernel_cu_a7da51164cuda3std6ranges3__45__cpo4nextE,(_ZN58_INTERNAL_beb0505b_27_UnaryGeometricSinhKernel_cu_a7da51164cuda3std6ranges3__45__cpo4swapE - _ZN58_INTERNAL_beb0505b_27_UnaryGeometricSinhKernel_cu_a7da51164cuda3std6ranges3__45__cpo4nextE)
_ZN58_INTERNAL_beb0505b_27_UnaryGeometricSinhKernel_cu_a7da51164cuda3std6ranges3__45__cpo4nextE:
	.zero		1
	.type		_ZN58_INTERNAL_beb0505b_27_UnaryGeometricSinhKernel_cu_a7da51164cuda3std6ranges3__45__cpo4swapE,@object
	.size		_ZN58_INTERNAL_beb0505b_27_UnaryGeometricSinhKernel_cu_a7da51164cuda3std6ranges3__45__cpo4swapE,(_ZN58_INTERNAL_beb0505b_27_UnaryGeometricSinhKernel_cu_a7da51164cuda3std3__420unreachable_sentinelE - _ZN58_INTERNAL_beb0505b_27_UnaryGeometricSinhKernel_cu_a7da51164cuda3std6ranges3__45__cpo4swapE)
_ZN58_INTERNAL_beb0505b_27_UnaryGeometricSinhKernel_cu_a7da51164cuda3std6ranges3__45__cpo4swapE:
	.zero		1
	.type		_ZN58_INTERNAL_beb0505b_27_UnaryGeometricSinhKernel_cu_a7da51164cuda3std3__420unreachable_sentinelE,@object
	.size		_ZN58_INTERNAL_beb0505b_27_UnaryGeometricSinhKernel_cu_a7da51164cuda3std3__420unreachable_sentinelE,(_ZN58_INTERNAL_beb0505b_27_UnaryGeometricSinhKernel_cu_a7da51166thrust23THRUST_300001_SM_900_NS6system6detail10sequential3seqE - _ZN58_INTERNAL_beb0505b_27_UnaryGeometricSinhKernel_cu_a7da51164cuda3std3__420unreachable_sentinelE)
_ZN58_INTERNAL_beb0505b_27_UnaryGeometricSinhKernel_cu_a7da51164cuda3std3__420unreachable_sentinelE:
	.zero		1
	.type		_ZN58_INTERNAL_beb0505b_27_UnaryGeometricSinhKernel_cu_a7da51166thrust23THRUST_300001_SM_900_NS6system6detail10sequential3seqE,@object
	.size		_ZN58_INTERNAL_beb0505b_27_UnaryGeometricSinhKernel_cu_a7da51166thrust23THRUST_300001_SM_900_NS6system6detail10sequential3seqE,(_ZN58_INTERNAL_beb0505b_27_UnaryGeometricSinhKernel_cu_a7da51164cuda3std3__45__cpo4cendE - _ZN58_INTERNAL_beb0505b_27_UnaryGeometricSinhKernel_cu_a7da51166thrust23THRUST_300001_SM_900_NS6system6detail10sequential3seqE)
_ZN58_INTERNAL_beb0505b_27_UnaryGeometricSinhKernel_cu_a7da51166thrust23THRUST_300001_SM_900_NS6system6detail10sequential3seqE:
	.zero		1
	.type		_ZN58_INTERNAL_beb0505b_27_UnaryGeometricSinhKernel_cu_a7da51164cuda3std3__45__cpo4cendE,@object
	.size		_ZN58_INTERNAL_beb0505b_27_UnaryGeometricSinhKernel_cu_a7da51164cuda3std3__45__cpo4cendE,(_ZN58_INTERNAL_beb0505b_27_UnaryGeometricSinhKernel_cu_a7da51164cuda3std6ranges3__45__cpo9iter_swapE - _ZN58_INTERNAL_beb0505b_27_UnaryGeometricSinhKernel_cu_a7da51164cuda3std3__45__cpo4cendE)
_ZN58_INTERNAL_beb0505b_27_UnaryGeometricSinhKernel_cu_a7da51164cuda3std3__45__cpo4cendE:
	.zero		1
	.type		_ZN58_INTERNAL_beb0505b_27_UnaryGeometricSinhKernel_cu_a7da51164cuda3std6ranges3__45__cpo9iter_swapE,@object
	.size		_ZN58_INTERNAL_beb0505b_27_UnaryGeometricSinhKernel_cu_a7da51164cuda3std6ranges3__45__cpo9iter_swapE,(_ZN58_INTERNAL_beb0505b_27_UnaryGeometricSinhKernel_cu_a7da51164cuda3std3__45__cpo5crendE - _ZN58_INTERNAL_beb0505b_27_UnaryGeometricSinhKernel_cu_a7da51164cuda3std6ranges3__45__cpo9iter_swapE)
_ZN58_INTERNAL_beb0505b_27_UnaryGeometricSinhKernel_cu_a7da51164cuda3std6ranges3__45__cpo9iter_swapE:
	.zero		1
	.type		_ZN58_INTERNAL_beb0505b_27_UnaryGeometricSinhKernel_cu_a7da51164cuda3std3__45__cpo5crendE,@object
	.size		_ZN58_INTERNAL_beb0505b_27_UnaryGeometricSinhKernel_cu_a7da51164cuda3std3__45__cpo5crendE,(_ZN58_INTERNAL_beb0505b_27_UnaryGeometricSinhKernel_cu_a7da51164cuda3std6ranges3__45__cpo5cdataE - _ZN58_INTERNAL_beb0505b_27_UnaryGeometricSinhKernel_cu_a7da51164cuda3std3__45__cpo5crendE)
_ZN58_INTERNAL_beb0505b_27_UnaryGeometricSinhKernel_cu_a7da51164cuda3std3__45__cpo5crendE:
	.zero		1
	.type		_ZN58_INTERNAL_beb0505b_27_UnaryGeometricSinhKernel_cu_a7da51164cuda3std6ranges3__45__cpo5cdataE,@object
	.size		_ZN58_INTERNAL_beb0505b_27_UnaryGeometricSinhKernel_cu_a7da51164cuda3std6ranges3__45__cpo5cdataE,(_ZN58_INTERNAL_beb0505b_27_UnaryGeometricSinhKernel_cu_a7da51164cuda3std6ranges3__45__cpo3endE - _ZN58_INTERNAL_beb0505b_27_UnaryGeometricSinhKernel_cu_a7da51164cuda3std6ranges3__45__cpo5cdataE)
_ZN58_INTERNAL_beb0505b_27_UnaryGeometricSinhKernel_cu_a7da51164cuda3std6ranges3__45__cpo5cdataE:
	.zero		1
	.type		_ZN58_INTERNAL_beb0505b_27_UnaryGeometricSinhKernel_cu_a7da51164cuda3std6ranges3__45__cpo3endE,@object
	.size		_ZN58_INTERNAL_beb0505b_27_UnaryGeometricSinhKernel_cu_a7da51164cuda3std6ranges3__45__cpo3endE,(_ZN58_INTERNAL_beb0505b_27_UnaryGeometricSinhKernel_cu_a7da51164cuda3std3__419piecewise_constructE - _ZN58_INTERNAL_beb0505b_27_UnaryGeometricSinhKernel_cu_a7da51164cuda3std6ranges3__45__cpo3endE)
_ZN58_INTERNAL_beb0505b_27_UnaryGeometricSinhKernel_cu_a7da51164cuda3std6ranges3__45__cpo3endE:
	.zero		1
	.type		_ZN58_INTERNAL_beb0505b_27_UnaryGeometricSinhKernel_cu_a7da51164cuda3std3__419piecewise_constructE,@object
	.size		_ZN58_INTERNAL_beb0505b_27_UnaryGeometricSinhKernel_cu_a7da51164cuda3std3__419piecewise_constructE,(_ZN58_INTERNAL_beb0505b_27_UnaryGeometricSinhKernel_cu_a7da51164cuda3std6ranges3__45__cpo5ssizeE - _ZN58_INTERNAL_beb0505b_27_UnaryGeometricSinhKernel_cu_a7da51164cuda3std3__419piecewise_constructE)
_ZN58_INTERNAL_beb0505b_27_UnaryGeometricSinhKernel_cu_a7da51164cuda3std3__419piecewise_constructE:
	.zero		1
	.type		_ZN58_INTERNAL_beb0505b_27_UnaryGeometricSinhKernel_cu_a7da51164cuda3std6ranges3__45__cpo5ssizeE,@object
	.size		_ZN58_INTERNAL_beb0505b_27_UnaryGeometricSinhKernel_cu_a7da51164cuda3std6ranges3__45__cpo5ssizeE,(_ZN58_INTERNAL_beb0505b_27_UnaryGeometricSinhKernel_cu_a7da51164cuda3std3__45__cpo3endE - _ZN58_INTERNAL_beb0505b_27_UnaryGeometricSinhKernel_cu_a7da51164cuda3std6ranges3__45__cpo5ssizeE)
_ZN58_INTERNAL_beb0505b_27_UnaryGeometricSinhKernel_cu_a7da51164cuda3std6ranges3__45__cpo5ssizeE:
	.zero		1
	.type		_ZN58_INTERNAL_beb0505b_27_UnaryGeometricSinhKernel_cu_a7da51164cuda3std3__45__cpo3endE,@object
	.size		_ZN58_INTERNAL_beb0505b_27_UnaryGeometricSinhKernel_cu_a7da51164cuda3std3__45__cpo3endE,(_ZN58_INTERNAL_beb0505b_27_UnaryGeometricSinhKernel_cu_a7da51164cuda3std6ranges3__45__cpo4cendE - _ZN58_INTERNAL_beb0505b_27_UnaryGeometricSinhKernel_cu_a7da51164cuda3std3__45__cpo3endE)
_ZN58_INTERNAL_beb0505b_27_UnaryGeometricSinhKernel_cu_a7da51164cuda3std3__45__cpo3endE:
	.zero		1
	.type		_ZN58_INTERNAL_beb0505b_27_UnaryGeometricSinhKernel_cu_a7da51164cuda3std6ranges3__45__cpo4cendE,@object
	.size		_ZN58_INTERNAL_beb0505b_27_UnaryGeometricSinhKernel_cu_a7da51164cuda3std6ranges3__45__cpo4cendE,(_ZN58_INTERNAL_beb0505b_27_UnaryGeometricSinhKernel_cu_a7da51164cuda3std3__45__cpo4rendE - _ZN58_INTERNAL_beb0505b_27_UnaryGeometricSinhKernel_cu_a7da51164cuda3std6ranges3__45__cpo4cendE)
_ZN58_INTERNAL_beb0505b_27_UnaryGeometricSinhKernel_cu_a7da51164cuda3std6ranges3__45__cpo4cendE:
	.zero		1
	.type		_ZN58_INTERNAL_beb0505b_27_UnaryGeometricSinhKernel_cu_a7da51164cuda3std3__45__cpo4rendE,@object
	.size		_ZN58_INTERNAL_beb0505b_27_UnaryGeometricSinhKernel_cu_a7da51164cuda3std3__45__cpo4rendE,(_ZN58_INTERNAL_beb0505b_27_UnaryGeometricSinhKernel_cu_a7da51164cuda3std6ranges3__45__cpo4prevE - _ZN58_INTERNAL_beb0505b_27_UnaryGeometricSinhKernel_cu_a7da51164cuda3std3__45__cpo4rendE)
_ZN58_INTERNAL_beb0505b_27_UnaryGeometricSinhKernel_cu_a7da51164cuda3std3__45__cpo4rendE:
	.zero		1
	.type		_ZN58_INTERNAL_beb0505b_27_UnaryGeometricSinhKernel_cu_a7da51164cuda3std6ranges3__45__cpo4prevE,@object
	.size		_ZN58_INTERNAL_beb0505b_27_UnaryGeometricSinhKernel_cu_a7da51164cuda3std6ranges3__45__cpo4prevE,(_ZN58_INTERNAL_beb0505b_27_UnaryGeometricSinhKernel_cu_a7da51164cuda3std6ranges3__45__cpo9iter_moveE - _ZN58_INTERNAL_beb0505b_27_UnaryGeometricSinhKernel_cu_a7da51164cuda3std6ranges3__45__cpo4prevE)
_ZN58_INTERNAL_beb0505b_27_UnaryGeometricSinhKernel_cu_a7da51164cuda3std6ranges3__45__cpo4prevE:
	.zero		1
	.type		_ZN58_INTERNAL_beb0505b_27_UnaryGeometricSinhKernel_cu_a7da51164cuda3std6ranges3__45__cpo9iter_moveE,@object
	.size		_ZN58_INTERNAL_beb0505b_27_UnaryGeometricSinhKernel_cu_a7da51164cuda3std6ranges3__45__cpo9iter_moveE,(.L_21 - _ZN58_INTERNAL_beb0505b_27_UnaryGeometricSinhKernel_cu_a7da51164cuda3std6ranges3__45__cpo9iter_moveE)
_ZN58_INTERNAL_beb0505b_27_UnaryGeometricSinhKernel_cu_a7da51164cuda3std6ranges3__45__cpo9iter_moveE:
	.zero		1
.L_21:


//--------------------- .nv.constant0._ZN2at6native18elementwise_kernelILi128ELi4EZNS0_15gpu_kernel_implIZZZNS0_16sinh_kernel_cudaERNS_18TensorIteratorBaseEENKUlvE0_clEvENKUlvE2_clEvEUlN3c108BFloat16EE_EEvS4_RKT_EUliE_EEviT1_ --------------------------
	.section	.nv.constant0._ZN2at6native18elementwise_kernelILi128ELi4EZNS0_15gpu_kernel_implIZZZNS0_16sinh_kernel_cudaERNS_18TensorIteratorBaseEENKUlvE0_clEvENKUlvE2_clEvEUlN3c108BFloat16EE_EEvS4_RKT_EUliE_EEviT1_,"a",@progbits
	.sectionflags	@""
	.align	4
.nv.constant0._ZN2at6native18elementwise_kernelILi128ELi4EZNS0_15gpu_kernel_implIZZZNS0_16sinh_kernel_cudaERNS_18TensorIteratorBaseEENKUlvE0_clEvENKUlvE2_clEvEUlN3c108BFloat16EE_EEvS4_RKT_EUliE_EEviT1_:
	.zero		1072


//--------------------- .nv.constant0._ZN2at6native27unrolled_elementwise_kernelIZZZNS0_16sinh_kernel_cudaERNS_18TensorIteratorBaseEENKUlvE0_clEvENKUlvE2_clEvEUlN3c108BFloat16EE_St5arrayIPcLm2EELi4E23TrivialOffsetCalculatorILi1EjESD_NS0_6memory12LoadWithCastILi1EEENSE_13StoreWithCastILi1EEEEEviT_T0_T2_T3_T4_T5_ --------------------------
	.section	.nv.constant0._ZN2at6native27unrolled_elementwise_kernelIZZZNS0_16sinh_kernel_cudaERNS_18TensorIteratorBaseEENKUlvE0_clEvENKUlvE2_clEvEUlN3c108BFloat16EE_St5arrayIPcLm2EELi4E23TrivialOffsetCalculatorILi1EjESD_NS0_6memory12LoadWithCastILi1EEENSE_13StoreWithCastILi1EEEEEviT_T0_T2_T3_T4_T5_,"a",@progbits
	.sectionflags	@""
	.align	4
.nv.constant0._ZN2at6native27unrolled_elementwise_kernelIZZZNS0_16sinh_kernel_cudaERNS_18TensorIteratorBaseEENKUlvE0_clEvENKUlvE2_clEvEUlN3c108BFloat16EE_St5arrayIPcLm2EELi4E23TrivialOffsetCalculatorILi1EjESD_NS0_6memory12LoadWithCastILi1EEENSE_13StoreWithCastILi1EEEEEviT_T0_T2_T3_T4_T5_:
	.zero		572


//--------------------- .nv.constant0._ZN2at6native18elementwise_kernelILi128ELi4EZNS0_22gpu_kernel_impl_nocastIZZZNS0_16sinh_kernel_cudaERNS_18TensorIteratorBaseEENKUlvE0_clEvENKUlvE2_clEvEUlN3c108BFloat16EE_EEvS4_RKT_EUliE_EEviT1_ --------------------------
	.section	.nv.constant0._ZN2at6native18elementwise_kernelILi128ELi4EZNS0_22gpu_kernel_impl_nocastIZZZNS0_16sinh_kernel_cudaERNS_18TensorIteratorBaseEENKUlvE0_clEvENKUlvE2_clEvEUlN3c108BFloat16EE_EEvS4_RKT_EUliE_EEviT1_,"a",@progbits
	.sectionflags	@""
	.align	4
.nv.constant0._ZN2at6native18elementwise_kernelILi128ELi4EZNS0_22gpu_kernel_impl_nocastIZZZNS0_16sinh_kernel_cudaERNS_18TensorIteratorBaseEENKUlvE0_clEvENKUlvE2_clEvEUlN3c108BFloat16EE_EEvS4_RKT_EUliE_EEviT1_:
	.zero		1072


//--------------------- .nv.constant0._ZN2at6native27unrolled_elementwise_kernelIZZZNS0_16sinh_kernel_cudaERNS_18TensorIteratorBaseEENKUlvE0_clEvENKUlvE2_clEvEUlN3c108BFloat16EE_St5arrayIPcLm2EELi4E23TrivialOffsetCalculatorILi1EjESD_NS0_6memory15LoadWithoutCastENSE_16StoreWithoutCastEEEviT_T0_T2_T3_T4_T5_ --------------------------
	.section	.nv.constant0._ZN2at6native27unrolled_elementwise_kernelIZZZNS0_16sinh_kernel_cudaERNS_18TensorIteratorBaseEENKUlvE0_clEvENKUlvE2_clEvEUlN3c108BFloat16EE_St5arrayIPcLm2EELi4E23TrivialOffsetCalculatorILi1EjESD_NS0_6memory15LoadWithoutCastENSE_16StoreWithoutCastEEEviT_T0_T2_T3_T4_T5_,"a",@progbits
	.sectionflags	@""
	.align	4
.nv.constant0._ZN2at6native27unrolled_elementwise_kernelIZZZNS0_16sinh_kernel_cudaERNS_18TensorIteratorBaseEENKUlvE0_clEvENKUlvE2_clEvEUlN3c108BFloat16EE_St5arrayIPcLm2EELi4E23TrivialOffsetCalculatorILi1EjESD_NS0_6memory15LoadWithoutCastENSE_16StoreWithoutCastEEEviT_T0_T2_T3_T4_T5_:
	.zero		556


//--------------------- .nv.constant0._ZN2at6native29vectorized_elementwise_kernelILi2EZZZNS0_16sinh_kernel_cudaERNS_18TensorIteratorBaseEENKUlvE0_clEvENKUlvE2_clEvEUlN3c108BFloat16EE_St5arrayIPcLm2EEEEviT0_T1_ --------------------------
	.section	.nv.constant0._ZN2at6native29vectorized_elementwise_kernelILi2EZZZNS0_16sinh_kernel_cudaERNS_18TensorIteratorBaseEENKUlvE0_clEvENKUlvE2_clEvEUlN3c108BFloat16EE_St5arrayIPcLm2EEEEviT0_T1_,"a",@progbits
	.sectionflags	@""
	.align	4
.nv.constant0._ZN2at6native29vectorized_elementwise_kernelILi2EZZZNS0_16sinh_kernel_cudaERNS_18TensorIteratorBaseEENKUlvE0_clEvENKUlvE2_clEvEUlN3c108BFloat16EE_St5arrayIPcLm2EEEEviT0_T1_:
	.zero		552


//--------------------- .nv.constant0._ZN2at6native29vectorized_elementwise_kernelILi4EZZZNS0_16sinh_kernel_cudaERNS_18TensorIteratorBaseEENKUlvE0_clEvENKUlvE2_clEvEUlN3c108BFloat16EE_St5arrayIPcLm2EEEEviT0_T1_ --------------------------
	.section	.nv.constant0._ZN2at6native29vectorized_elementwise_kernelILi4EZZZNS0_16sinh_kernel_cudaERNS_18TensorIteratorBaseEENKUlvE0_clEvENKUlvE2_clEvEUlN3c108BFloat16EE_St5arrayIPcLm2EEEEviT0_T1_,"a",@progbits
	.sectionflags	@""
	.align	4
.nv.constant0._ZN2at6native29vectorized_elementwise_kernelILi4EZZZNS0_16sinh_kernel_cudaERNS_18TensorIteratorBaseEENKUlvE0_clEvENKUlvE2_clEvEUlN3c108BFloat16EE_St5arrayIPcLm2EEEEviT0_T1_:
	.zero		552


//--------------------- .nv.constant0._ZN2at6native29vectorized_elementwise_kernelILi8EZZZNS0_16sinh_kernel_cudaERNS_18TensorIteratorBaseEENKUlvE0_clEvENKUlvE2_clEvEUlN3c108BFloat16EE_St5arrayIPcLm2EEEEviT0_T1_ --------------------------
	.section	.nv.constant0._ZN2at6native29vectorized_elementwise_kernelILi8EZZZNS0_16sinh_kernel_cudaERNS_18TensorIteratorBaseEENKUlvE0_clEvENKUlvE2_clEvEUlN3c108BFloat16EE_St5arrayIPcLm2EEEEviT0_T1_,"a",@progbits
	.sectionflags	@""
	.align	4
.nv.constant0._ZN2at6native29vectorized_elementwise_kernelILi8EZZZNS0_16sinh_kernel_cudaERNS_18TensorIteratorBaseEENKUlvE0_clEvENKUlvE2_clEvEUlN3c108BFloat16EE_St5arrayIPcLm2EEEEviT0_T1_:
	.zero		552


//--------------------- .nv.constant0._ZN2at6native18elementwise_kernelILi128ELi4EZNS0_15gpu_kernel_implIZZZNS0_16sinh_kernel_cudaERNS_18TensorIteratorBaseEENKUlvE0_clEvENKUlvE1_clEvEUlN3c104HalfEE_EEvS4_RKT_EUliE_EEviT1_ --------------------------
	.section	.nv.constant0._ZN2at6native18elementwise_kernelILi128ELi4EZNS0_15gpu_kernel_implIZZZNS0_16sinh_kernel_cudaERNS_18TensorIteratorBaseEENKUlvE0_clEvENKUlvE1_clEvEUlN3c104HalfEE_EEvS4_RKT_EUliE_EEviT1_,"a",@progbits
	.sectionflags	@""
	.align	4
.nv.constant0._ZN2at6native18elementwise_kernelILi128ELi4EZNS0_15gpu_kernel_implIZZZNS0_16sinh_kernel_cudaERNS_18TensorIteratorBaseEENKUlvE0_clEvENKUlvE1_clEvEUlN3c104HalfEE_EEvS4_RKT_EUliE_EEviT1_:
	.zero		1072


//--------------------- .nv.constant0._ZN2at6native27unrolled_elementwise_kernelIZZZNS0_16sinh_kernel_cudaERNS_18TensorIteratorBaseEENKUlvE0_clEvENKUlvE1_clEvEUlN3c104HalfEE_St5arrayIPcLm2EELi4E23TrivialOffsetCalculatorILi1EjESD_NS0_6memory12LoadWithCastILi1EEENSE_13StoreWithCastILi1EEEEEviT_T0_T2_T3_T4_T5_ --------------------------
	.section	.nv.constant0._ZN2at6native27unrolled_elementwise_kernelIZZZNS0_16sinh_kernel_cudaERNS_18TensorIteratorBaseEENKUlvE0_clEvENKUlvE1_clEvEUlN3c104HalfEE_St5arrayIPcLm2EELi4E23TrivialOffsetCalculatorILi1EjESD_NS0_6memory12LoadWithCastILi1EEENSE_13StoreWithCastILi1EEEEEviT_T0_T2_T3_T4_T5_,"a",@progbits
	.sectionflags	@""
	.align	4
.nv.constant0._ZN2at6native27unrolled_elementwise_kernelIZZZNS0_16sinh_kernel_cudaERNS_18TensorIteratorBaseEENKUlvE0_clEvENKUlvE1_clEvEUlN3c104HalfEE_St5arrayIPcLm2EELi4E23TrivialOffsetCalculatorILi1EjESD_NS0_6memory12LoadWithCastILi1EEENSE_13StoreWithCastILi1EEEEEviT_T0_T2_T3_T4_T5_:
	.zero		572


//--------------------- .nv.constant0._ZN2at6native18elementwise_kernelILi128ELi4EZNS0_22gpu_kernel_impl_nocastIZZZNS0_16sinh_kernel_cudaERNS_18TensorIteratorBaseEENKUlvE0_clEvENKUlvE1_clEvEUlN3c104HalfEE_EEvS4_RKT_EUliE_EEviT1_ --------------------------
	.section	.nv.constant0._ZN2at6native18elementwise_kernelILi128ELi4EZNS0_22gpu_kernel_impl_nocastIZZZNS0_16sinh_kernel_cudaERNS_18TensorIteratorBaseEENKUlvE0_clEvENKUlvE1_clEvEUlN3c104HalfEE_EEvS4_RKT_EUliE_EEviT1_,"a",@progbits
	.sectionflags	@""
	.align	4
.nv.constant0._ZN2at6native18elementwise_kernelILi128ELi4EZNS0_22gpu_kernel_impl_nocastIZZZNS0_16sinh_kernel_cudaERNS_18TensorIteratorBaseEENKUlvE0_clEvENKUlvE1_clEvEUlN3c104HalfEE_EEvS4_RKT_EUliE_EEviT1_:
	.zero		1072


//--------------------- .nv.constant0._ZN2at6native27unrolled_elementwise_kernelIZZZNS0_16sinh_kernel_cudaERNS_18TensorIteratorBaseEENKUlvE0_clEvENKUlvE1_clEvEUlN3c104HalfEE_St5arrayIPcLm2EELi4E23TrivialOffsetCalculatorILi1EjESD_NS0_6memory15LoadWithoutCastENSE_16StoreWithoutCastEEEviT_T0_T2_T3_T4_T5_ --------------------------
	.section	.nv.constant0._ZN2at6native27unrolled_elementwise_kernelIZZZNS0_16sinh_kernel_cudaERNS_18TensorIteratorBaseEENKUlvE0_clEvENKUlvE1_clEvEUlN3c104HalfEE_St5arrayIPcLm2EELi4E23TrivialOffsetCalculatorILi1EjESD_NS0_6memory15LoadWithoutCastENSE_16StoreWithoutCastEEEviT_T0_T2_T3_T4_T5_,"a",@progbits
	.sectionflags	@""
	.align	4
.nv.constant0._ZN2at6native27unrolled_elementwise_kernelIZZZNS0_16sinh_kernel_cudaERNS_18TensorIteratorBaseEENKUlvE0_clEvENKUlvE1_clEvEUlN3c104HalfEE_St5arrayIPcLm2EELi4E23TrivialOffsetCalculatorILi1EjESD_NS0_6memory15LoadWithoutCastENSE_16StoreWithoutCastEEEviT_T0_T2_T3_T4_T5_:
	.zero		556


//--------------------- .nv.constant0._ZN2at6native29vectorized_elementwise_kernelILi2EZZZNS0_16sinh_kernel_cudaERNS_18TensorIteratorBaseEENKUlvE0_clEvENKUlvE1_clEvEUlN3c104HalfEE_St5arrayIPcLm2EEEEviT0_T1_ --------------------------
	.section	.nv.constant0._ZN2at6native29vectorized_elementwise_kernelILi2EZZZNS0_16sinh_kernel_cudaERNS_18TensorIteratorBaseEENKUlvE0_clEvENKUlvE1_clEvEUlN3c104HalfEE_St5arrayIPcLm2EEEEviT0_T1_,"a",@progbits
	.sectionflags	@""
	.align	4
.nv.constant0._ZN2at6native29vectorized_elementwise_kernelILi2EZZZNS0_16sinh_kernel_cudaERNS_18TensorIteratorBaseEENKUlvE0_clEvENKUlvE1_clEvEUlN3c104HalfEE_St5arrayIPcLm2EEEEviT0_T1_:
	.zero		552


//--------------------- .nv.constant0._ZN2at6native29vectorized_elementwise_kernelILi4EZZZNS0_16sinh_kernel_cudaERNS_18TensorIteratorBaseEENKUlvE0_clEvENKUlvE1_clEvEUlN3c104HalfEE_St5arrayIPcLm2EEEEviT0_T1_ --------------------------
	.section	.nv.constant0._ZN2at6native29vectorized_elementwise_kernelILi4EZZZNS0_16sinh_kernel_cudaERNS_18TensorIteratorBaseEENKUlvE0_clEvENKUlvE1_clEvEUlN3c104HalfEE_St5arrayIPcLm2EEEEviT0_T1_,"a",@progbits
	.sectionflags	@""
	.align	4
.nv.constant0._ZN2at6native29vectorized_elementwise_kernelILi4EZZZNS0_16sinh_kernel_cudaERNS_18TensorIteratorBaseEENKUlvE0_clEvENKUlvE1_clEvEUlN3c104HalfEE_St5arrayIPcLm2EEEEviT0_T1_:
	.zero		552


//--------------------- .nv.constant0._ZN2at6native29vectorized_elementwise_kernelILi8EZZZNS0_16sinh_kernel_cudaERNS_18TensorIteratorBaseEENKUlvE0_clEvENKUlvE1_clEvEUlN3c104HalfEE_St5arrayIPcLm2EEEEviT0_T1_ --------------------------
	.section	.nv.constant0._ZN2at6native29vectorized_elementwise_kernelILi8EZZZNS0_16sinh_kernel_cudaERNS_18TensorIteratorBaseEENKUlvE0_clEvENKUlvE1_clEvEUlN3c104HalfEE_St5arrayIPcLm2EEEEviT0_T1_,"a",@progbits
	.sectionflags	@""
	.align	4
.nv.constant0._ZN2at6native29vectorized_elementwise_kernelILi8EZZZNS0_16sinh_kernel_cudaERNS_18TensorIteratorBaseEENKUlvE0_clEvENKUlvE1_clEvEUlN3c104HalfEE_St5arrayIPcLm2EEEEviT0_T1_:
	.zero		552


//--------------------- .nv.constant0._ZN2at6native18elementwise_kernelILi128ELi4EZNS0_15gpu_kernel_implIZZZNS0_16sinh_kernel_cudaERNS_18TensorIteratorBaseEENKUlvE0_clEvENKUlvE0_clEvEUlfE_EEvS4_RKT_EUliE_EEviT1_ --------------------------
	.section	.nv.constant0._ZN2at6native18elementwise_kernelILi128ELi4EZNS0_15gpu_kernel_implIZZZNS0_16sinh_kernel_cudaERNS_18TensorIteratorBaseEENKUlvE0_clEvENKUlvE0_clEvEUlfE_EEvS4_RKT_EUliE_EEviT1_,"a",@progbits
	.sectionflags	@""
	.align	4
.nv.constant0._ZN2at6native18elementwise_kernelILi128ELi4EZNS0_15gpu_kernel_implIZZZNS0_16sinh_kernel_cudaERNS_18TensorIteratorBaseEENKUlvE0_clEvENKUlvE0_clEvEUlfE_EEvS4_RKT_EUliE_EEviT1_:
	.zero		1072


//--------------------- .nv.constant0._ZN2at6native27unrolled_elementwise_kernelIZZZNS0_16sinh_kernel_cudaERNS_18TensorIteratorBaseEENKUlvE0_clEvENKUlvE0_clEvEUlfE_St5arrayIPcLm2EELi4E23TrivialOffsetCalculatorILi1EjESB_NS0_6memory12LoadWithCastILi1EEENSC_13StoreWithCastILi1EEEEEviT_T0_T2_T3_T4_T5_ --------------------------
	.section	.nv.constant0._ZN2at6native27unrolled_elementwise_kernelIZZZNS0_16sinh_kernel_cudaERNS_18TensorIteratorBaseEENKUlvE0_clEvENKUlvE0_clEvEUlfE_St5arrayIPcLm2EELi4E23TrivialOffsetCalculatorILi1EjESB_NS0_6memory12LoadWithCastILi1EEENSC_13StoreWithCastILi1EEEEEviT_T0_T2_T3_T4_T5_,"a",@progbits
	.sectionflags	@""
	.align	4
.nv.constant0._ZN2at6native27unrolled_elementwise_kernelIZZZNS0_16sinh_kernel_cudaERNS_18TensorIteratorBaseEENKUlvE0_clEvENKUlvE0_clEvEUlfE_St5arrayIPcLm2EELi4E23TrivialOffsetCalculatorILi1EjESB_NS0_6memory12LoadWithCastILi1EEENSC_13StoreWithCastILi1EEEEEviT_T0_T2_T3_T4_T5_:
	.zero		572


//--------------------- .nv.constant0._ZN2at6native18elementwise_kernelILi128ELi2EZNS0_22gpu_kernel_impl_nocastIZZZNS0_16sinh_kernel_cudaERNS_18TensorIteratorBaseEENKUlvE0_clEvENKUlvE0_clEvEUlfE_EEvS4_RKT_EUliE_EEviT1_ --------------------------
	.section	.nv.constant0._ZN2at6native18elementwise_kernelILi128ELi2EZNS0_22gpu_kernel_impl_nocastIZZZNS0_16sinh_kernel_cudaERNS_18TensorIteratorBaseEENKUlvE0_clEvENKUlvE0_clEvEUlfE_EEvS4_RKT_EUliE_EEviT1_,"a",@progbits
	.sectionflags	@""
	.align	4
.nv.constant0._ZN2at6native18elementwise_kernelILi128ELi2EZNS0_22gpu_kernel_impl_nocastIZZZNS0_16sinh_kernel_cudaERNS_18TensorIteratorBaseEENKUlvE0_clEvENKUlvE0_clEvEUlfE_EEvS4_RKT_EUliE_EEviT1_:
	.zero		1072


//--------------------- .nv.constant0._ZN2at6native27unrolled_elementwise_kernelIZZZNS0_16sinh_kernel_cudaERNS_18TensorIteratorBaseEENKUlvE0_clEvENKUlvE0_clEvEUlfE_St5arrayIPcLm2EELi4E23TrivialOffsetCalculatorILi1EjESB_NS0_6memory15LoadWithoutCastENSC_16StoreWithoutCastEEEviT_T0_T2_T3_T4_T5_ --------------------------
	.section	.nv.constant0._ZN2at6native27unrolled_elementwise_kernelIZZZNS0_16sinh_kernel_cudaERNS_18TensorIteratorBaseEENKUlvE0_clEvENKUlvE0_clEvEUlfE_St5arrayIPcLm2EELi4E23TrivialOffsetCalculatorILi1EjESB_NS0_6memory15LoadWithoutCastENSC_16StoreWithoutCastEEEviT_T0_T2_T3_T4_T5_,"a",@progbits
	.sectionflags	@""
	.align	4
.nv.constant0._ZN2at6native27unrolled_elementwise_kernelIZZZNS0_16sinh_kernel_cudaERNS_18TensorIteratorBaseEENKUlvE0_clEvENKUlvE0_clEvEUlfE_St5arrayIPcLm2EELi4E23TrivialOffsetCalculatorILi1EjESB_NS0_6memory15LoadWithoutCastENSC_16StoreWithoutCastEEEviT_T0_T2_T3_T4_T5_:
	.zero		556


//--------------------- .nv.constant0._ZN2at6native29vectorized_elementwise_kernelILi2EZZZNS0_16sinh_kernel_cudaERNS_18TensorIteratorBaseEENKUlvE0_clEvENKUlvE0_clEvEUlfE_St5arrayIPcLm2EEEEviT0_T1_ --------------------------
	.section	.nv.constant0._ZN2at6native29vectorized_elementwise_kernelILi2EZZZNS0_16sinh_kernel_cudaERNS_18TensorIteratorBaseEENKUlvE0_clEvENKUlvE0_clEvEUlfE_St5arrayIPcLm2EEEEviT0_T1_,"a",@progbits
	.sectionflags	@""
	.align	4
.nv.constant0._ZN2at6native29vectorized_elementwise_kernelILi2EZZZNS0_16sinh_kernel_cudaERNS_18TensorIteratorBaseEENKUlvE0_clEvENKUlvE0_clEvEUlfE_St5arrayIPcLm2EEEEviT0_T1_:
	.zero		552


//--------------------- .nv.constant0._ZN2at6native29vectorized_elementwise_kernelILi4EZZZNS0_16sinh_kernel_cudaERNS_18TensorIteratorBaseEENKUlvE0_clEvENKUlvE0_clEvEUlfE_St5arrayIPcLm2EEEEviT0_T1_ --------------------------
	.section	.nv.constant0._ZN2at6native29vectorized_elementwise_kernelILi4EZZZNS0_16sinh_kernel_cudaERNS_18TensorIteratorBaseEENKUlvE0_clEvENKUlvE0_clEvEUlfE_St5arrayIPcLm2EEEEviT0_T1_,"a",@progbits
	.sectionflags	@""
	.align	4
.nv.constant0._ZN2at6native29vectorized_elementwise_kernelILi4EZZZNS0_16sinh_kernel_cudaERNS_18TensorIteratorBaseEENKUlvE0_clEvENKUlvE0_clEvEUlfE_St5arrayIPcLm2EEEEviT0_T1_:
	.zero		552


//--------------------- .nv.constant0._ZN2at6native29vectorized_elementwise_kernelILi8EZZZNS0_16sinh_kernel_cudaERNS_18TensorIteratorBaseEENKUlvE0_clEvENKUlvE0_clEvEUlfE_St5arrayIPcLm2EEEEviT0_T1_ --------------------------
	.section	.nv.constant0._ZN2at6native29vectorized_elementwise_kernelILi8EZZZNS0_16sinh_kernel_cudaERNS_18TensorIteratorBaseEENKUlvE0_clEvENKUlvE0_clEvEUlfE_St5arrayIPcLm2EEEEviT0_T1_,"a",@progbits
	.sectionflags	@""
	.align	4
.nv.constant0._ZN2at6native29vectorized_elementwise_kernelILi8EZZZNS0_16sinh_kernel_cudaERNS_18TensorIteratorBaseEENKUlvE0_clEvENKUlvE0_clEvEUlfE_St5arrayIPcLm2EEEEviT0_T1_:
	.zero		552


//--------------------- .nv.constant0._ZN2at6native18elementwise_kernelILi128ELi4EZNS0_15gpu_kernel_implIZZZNS0_16sinh_kernel_cudaERNS_18TensorIteratorBaseEENKUlvE0_clEvENKUlvE_clEvEUldE_EEvS4_RKT_EUliE_EEviT1_ --------------------------
	.section	.nv.constant0._ZN2at6native18elementwise_kernelILi128ELi4EZNS0_15gpu_kernel_implIZZZNS0_16sinh_kernel_cudaERNS_18TensorIteratorBaseEENKUlvE0_clEvENKUlvE_clEvEUldE_EEvS4_RKT_EUliE_EEviT1_,"a",@progbits
	.sectionflags	@""
	.align	4
.nv.constant0._ZN2at6native18elementwise_kernelILi128ELi4EZNS0_15gpu_kernel_implIZZZNS0_16sinh_kernel_cudaERNS_18TensorIteratorBaseEENKUlvE0_clEvENKUlvE_clEvEUldE_EEvS4_RKT_EUliE_EEviT1_:
	.zero		1072


//--------------------- .nv.constant0._ZN2at6native27unrolled_elementwise_kernelIZZZNS0_16sinh_kernel_cudaERNS_18TensorIteratorBaseEENKUlvE0_clEvENKUlvE_clEvEUldE_St5arrayIPcLm2EELi4E23TrivialOffsetCalculatorILi1EjESB_NS0_6memory12LoadWithCastILi1EEENSC_13StoreWithCastILi1EEEEEviT_T0_T2_T3_T4_T5_ --------------------------
	.section	.nv.constant0._ZN2at6native27unrolled_elementwise_kernelIZZZNS0_16sinh_kernel_cudaERNS_18TensorIteratorBaseEENKUlvE0_clEvENKUlvE_clEvEUldE_St5arrayIPcLm2EELi4E23TrivialOffsetCalculatorILi1EjESB_NS0_6memory12LoadWithCastILi1EEENSC_13StoreWithCastILi1EEEEEviT_T0_T2_T3_T4_T5_,"a",@progbits
	.sectionflags	@""
	.align	4
.nv.constant0._ZN2at6native27unrolled_elementwise_kernelIZZZNS0_16sinh_kernel_cudaERNS_18TensorIteratorBaseEENKUlvE0_clEvENKUlvE_clEvEUldE_St5arrayIPcLm2EELi4E23TrivialOffsetCalculatorILi1EjESB_NS0_6memory12LoadWithCastILi1EEENSC_13StoreWithCastILi1EEEEEviT_T0_T2_T3_T4_T5_:
	.zero		572


//--------------------- .nv.constant0._ZN2at6native18elementwise_kernelILi128ELi2EZNS0_22gpu_kernel_impl_nocastIZZZNS0_16sinh_kernel_cudaERNS_18TensorIteratorBaseEENKUlvE0_clEvENKUlvE_clEvEUldE_EEvS4_RKT_EUliE_EEviT1_ --------------------------
	.section	.nv.constant0._ZN2at6native18elementwise_kernelILi128ELi2EZNS0_22gpu_kernel_impl_nocastIZZZNS0_16sinh_kernel_cudaERNS_18TensorIteratorBaseEENKUlvE0_clEvENKUlvE_clEvEUldE_EEvS4_RKT_EUliE_EEviT1_,"a",@progbits
	.sectionflags	@""
	.align	4
.nv.constant0._ZN2at6native18elementwise_kernelILi128ELi2EZNS0_22gpu_kernel_impl_nocastIZZZNS0_16sinh_kernel_cudaERNS_18TensorIteratorBaseEENKUlvE0_clEvENKUlvE_clEvEUldE_EEvS4_RKT_EUliE_EEviT1_:
	.zero		1072


//--------------------- .nv.constant0._ZN2at6native27unrolled_elementwise_kernelIZZZNS0_16sinh_kernel_cudaERNS_18TensorIteratorBaseEENKUlvE0_clEvENKUlvE_clEvEUldE_St5arrayIPcLm2EELi4E23TrivialOffsetCalculatorILi1EjESB_NS0_6memory15LoadWithoutCastENSC_16StoreWithoutCastEEEviT_T0_T2_T3_T4_T5_ --------------------------
	.section	.nv.constant0._ZN2at6native27unrolled_elementwise_kernelIZZZNS0_16sinh_kernel_cudaERNS_18TensorIteratorBaseEENKUlvE0_clEvENKUlvE_clEvEUldE_St5arrayIPcLm2EELi4E23TrivialOffsetCalculatorILi1EjESB_NS0_6memory15LoadWithoutCastENSC_16StoreWithoutCastEEEviT_T0_T2_T3_T4_T5_,"a",@progbits
	.sectionflags	@""
	.align	4
.nv.constant0._ZN2at6native27unrolled_elementwise_kernelIZZZNS0_16sinh_kernel_cudaERNS_18TensorIteratorBaseEENKUlvE0_clEvENKUlvE_clEvEUldE_St5arrayIPcLm2EELi4E23TrivialOffsetCalculatorILi1EjESB_NS0_6memory15LoadWithoutCastENSC_16StoreWithoutCastEEEviT_T0_T2_T3_T4_T5_:
	.zero		556


//--------------------- .nv.constant0._ZN2at6native29vectorized_elementwise_kernelILi2EZZZNS0_16sinh_kernel_cudaERNS_18TensorIteratorBaseEENKUlvE0_clEvENKUlvE_clEvEUldE_St5arrayIPcLm2EEEEviT0_T1_ --------------------------
	.section	.nv.constant0._ZN2at6native29vectorized_elementwise_kernelILi2EZZZNS0_16sinh_kernel_cudaERNS_18TensorIteratorBaseEENKUlvE0_clEvENKUlvE_clEvEUldE_St5arrayIPcLm2EEEEviT0_T1_,"a",@progbits
	.sectionflags	@""
	.align	4
.nv.constant0._ZN2at6native29vectorized_elementwise_kernelILi2EZZZNS0_16sinh_kernel_cudaERNS_18TensorIteratorBaseEENKUlvE0_clEvENKUlvE_clEvEUldE_St5arrayIPcLm2EEEEviT0_T1_:
	.zero		552


//--------------------- .nv.constant0._ZN2at6native29vectorized_elementwise_kernelILi4EZZZNS0_16sinh_kernel_cudaERNS_18TensorIteratorBaseEENKUlvE0_clEvENKUlvE_clEvEUldE_St5arrayIPcLm2EEEEviT0_T1_ --------------------------
	.section	.nv.constant0._ZN2at6native29vectorized_elementwise_kernelILi4EZZZNS0_16sinh_kernel_cudaERNS_18TensorIteratorBaseEENKUlvE0_clEvENKUlvE_clEvEUldE_St5arrayIPcLm2EEEEviT0_T1_,"a",@progbits
	.sectionflags	@""
	.align	4
.nv.constant0._ZN2at6native29vectorized_elementwise_kernelILi4EZZZNS0_16sinh_kernel_cudaERNS_18TensorIteratorBaseEENKUlvE0_clEvENKUlvE_clEvEUldE_St5arrayIPcLm2EEEEviT0_T1_:
	.zero		552


//--------------------- .nv.constant0._ZN2at6native29vectorized_elementwise_kernelILi8EZZZNS0_16sinh_kernel_cudaERNS_18TensorIteratorBaseEENKUlvE0_clEvENKUlvE_clEvEUldE_St5arrayIPcLm2EEEEviT0_T1_ --------------------------
	.section	.nv.constant0._ZN2at6native29vectorized_elementwise_kernelILi8EZZZNS0_16sinh_kernel_cudaERNS_18TensorIteratorBaseEENKUlvE0_clEvENKUlvE_clEvEUldE_St5arrayIPcLm2EEEEviT0_T1_,"a",@progbits
	.sectionflags	@""
	.align	4
.nv.constant0._ZN2at6native29vectorized_elementwise_kernelILi8EZZZNS0_16sinh_kernel_cudaERNS_18TensorIteratorBaseEENKUlvE0_clEvENKUlvE_clEvEUldE_St5arrayIPcLm2EEEEviT0_T1_:
	.zero		552


//--------------------- SYMBOLS --------------------------

	.type		.nv.reservedSmem.offset0,@object
	.size		.nv.reservedSmem.offset0,0x4
	.type		__assertfail,@function
